def matmul_kernel(
    a_ptr,
    b_ptr,
    c_ptr,
    M,
    N,
    K,
    stride_am,
    stride_ak,
    stride_bk,
    stride_bn,
    stride_cm,
    stride_cn,
    BLOCK_M: tl.constexpr,
    BLOCK_N: tl.constexpr,
    BLOCK_K: tl.constexpr,
    GROUP_M: tl.constexpr,
):
    pid = tl.program_id(axis=0)
    num_pid_m = tl.cdiv(M, BLOCK_M)
    num_pid_n = tl.cdiv(N, BLOCK_N)
    num_pid_in_group = GROUP_M * num_pid_n
    group_id = pid // num_pid_in_group
    first_pid_m = group_id * GROUP_M
    group_size_m = min(num_pid_m - first_pid_m, GROUP_M)
    pid_m = first_pid_m + ((pid % num_pid_in_group) % group_size_m)
    pid_n = (pid % num_pid_in_group) // group_size_m

    offs_am = (pid_m * BLOCK_M + tl.arange(0, BLOCK_M)) % M
    offs_bn = (pid_n * BLOCK_N + tl.arange(0, BLOCK_N)) % N
    offs_k = tl.arange(0, BLOCK_K)
    a_ptrs = a_ptr + offs_am[:, None] * stride_am + offs_k[None, :] * stride_ak
    b_ptrs = b_ptr + offs_k[:, None] * stride_bk + offs_bn[None, :] * stride_bn

    acc = tl.zeros((BLOCK_M, BLOCK_N), dtype=tl.float32)
    for kk in range(0, tl.cdiv(K, BLOCK_K)):
        a = tl.load(a_ptrs, mask=offs_k[None, :] < K - kk * BLOCK_K, other=0.0)
        b = tl.load(b_ptrs, mask=offs_k[:, None] < K - kk * BLOCK_K, other=0.0)
        acc = tl.dot(a, b, acc)
        a_ptrs += BLOCK_K * stride_ak
        b_ptrs += BLOCK_K * stride_bk

    c = acc.to(c_ptr.dtype.element_ty)
    offs_cm = pid_m * BLOCK_M + tl.arange(0, BLOCK_M)
    offs_cn = pid_n * BLOCK_N + tl.arange(0, BLOCK_N)
    c_ptrs = c_ptr + offs_cm[:, None] * stride_cm + offs_cn[None, :] * stride_cn
    mask = (offs_cm[:, None] < M) & (offs_cn[None, :] < N)
    tl.store(c_ptrs, c, mask=mask)

# config = {"BLOCK_K": 128, "BLOCK_M": 128, "BLOCK_N": 128, "GROUP_M": 8, "arch": "sm_100", "dtype": "fp8e4m3", "num_ctas": 4, "num_stages": 3, "num_warps": 4}
# arch = sm_100


// ===== COMPILED SASS (sm_100a) =====

	.target	sm_100a

	.elftype	@"ET_EXEC"


//--------------------- .note.nv.tkinfo           --------------------------
	.section	.note.nv.tkinfo,"",@"SHT_NOTE"
	.sectionflags	@"SHF_NOTE_NV_TKINFO"
	.tkinfo
        /*0018*/ 	.word	0x00000081
        /*0030*/ 	.string	""
        /*0030*/ 	.string	"ptxas-blackwell"
        /*0030*/ 	.string	"Cuda compilation tools, release 12.9, V12.9.86"
        /*0030*/ 	.string	"Build cuda_12.9.r12.9/compiler.36037853_0"
        /*0030*/ 	.string	"-v  -suppress-debug-info  -lineinfo  -arch sm_100a "



//--------------------- .note.nv.cuver            --------------------------
	.section	.note.nv.cuver,"",@"SHT_NOTE"
	.sectionflags	@"SHF_NOTE_NV_CUVER"
        /*0018*/ 	.short	0x0001
        /*001a*/ 	.short	0x0064
        /*001c*/ 	.short	0x0001
        /*001e*/ 	.short	0x0000
        /*0020*/ 	.short	0x0001
        /*0022*/ 	.short	0x0000


//--------------------- .nv.info                  --------------------------
	.section	.nv.info,"",@"SHT_CUDA_INFO"
	.align	4


	//----- nvinfo : EIATTR_REGCOUNT
	.align		4
        /*0000*/ 	.byte	0x04, 0x2f
        /*0002*/ 	.short	(.L_4 - .L_3)
	.align		4
.L_3:
        /*0004*/ 	.word	index@(matmul_kernel)
        /*0008*/ 	.word	0x000000ff


	//----- nvinfo : EIATTR_FRAME_SIZE
	.align		4
.L_4:
        /*000c*/ 	.byte	0x04, 0x11
        /*000e*/ 	.short	(.L_6 - .L_5)
	.align		4
.L_5:
        /*0010*/ 	.word	index@($__internal_2_$__cuda_sm10x_tcgen05_guardrail_trap_unallocated_columns_being_dealloced)
        /*0014*/ 	.word	0x00000198


	//----- nvinfo : EIATTR_FRAME_SIZE
	.align		4
.L_6:
        /*0018*/ 	.byte	0x04, 0x11
        /*001a*/ 	.short	(.L_8 - .L_7)
	.align		4
.L_7:
        /*001c*/ 	.word	index@($__internal_1_$__cuda_sm10x_tcgen05_guardrail_trap_phase_invalid_during_alloc)
        /*0020*/ 	.word	0x00000198


	//----- nvinfo : EIATTR_FRAME_SIZE
	.align		4
.L_8:
        /*0024*/ 	.byte	0x04, 0x11
        /*0026*/ 	.short	(.L_10 - .L_9)
	.align		4
.L_9:
        /*0028*/ 	.word	index@($__internal_0_$__cuda_sm10x_tcgen05_guardrail_trap_col_being_dealloced_not_returned_by_alloc)
        /*002c*/ 	.word	0x00000198


	//----- nvinfo : EIATTR_FRAME_SIZE
	.align		4
.L_10:
        /*0030*/ 	.byte	0x04, 0x11
        /*0032*/ 	.short	(.L_12 - .L_11)
	.align		4
.L_11:
        /*0034*/ 	.word	index@(matmul_kernel)
        /*0038*/ 	.word	0x00000198


	//----- nvinfo : EIATTR_MIN_STACK_SIZE
	.align		4
.L_12:
        /*003c*/ 	.byte	0x04, 0x12
        /*003e*/ 	.short	(.L_14 - .L_13)
	.align		4
.L_13:
        /*0040*/ 	.word	index@(matmul_kernel)
        /*0044*/ 	.word	0x00000198
.L_14:


//--------------------- .nv.info.matmul_kernel    --------------------------
	.section	.nv.info.matmul_kernel,"",@"SHT_CUDA_INFO"
	.sectionflags	@""
	.align	4


	//----- nvinfo : EIATTR_CUDA_API_VERSION
	.align		4
        /*0000*/ 	.byte	0x04, 0x37
        /*0002*/ 	.short	(.L_16 - .L_15)
.L_15:
        /*0004*/ 	.word	0x00000081


	//----- nvinfo : EIATTR_KPARAM_INFO
	.align		4
.L_16:
        /*0008*/ 	.byte	0x04, 0x17
        /*000a*/ 	.short	(.L_18 - .L_17)
.L_17:
        /*000c*/ 	.word	0x00000000
        /*0010*/ 	.short	0x000d
        /*0012*/ 	.short	0x0048
        /*0014*/ 	.byte	0x00, 0xf4, 0x21, 0x00


	//----- nvinfo : EIATTR_KPARAM_INFO
	.align		4
.L_18:
        /*0018*/ 	.byte	0x04, 0x17
        /*001a*/ 	.short	(.L_20 - .L_19)
.L_19:
        /*001c*/ 	.word	0x00000000
        /*0020*/ 	.short	0x000c
        /*0022*/ 	.short	0x0040
        /*0024*/ 	.byte	0x00, 0xf4, 0x21, 0x00


	//----- nvinfo : EIATTR_KPARAM_INFO
	.align		4
.L_20:
        /*0028*/ 	.byte	0x04, 0x17
        /*002a*/ 	.short	(.L_22 - .L_21)
.L_21:
        /*002c*/ 	.word	0x00000000
        /*0030*/ 	.short	0x000b
        /*0032*/ 	.short	0x0038
        /*0034*/ 	.byte	0x00, 0xf0, 0x11, 0x00


	//----- nvinfo : EIATTR_KPARAM_INFO
	.align		4
.L_22:
        /*0038*/ 	.byte	0x04, 0x17
        /*003a*/ 	.short	(.L_24 - .L_23)
.L_23:
        /*003c*/ 	.word	0x00000000
        /*0040*/ 	.short	0x000a
        /*0042*/ 	.short	0x0034
        /*0044*/ 	.byte	0x00, 0xf0, 0x11, 0x00


	//----- nvinfo : EIATTR_KPARAM_INFO
	.align		4
.L_24:
        /*0048*/ 	.byte	0x04, 0x17
        /*004a*/ 	.short	(.L_26 - .L_25)
.L_25:
        /*004c*/ 	.word	0x00000000
        /*0050*/ 	.short	0x0009
        /*0052*/ 	.short	0x0030
        /*0054*/ 	.byte	0x00, 0xf0, 0x11, 0x00


	//----- nvinfo : EIATTR_KPARAM_INFO
	.align		4
.L_26:
        /*0058*/ 	.byte	0x04, 0x17
        /*005a*/ 	.short	(.L_28 - .L_27)
.L_27:
        /*005c*/ 	.word	0x00000000
        /*0060*/ 	.short	0x0008
        /*0062*/ 	.short	0x002c
        /*0064*/ 	.byte	0x00, 0xf0, 0x11, 0x00


	//----- nvinfo : EIATTR_KPARAM_INFO
	.align		4
.L_28:
        /*0068*/ 	.byte	0x04, 0x17
        /*006a*/ 	.short	(.L_30 - .L_29)
.L_29:
        /*006c*/ 	.word	0x00000000
        /*0070*/ 	.short	0x0007
        /*0072*/ 	.short	0x0028
        /*0074*/ 	.byte	0x00, 0xf0, 0x11, 0x00


	//----- nvinfo : EIATTR_KPARAM_INFO
	.align		4
.L_30:
        /*0078*/ 	.byte	0x04, 0x17
        /*007a*/ 	.short	(.L_32 - .L_31)
.L_31:
        /*007c*/ 	.word	0x00000000
        /*0080*/ 	.short	0x0006
        /*0082*/ 	.short	0x0024
        /*0084*/ 	.byte	0x00, 0xf0, 0x11, 0x00


	//----- nvinfo : EIATTR_KPARAM_INFO
	.align		4
.L_32:
        /*0088*/ 	.byte	0x04, 0x17
        /*008a*/ 	.short	(.L_34 - .L_33)
.L_33:
        /*008c*/ 	.word	0x00000000
        /*0090*/ 	.short	0x0005
        /*0092*/ 	.short	0x0020
        /*0094*/ 	.byte	0x00, 0xf0, 0x11, 0x00


	//----- nvinfo : EIATTR_KPARAM_INFO
	.align		4
.L_34:
        /*0098*/ 	.byte	0x04, 0x17
        /*009a*/ 	.short	(.L_36 - .L_35)
.L_35:
        /*009c*/ 	.word	0x00000000
        /*00a0*/ 	.short	0x0004
        /*00a2*/ 	.short	0x001c
        /*00a4*/ 	.byte	0x00, 0xf0, 0x11, 0x00


	//----- nvinfo : EIATTR_KPARAM_INFO
	.align		4
.L_36:
        /*00a8*/ 	.byte	0x04, 0x17
        /*00aa*/ 	.short	(.L_38 - .L_37)
.L_37:
        /*00ac*/ 	.word	0x00000000
        /*00b0*/ 	.short	0x0003
        /*00b2*/ 	.short	0x0018
        /*00b4*/ 	.byte	0x00, 0xf0, 0x11, 0x00


	//----- nvinfo : EIATTR_KPARAM_INFO
	.align		4
.L_38:
        /*00b8*/ 	.byte	0x04, 0x17
        /*00ba*/ 	.short	(.L_40 - .L_39)
.L_39:
        /*00bc*/ 	.word	0x00000000
        /*00c0*/ 	.short	0x0002
        /*00c2*/ 	.short	0x0010
        /*00c4*/ 	.byte	0x00, 0xf4, 0x21, 0x00


	//----- nvinfo : EIATTR_KPARAM_INFO
	.align		4
.L_40:
        /*00c8*/ 	.byte	0x04, 0x17
        /*00ca*/ 	.short	(.L_42 - .L_41)
.L_41:
        /*00cc*/ 	.word	0x00000000
        /*00d0*/ 	.short	0x0001
        /*00d2*/ 	.short	0x0008
        /*00d4*/ 	.byte	0x00, 0xf4, 0x21, 0x00


	//----- nvinfo : EIATTR_KPARAM_INFO
	.align		4
.L_42:
        /*00d8*/ 	.byte	0x04, 0x17
        /*00da*/ 	.short	(.L_44 - .L_43)
.L_43:
        /*00dc*/ 	.word	0x00000000
        /*00e0*/ 	.short	0x0000
        /*00e2*/ 	.short	0x0000
        /*00e4*/ 	.byte	0x00, 0xf4, 0x21, 0x00


	//----- nvinfo : EIATTR_EXPLICIT_CLUSTER
	.align		4
.L_44:
        /*00e8*/ 	.byte	0x01, 0x3e
	.zero		2


	//----- nvinfo : EIATTR_CTA_PER_CLUSTER
	.align		4
        /*00ec*/ 	.byte	0x04, 0x3d
        /*00ee*/ 	.short	(.L_46 - .L_45)
.L_45:
        /*00f0*/ 	.word	0x00000004
        /*00f4*/ 	.word	0x00000001
        /*00f8*/ 	.word	0x00000001


	//----- nvinfo : EIATTR_AT_ENTRY_FRAGMENTS
	.align		4
.L_46:
        /*00fc*/ 	.byte	0x04, 0x4f
        /*00fe*/ 	.short	(.L_48 - .L_47)


	//   ....[0]....
.L_47:
        /*0100*/ 	.word	0x00000004


	//----- nvinfo : EIATTR_RESERVED_SMEM_USED
	.align		4
.L_48:
        /*0104*/ 	.byte	0x01, 0x41
	.zero		2


	//----- nvinfo : EIATTR_SPARSE_MMA_MASK
	.align		4
        /*0108*/ 	.byte	0x03, 0x50
        /*010a*/ 	.short	0x0000


	//----- nvinfo : EIATTR_TCGEN05_1CTA_USED
	.align		4
        /*010c*/ 	.byte	0x01, 0x51
	.zero		2


	//----- nvinfo : EIATTR_MAXREG_COUNT
	.align		4
        /*0110*/ 	.byte	0x03, 0x1b
        /*0112*/ 	.short	0x00ff


	//----- nvinfo : EIATTR_NUM_BARRIERS
	.align		4
        /*0114*/ 	.byte	0x02, 0x4c
        /*0116*/ 	.byte	0x01
	.zero		1


	//----- nvinfo : EIATTR_ANNOTATIONS
	.align		4
        /*0118*/ 	.byte	0x04, 0x55
        /*011a*/ 	.short	(.L_50 - .L_49)


	//   ....[0]....
.L_49:
        /*011c*/ 	.word	0x00000001
        /*0120*/ 	.byte	0x30, 0x0f, 0x00, 0x00, 0x01, 0x00, 0x00, 0x00, 0xc0, 0x19, 0x00, 0x00, 0x01, 0x00, 0x00, 0x00
        /* <DEDUP_REMOVED lines=181> */
        /*0c80*/ 	.byte	0x90, 0xf0, 0x00, 0x00, 0x01, 0x00, 0x00, 0x00, 0xe0, 0xf8, 0x00, 0x00


	//----- nvinfo : EIATTR_INT_WARP_WIDE_INSTR_OFFSETS
	.align		4
.L_50:
        /*0c8c*/ 	.byte	0x04, 0x31
        /*0c8e*/ 	.short	(.L_52 - .L_51)


	//   ....[0]....
.L_51:
        /*0c90*/ 	.word	0x00001dc0


	//   ....[1]....
        /*0c94*/ 	.word	0x00001df0


	//   ....[2]....
        /*0c98*/ 	.word	0x00006490


	//   ....[3]....
        /*0c9c*/ 	.word	0x00011060


	//   ....[4]....
        /*0ca0*/ 	.word	0x000110b0


	//----- nvinfo : EIATTR_COOP_GROUP_MASK_REGIDS
	.align		4
.L_52:
        /*0ca4*/ 	.byte	0x04, 0x29
        /*0ca6*/ 	.short	(.L_54 - .L_53)


	//   ....[0]....
.L_53:
        /*0ca8*/ 	.word	0xffffffff


	//   ....[1]....
        /*0cac*/ 	.word	0xffffffff


	//   ....[2]....
        /*0cb0*/ 	.word	0xffffffff


	//   ....[3]....
        /*0cb4*/ 	.word	0xffffffff


	//----- nvinfo : EIATTR_COOP_GROUP_INSTR_OFFSETS
	.align		4
.L_54:
        /*0cb8*/ 	.byte	0x04, 0x28
        /*0cba*/ 	.short	(.L_56 - .L_55)


	//   ....[0]....
.L_55:
        /*0cbc*/ 	.word	0x00000080


	//   ....[1]....
        /*0cc0*/ 	.word	0x00000340


	//   ....[2]....
        /*0cc4*/ 	.word	0x00010ef0


	//   ....[3]....
        /*0cc8*/ 	.word	0x00011160


	//----- nvinfo : EIATTR_VRC_CTA_INIT_COUNT
	.align		4
.L_56:
        /*0ccc*/ 	.byte	0x02, 0x4a
        /*0cce*/ 	.byte	0x80
	.zero		1


	//----- nvinfo : EIATTR_MBARRIER_INSTR_OFFSETS
	.align		4
        /*0cd0*/ 	.byte	0x04, 0x39
        /*0cd2*/ 	.short	(.L_58 - .L_57)


	//   ....[0]....
.L_57:
        /*0cd4*/ 	.word	0x00001f30
        /*0cd8*/ 	.word	0x000000ff
        /*0cdc*/ 	.word	0x00000000
        /*0ce0*/ 	.short	0x0100
        /*0ce2*/ 	.byte	0x06
	.zero		1


	//   ....[1]....
        /*0ce4*/ 	.word	0x000064e0
        /*0ce8*/ 	.word	0x000000ff
        /*0cec*/ 	.word	0x00008008
        /*0cf0*/ 	.short	0x0100
        /*0cf2*/ 	.byte	0x09
	.zero		1


	//   ....[2]....
        /*0cf4*/ 	.word	0x0000b200
        /*0cf8*/ 	.word	0x000000ff
        /*0cfc*/ 	.word	0x00000000
        /*0d00*/ 	.short	0x010a
        /*0d02*/ 	.byte	0x06
	.zero		1


	//   ....[3]....
        /*0d04*/ 	.word	0x0000f8c0
        /*0d08*/ 	.word	0x000000ff
        /*0d0c*/ 	.word	0x00000000
        /*0d10*/ 	.short	0x010a
        /*0d12*/ 	.byte	0x06
	.zero		1


	//   ....[4]....
        /*0d14*/ 	.word	0x0000f940
        /*0d18*/ 	.word	0x000000ff
        /*0d1c*/ 	.word	0x00008000
        /*0d20*/ 	.short	0x0108
        /*0d22*/ 	.byte	0x09
	.zero		1


	//   ....[5]....
        /*0d24*/ 	.word	0x0000f9e0
        /*0d28*/ 	.word	0x000000ff
        /*0d2c*/ 	.word	0x00008008
        /*0d30*/ 	.short	0x0108
        /*0d32*/ 	.byte	0x09
	.zero		1


	//   ....[6]....
        /*0d34*/ 	.word	0x00011180
        /*0d38*/ 	.word	0x000000ff
        /*0d3c*/ 	.word	0x00000000
        /*0d40*/ 	.short	0x010a
        /*0d42*/ 	.byte	0x06
	.zero		1


	//   ....[7]....
        /*0d44*/ 	.word	0x000111b0
        /*0d48*/ 	.word	0x000000ff
        /*0d4c*/ 	.word	0x00000000
        /*0d50*/ 	.short	0x010a
        /*0d52*/ 	.byte	0x06
	.zero		1


	//----- nvinfo : EIATTR_NUM_MBARRIERS
	.align		4
.L_58:
        /*0d54*/ 	.byte	0x03, 0x38
        /*0d56*/ 	.short	0x0002


	//----- nvinfo : EIATTR_EXIT_INSTR_OFFSETS
	.align		4
        /*0d58*/ 	.byte	0x04, 0x1c
        /*0d5a*/ 	.short	(.L_60 - .L_59)


	//   ....[0]....
.L_59:
        /*0d5c*/ 	.word	0x00011170


	//----- nvinfo : EIATTR_REQNTID
	.align		4
.L_60:
        /*0d60*/ 	.byte	0x04, 0x10
        /*0d62*/ 	.short	(.L_62 - .L_61)
.L_61:
        /*0d64*/ 	.word	0x00000080
        /*0d68*/ 	.word	0x00000001
        /*0d6c*/ 	.word	0x00000001


	//----- nvinfo : EIATTR_CRS_STACK_SIZE
	.align		4
.L_62:
        /*0d70*/ 	.byte	0x04, 0x1e
        /*0d72*/ 	.short	(.L_64 - .L_63)
.L_63:
        /*0d74*/ 	.word	0x00000000


	//----- nvinfo : EIATTR_CBANK_PARAM_SIZE
	.align		4
.L_64:
        /*0d78*/ 	.byte	0x03, 0x19
        /*0d7a*/ 	.short	0x0050


	//----- nvinfo : EIATTR_PARAM_CBANK
	.align		4
        /*0d7c*/ 	.byte	0x04, 0x0a
        /*0d7e*/ 	.short	(.L_66 - .L_65)
	.align		4
.L_65:
        /*0d80*/ 	.word	index@(.nv.constant0.matmul_kernel)
        /*0d84*/ 	.short	0x0380
        /*0d86*/ 	.short	0x0050


	//----- nvinfo : EIATTR_SW_WAR
	.align		4
.L_66:
        /*0d88*/ 	.byte	0x04, 0x36
        /*0d8a*/ 	.short	(.L_68 - .L_67)
.L_67:
        /*0d8c*/ 	.word	0x00000008
.L_68:


//--------------------- .nv.compat                --------------------------
	.section	.nv.compat,"",@"SHT_CUDA_COMPAT_INFO"
	.align	4
        /*0000*/ 	.byte	0x02, 0x02, 0x02, 0x00, 0x02, 0x05, 0x05, 0x00, 0x02, 0x03, 0x00, 0x00, 0x02, 0x06, 0x01, 0x00


//--------------------- .nv.callgraph             --------------------------
	.section	.nv.callgraph,"",@"SHT_CUDA_CALLGRAPH"
	.align	4
	.sectionentsize	8
	.align		4
        /*0000*/ 	.word	0x00000000
	.align		4
        /*0004*/ 	.word	0xffffffff
	.align		4
        /*0008*/ 	.word	0x00000000
	.align		4
        /*000c*/ 	.word	0xfffffffe
	.align		4
        /*0010*/ 	.word	0x00000000
	.align		4
        /*0014*/ 	.word	0xfffffffd
	.align		4
        /*0018*/ 	.word	0x00000000
	.align		4
        /*001c*/ 	.word	0xfffffffc


//--------------------- .text.matmul_kernel       --------------------------
	.section	.text.matmul_kernel,"ax",@progbits
	.align	128
        .global         matmul_kernel
        .type           matmul_kernel,@function
        .size           matmul_kernel,(.L_x_20 - matmul_kernel)
        .other          matmul_kernel,@"STO_CUDA_ENTRY STV_DEFAULT"
matmul_kernel:
.text.matmul_kernel:
[----:B------:R-:W0:Y:S01]  /*0000*/  LDC R1, c[0x0][0x37c] ;  /* 0x0000df00ff017b82 */ /* 0x000e220000000800 */
[----:B------:R-:W1:Y:S01]  /*0010*/  S2R R0, SR_TID.X ;  /* 0x0000000000007919 */ /* 0x000e620000002100 */
[----:B0-----:R-:W-:Y:S01]  /*0020*/  VIADD R1, R1, 0xfffffe68 ;  /* 0xfffffe6801017836 */ /* 0x001fe20000000000 */
[----:B------:R-:W0:Y:S01]  /*0030*/  LDCU.64 UR20, c[0x0][0x358] ;  /* 0x00006b00ff1477ac */ /* 0x000e220008000a00 */
[----:B-1----:R-:W-:-:S13]  /*0040*/  ISETP.GE.U32.AND P0, PT, R0, 0x20, PT ;  /* 0x000000200000780c */ /* 0x002fda0003f06070 */
[----:B------:R-:W-:Y:S02]  /*0050*/  VOTEU.ANY UP0, P0 ;  /* 0x0000000000ff7886 */ /* 0x000fe40000000100 */
[----:B------:R-:W-:Y:S05]  /*0060*/  BRA.U UP0, `(.L_x_0) ;  /* 0x0000000100b87547 */ /* 0x000fea000b800000 */
[----:B------:R-:W1:Y:S01]  /*0070*/  S2UR UR6, SR_CgaCtaId ;  /* 0x00000000000679c3 */ /* 0x000e620000008800 */
[----:B------:R-:W-:Y:S01]  /*0080*/  NOP ;  /* 0x0000000000007918 */ /* 0x000fe20000000000 */
[----:B------:R-:W-:Y:S02]  /*0090*/  UMOV UR4, 0x40 ;  /* 0x0000004000047882 */ /* 0x000fe40000000000 */
[----:B-1----:R-:W-:-:S09]  /*00a0*/  ULEA UR4, UR6, UR4, 0x18 ;  /* 0x0000000406047291 */ /* 0x002fd2000f8ec0ff */
[----:B------:R-:W1:Y:S01]  /*00b0*/  LDS.U8 R0, [UR4] ;  /* 0x00000004ff007984 */ /* 0x000e620008000000 */
[----:B------:R-:W-:Y:S02]  /*00c0*/  UMOV UR4, 0x400 ;  /* 0x0000040000047882 */ /* 0x000fe40000000000 */
[----:B------:R-:W-:Y:S01]  /*00d0*/  ULEA UR4, UR6, UR4, 0x18 ;  /* 0x0000000406047291 */ /* 0x000fe2000f8ec0ff */
[----:B-1----:R-:W-:-:S13]  /*00e0*/  ISETP.NE.AND P0, PT, R0, RZ, PT ;  /* 0x000000ff0000720c */ /* 0x002fda0003f05270 */
[----:B------:R-:W-:Y:S05]  /*00f0*/  @P0 BRA `(.L_x_1) ;  /* 0x00000000007c0947 */ /* 0x000fea0003800000 */
[----:B------:R-:W-:-:S13]  /*0100*/  ELECT P0, URZ, PT ;  /* 0x0000000000ff782f */ /* 0x000fda0003800000 */
[----:B------:R-:W-:Y:S05]  /*0110*/  @!P0 BRA `(.L_x_2) ;  /* 0x0000000000848947 */ /* 0x000fea0003800000 */
[----:B------:R-:W-:Y:S01]  /*0120*/  UMOV UR5, 0x2 ;  /* 0x0000000200057882 */ /* 0x000fe20000000000 */
[----:B------:R-:W-:Y:S02]  /*0130*/  IMAD.MOV.U32 R4, RZ, RZ, 0x1 ;  /* 0x00000001ff047424 */ /* 0x000fe400078e00ff */
[----:B------:R-:W-:Y:S02]  /*0140*/  IMAD.MOV.U32 R5, RZ, RZ, 0x3 ;  /* 0x00000003ff057424 */ /* 0x000fe400078e00ff */
[----:B------:R-:W-:Y:S04]  /*0150*/  DEPBAR.LE SB1, 0x36 ;  /* 0x00009d800000791a */ /* 0x000fe80000000000 */
[----:B------:R-:W1:Y:S02]  /*0160*/  UTCATOMSWS.FIND_AND_SET.ALIGN UP1, UR5, UR5 ;  /* 0x00000005000575e3 */ /* 0x000e640008020800 */
[----:B-1----:R-:W-:-:S04]  /*0170*/  PLOP3.LUT P0, PT, PT, PT, UP1, 0x80, 0x8 ;  /* 0x000000000008781c */ /* 0x002fc80003f0f018 */
[----:B------:R-:W-:-:S04]  /*0180*/  SEL R0, RZ, 0xffffffff, !P0 ;  /* 0xffffffffff007807 */ /* 0x000fc80004000000 */
[----:B------:R-:W-:Y:S01]  /*0190*/  ISETP.NE.AND P0, PT, R0, RZ, PT ;  /* 0x000000ff0000720c */ /* 0x000fe20003f05270 */
[----:B------:R-:W-:-:S12]  /*01a0*/  IMAD.U32 R0, RZ, RZ, UR5 ;  /* 0x00000005ff007e24 */ /* 0x000fd8000f8e00ff */
[----:B------:R-:W-:Y:S05]  /*01b0*/  @P0 BRA `(.L_x_3) ;  /* 0x0000000000240947 */ /* 0x000fea0003800000 */
.L_x_4:
[----:B------:R-:W-:Y:S05]  /*01c0*/  NANOSLEEP 0x64 ;  /* 0x000000640000795d */ /* 0x000fea0003800000 */
[----:B------:R-:W-:-:S05]  /*01d0*/  UMOV UR5, 0x2 ;  /* 0x0000000200057882 */ /* 0x000fca0000000000 */
[----:B------:R-:W-:Y:S04]  /*01e0*/  DEPBAR.LE SB1, 0x36 ;  /* 0x00009d800000791a */ /* 0x000fe80000000000 */
[----:B------:R-:W1:Y:S02]  /*01f0*/  UTCATOMSWS.FIND_AND_SET.ALIGN UP1, UR5, UR5 ;  /* 0x00000005000575e3 */ /* 0x000e640008020800 */
[----:B-1----:R-:W-:-:S04]  /*0200*/  PLOP3.LUT P0, PT, PT, PT, UP1, 0x80, 0x8 ;  /* 0x000000000008781c */ /* 0x002fc80003f0f018 */
[----:B------:R-:W-:-:S04]  /*0210*/  SEL R0, RZ, 0xffffffff, !P0 ;  /* 0xffffffffff007807 */ /* 0x000fc80004000000 */
[----:B------:R-:W-:Y:S01]  /*0220*/  ISETP.NE.AND P0, PT, R0, RZ, PT ;  /* 0x000000ff0000720c */ /* 0x000fe20003f05270 */
[----:B------:R-:W-:-:S12]  /*0230*/  IMAD.U32 R0, RZ, RZ, UR5 ;  /* 0x00000005ff007e24 */ /* 0x000fd8000f8e00ff */
[----:B------:R-:W-:Y:S05]  /*0240*/  @!P0 BRA `(.L_x_4) ;  /* 0xfffffffc00dc8947 */ /* 0x000fea000383ffff */
.L_x_3:
[C---:B------:R-:W-:Y:S01]  /*0250*/  VIADD R3, R0.reuse, 0x10 ;  /* 0x0000001000037836 */ /* 0x040fe20000000000 */
[----:B------:R-:W-:Y:S01]  /*0260*/  UMOV UR5, 0x50 ;  /* 0x0000005000057882 */ /* 0x000fe20000000000 */
[----:B------:R-:W-:Y:S01]  /*0270*/  SHF.L.U32 R2, R5, R0, RZ ;  /* 0x0000000005027219 */ /* 0x000fe200000006ff */
[----:B------:R-:W-:Y:S01]  /*0280*/  ULEA UR5, UR6, UR5, 0x18 ;  /* 0x0000000506057291 */ /* 0x000fe2000f8ec0ff */
[----:B------:R-:W-:Y:S01]  /*0290*/  IMAD.SHL.U32 R0, R0, 0x20, RZ ;  /* 0x0000002000007824 */ /* 0x000fe200078e00ff */
[----:B------:R-:W-:-:S04]  /*02a0*/  SHF.L.U32 R3, R4, R3, RZ ;  /* 0x0000000304037219 */ /* 0x000fc800000006ff */
[----:B------:R-:W-:-:S05]  /*02b0*/  LOP3.LUT R2, R3, R2, RZ, 0xfc, !PT ;  /* 0x0000000203027212 */ /* 0x000fca00078efcff */
[----:B------:R1:W-:Y:S04]  /*02c0*/  ATOMS.OR RZ, [UR5], R2 ;  /* 0x00000002ffff798c */ /* 0x0003e8000b000005 */
[----:B------:R1:W-:Y:S01]  /*02d0*/  STS [UR4], R0 ;  /* 0x00000000ff007988 */ /* 0x0003e20008000804 */
[----:B------:R-:W-:Y:S05]  /*02e0*/  BRA `(.L_x_2) ;  /* 0x0000000000107947 */ /* 0x000fea0003800000 */
.L_x_1:
[----:B------:R-:W-:Y:S01]  /*02f0*/  IMAD.MOV.U32 R0, RZ, RZ, -0x1 ;  /* 0xffffffffff007424 */ /* 0x000fe200078e00ff */
[----:B------:R-:W-:-:S04]  /*0300*/  MOV R2, 0x330 ;  /* 0x0000033000027802 */ /* 0x000fc80000000f00 */
[----:B------:R1:W-:Y:S03]  /*0310*/  STS [UR4], R0 ;  /* 0x00000000ff007988 */ /* 0x0003e60008000804 */
[----:B01----:R-:W-:Y:S05]  /*0320*/  CALL.REL.NOINC `($__internal_1_$__cuda_sm10x_tcgen05_guardrail_trap_phase_invalid_during_alloc) ;  /* 0x0000010c00b87944 */ /* 0x003fea0003c00000 */
.L_x_2:
[----:B------:R-:W-:Y:S05]  /*0330*/  WARPSYNC.ALL ;  /* 0x0000000000007948 */ /* 0x000fea0003800000 */
[----:B------:R-:W-:Y:S01]  /*0340*/  NOP ;  /* 0x0000000000007918 */ /* 0x000fe20000000000 */
.L_x_0:
[----:B------:R-:W2:Y:S08]  /*0350*/  LDC.64 R100, c[0x0][0x398] ;  /* 0x0000e600ff647b82 */ /* 0x000eb00000000a00 */
[----:B------:R-:W3:Y:S02]  /*0360*/  S2UR UR5, SR_CgaSize ;  /* 0x00000000000579c3 */ /* 0x000ee40000008a00 */
[----:B---3--:R-:W-:-:S12]  /*0370*/  UIMAD UR5, UR5, -0xa0, URZ ;  /* 0xffffff60050578a4 */ /* 0x008fd8000f8e02ff */
[----:B------:R-:W3:Y:S01]  /*0380*/  LDCU UR5, c[0x0][UR5+0x2b0] ;  /* 0x00005600050577ac */ /* 0x000ee20008000800 */
[----:B------:R-:W4:Y:S01]  /*0390*/  S2R R16, SR_TID.X ;  /* 0x0000000000107919 */ /* 0x000f220000002100 */
[----:B------:R-:W-:Y:S01]  /*03a0*/  PRMT R131, RZ, 0x7610, R131 ;  /* 0x00007610ff837816 */ /* 0x000fe20000000083 */
[----:B------:R-:W5:Y:S01]  /*03b0*/  LDCU.64 UR12, c[0x0][0x3a8] ;  /* 0x00007500ff0c77ac */ /* 0x000f620008000a00 */
[----:B------:R-:W1:Y:S01]  /*03c0*/  S2R R116, SR_CgaCtaId ;  /* 0x0000000000747919 */ /* 0x000e620000008800 */
[----:B------:R-:W-:Y:S01]  /*03d0*/  PRMT R133, RZ, 0x7610, R133 ;  /* 0x00007610ff857816 */ /* 0x000fe20000000085 */
[----:B------:R-:W0:Y:S01]  /*03e0*/  S2UR UR4, SR_CTAID.X ;  /* 0x00000000000479c3 */ /* 0x000e220000002500 */
[----:B------:R-:W3:Y:S01]  /*03f0*/  LDCU UR22, c[0x0][0x3a0] ;  /* 0x00007400ff1677ac */ /* 0x000ee20008000800 */
[----:B------:R-:W0:Y:S01]  /*0400*/  LDCU.128 UR16, c[0x0][0x380] ;  /* 0x00007000ff1077ac */ /* 0x000e220008000c00 */
[----:B-----5:R-:W-:Y:S01]  /*0410*/  IMAD.U32 R33, RZ, RZ, UR12 ;  /* 0x0000000cff217e24 */ /* 0x020fe2000f8e00ff */
[----:B--2---:R-:W-:Y:S01]  /*0420*/  IABS R27, R100 ;  /* 0x00000064001b7213 */ /* 0x004fe20000000000 */
[----:B-1----:R-:W-:Y:S01]  /*0430*/  VIADD R0, R101, 0x7f ;  /* 0x0000007f65007836 */ /* 0x002fe20000000000 */
[----:B------:R-:W-:Y:S01]  /*0440*/  IABS R105, R101 ;  /* 0x0000006500697213 */ /* 0x000fe20000000000 */
[----:B------:R-:W-:Y:S01]  /*0450*/  IMAD.U32 R58, RZ, RZ, UR12 ;  /* 0x0000000cff3a7e24 */ /* 0x000fe2000f8e00ff */
[----:B---3--:R-:W-:Y:S01]  /*0460*/  UIADD3 UR24, UPT, UPT, UR22, 0x7f, URZ ;  /* 0x0000007f16187890 */ /* 0x008fe2000fffe0ff */
[----:B------:R-:W-:Y:S01]  /*0470*/  IMAD.U32 R60, RZ, RZ, UR12 ;  /* 0x0000000cff3c7e24 */ /* 0x000fe2000f8e00ff */
[----:B------:R-:W-:Y:S01]  /*0480*/  SHF.R.S32.HI R3, RZ, 0x1f, R0 ;  /* 0x0000001fff037819 */ /* 0x000fe20000011400 */
[----:B------:R-:W-:Y:S01]  /*0490*/  IMAD.U32 R11, RZ, RZ, UR12 ;  /* 0x0000000cff0b7e24 */ /* 0x000fe2000f8e00ff */
[----:B0-----:R-:W-:Y:S01]  /*04a0*/  I2FP.F32.U32 R5, UR4 ;  /* 0x0000000400057c45 */ /* 0x001fe20008201000 */
[----:B------:R-:W-:Y:S01]  /*04b0*/  IMAD.U32 R62, RZ, RZ, UR12 ;  /* 0x0000000cff3e7e24 */ /* 0x000fe2000f8e00ff */
[----:B------:R-:W-:Y:S01]  /*04c0*/  LEA.HI R3, R3, R0, RZ, 0x7 ;  /* 0x0000000003037211 */ /* 0x000fe200078f38ff */
[----:B------:R-:W-:Y:S01]  /*04d0*/  IMAD.U32 R13, RZ, RZ, UR12 ;  /* 0x0000000cff0d7e24 */ /* 0x000fe2000f8e00ff */
[----:B----4-:R-:W-:Y:S01]  /*04e0*/  SHF.R.U32.HI R106, RZ, 0x6, R16 ;  /* 0x00000006ff6a7819 */ /* 0x010fe20000011610 */
[----:B------:R-:W-:Y:S01]  /*04f0*/  FMUL R5, R5, UR5 ;  /* 0x0000000505057c20 */ /* 0x000fe20008400000 */
[----:B------:R-:W-:Y:S01]  /*0500*/  SHF.R.S32.HI R3, RZ, 0x7, R3 ;  /* 0x00000007ff037819 */ /* 0x000fe20000011403 */
[----:B------:R-:W-:Y:S01]  /*0510*/  IMAD.U32 R64, RZ, RZ, UR12 ;  /* 0x0000000cff407e24 */ /* 0x000fe2000f8e00ff */
[----:B------:R-:W-:Y:S01]  /*0520*/  SGXT.U32 R106, R106, 0x1 ;  /* 0x000000016a6a781a */ /* 0x000fe20000000000 */
[----:B------:R-:W-:Y:S01]  /*0530*/  IMAD.U32 R15, RZ, RZ, UR12 ;  /* 0x0000000cff0f7e24 */ /* 0x000fe2000f8e00ff */
[----:B------:R-:W0:Y:S01]  /*0540*/  S2UR UR4, SR_CgaCtaId ;  /* 0x00000000000479c3 */ /* 0x000e220000008800 */
[----:B------:R-:W-:Y:S01]  /*0550*/  IMAD.SHL.U32 R4, R3, 0x8, RZ ;  /* 0x0000000803047824 */ /* 0x000fe200078e00ff */
[----:B------:R-:W-:Y:S01]  /*0560*/  F2I.U32.TRUNC.NTZ R5, R5 ;  /* 0x0000000500057305 */ /* 0x000fe2000020f000 */
[----:B------:R-:W-:Y:S01]  /*0570*/  IMAD R8, R106, UR12, RZ ;  /* 0x0000000c6a087c24 */ /* 0x000fe2000f8e02ff */
[----:B------:R-:W-:Y:S01]  /*0580*/  UISETP.GT.AND UP1, UPT, UR24, 0x7f, UPT ;  /* 0x0000007f1800788c */ /* 0x000fe2000bf24270 */
[----:B------:R-:W-:Y:S01]  /*0590*/  IMAD.U32 R66, RZ, RZ, UR12 ;  /* 0x0000000cff427e24 */ /* 0x000fe2000f8e00ff */
[----:B------:R-:W-:Y:S01]  /*05a0*/  IABS R7, R4 ;  /* 0x0000000400077213 */ /* 0x000fe20000000000 */
[----:B------:R-:W-:Y:S01]  /*05b0*/  IMAD R33, R33, 0x2, R8 ;  /* 0x0000000221217824 */ /* 0x000fe200078e0208 */
[----:B------:R-:W-:Y:S01]  /*05c0*/  LEA.HI R127, R16, 0xe, RZ, 0x1a ;  /* 0x0000000e107f7811 */ /* 0x000fe200078fd0ff */
[----:B------:R-:W-:Y:S01]  /*05d0*/  IMAD.U32 R85, RZ, RZ, UR12 ;  /* 0x0000000cff557e24 */ /* 0x000fe2000f8e00ff */
[----:B------:R-:W1:Y:S01]  /*05e0*/  I2F.RP R0, R7 ;  /* 0x0000000700007306 */ /* 0x000e620000209400 */
[----:B------:R-:W-:Y:S01]  /*05f0*/  IMAD R58, R58, 0x2, R33 ;  /* 0x000000023a3a7824 */ /* 0x000fe200078e0221 */
[C---:B------:R-:W-:Y:S01]  /*0600*/  LEA.HI R126, R16.reuse, 0x1e, RZ, 0x1a ;  /* 0x0000001e107e7811 */ /* 0x040fe200078fd0ff */
[----:B------:R-:W-:Y:S01]  /*0610*/  IMAD.U32 R68, RZ, RZ, UR12 ;  /* 0x0000000cff447e24 */ /* 0x000fe2000f8e00ff */
        /* <DEDUP_REMOVED lines=10> */
[----:B------:R-:W-:Y:S01]  /*06c0*/  LEA.HI R121, R16, 0x7e, RZ, 0x1a ;  /* 0x0000007e10797811 */ /* 0x000fe200078fd0ff */
[----:B-1----:R-:W1:Y:S01]  /*06d0*/  MUFU.RCP R0, R0 ;  /* 0x0000000000007308 */ /* 0x002e620000001000 */
[----:B------:R-:W-:Y:S01]  /*06e0*/  IMAD.U32 R73, RZ, RZ, UR12 ;  /* 0x0000000cff497e24 */ /* 0x000fe2000f8e00ff */
[----:B------:R-:W-:Y:S01]  /*06f0*/  UMOV UR5, 0x1 ;  /* 0x0000000100057882 */ /* 0x000fe20000000000 */
[----:B------:R-:W-:-:S02]  /*0700*/  IMAD.U32 R88, RZ, RZ, UR12 ;  /* 0x0000000cff587e24 */ /* 0x000fc4000f8e00ff */
[----:B------:R-:W-:Y:S02]  /*0710*/  IMAD.SHL.U32 R107, R116, 0x40, RZ ;  /* 0x00000040746b7824 */ /* 0x000fe400078e00ff */
[----:B------:R-:W-:Y:S02]  /*0720*/  IMAD.U32 R49, RZ, RZ, UR12 ;  /* 0x0000000cff317e24 */ /* 0x000fe4000f8e00ff */
[----:B------:R-:W-:Y:S01]  /*0730*/  IMAD.U32 R74, RZ, RZ, UR12 ;  /* 0x0000000cff4a7e24 */ /* 0x000fe2000f8e00ff */
[----:B------:R-:W-:Y:S01]  /*0740*/  LOP3.LUT R107, R107, 0x40, RZ, 0xc0, !PT ;  /* 0x000000406b6b7812 */ /* 0x000fe200078ec0ff */
[----:B------:R-:W-:Y:S02]  /*0750*/  IMAD.U32 R25, RZ, RZ, UR12 ;  /* 0x0000000cff197e24 */ /* 0x000fe4000f8e00ff */
[----:B------:R-:W-:Y:S02]  /*0760*/  IMAD.U32 R50, RZ, RZ, UR12 ;  /* 0x0000000cff327e24 */ /* 0x000fe4000f8e00ff */
[----:B------:R-:W-:-:S02]  /*0770*/  IMAD.U32 R75, RZ, RZ, UR12 ;  /* 0x0000000cff4b7e24 */ /* 0x000fc4000f8e00ff */
[----:B-1----:R-:W-:Y:S01]  /*0780*/  VIADD R2, R0, 0xffffffe ;  /* 0x0ffffffe00027836 */ /* 0x002fe20000000000 */
[----:B------:R-:W-:Y:S01]  /*0790*/  IABS R0, R5 ;  /* 0x0000000500007213 */ /* 0x000fe20000000000 */
[----:B------:R-:W-:Y:S02]  /*07a0*/  IMAD.U32 R90, RZ, RZ, UR12 ;  /* 0x0000000cff5a7e24 */ /* 0x000fe4000f8e00ff */
[----:B------:R1:W2:Y:S01]  /*07b0*/  F2I.FTZ.U32.TRUNC.NTZ R3, R2 ;  /* 0x0000000200037305 */ /* 0x0002a2000021f000 */
[----:B------:R-:W-:Y:S02]  /*07c0*/  IMAD.U32 R51, RZ, RZ, UR12 ;  /* 0x0000000cff337e24 */ /* 0x000fe4000f8e00ff */
[----:B------:R-:W-:Y:S02]  /*07d0*/  IMAD.U32 R76, RZ, RZ, UR12 ;  /* 0x0000000cff4c7e24 */ /* 0x000fe4000f8e00ff */
[----:B------:R-:W-:Y:S02]  /*07e0*/  IMAD.U32 R53, RZ, RZ, UR12 ;  /* 0x0000000cff357e24 */ /* 0x000fe4000f8e00ff */
[----:B------:R-:W-:-:S02]  /*07f0*/  IMAD.U32 R176, RZ, RZ, UR12 ;  /* 0x0000000cffb07e24 */ /* 0x000fc4000f8e00ff */
[----:B-1----:R-:W-:Y:S02]  /*0800*/  IMAD.MOV.U32 R2, RZ, RZ, RZ ;  /* 0x000000ffff027224 */ /* 0x002fe400078e00ff */
[----:B------:R-:W-:Y:S02]  /*0810*/  IMAD.U32 R183, RZ, RZ, UR12 ;  /* 0x0000000cffb77e24 */ /* 0x000fe4000f8e00ff */
[----:B------:R-:W-:Y:S02]  /*0820*/  IMAD.U32 R194, RZ, RZ, UR12 ;  /* 0x0000000cffc27e24 */ /* 0x000fe4000f8e00ff */
[----:B--2---:R-:W-:Y:S02]  /*0830*/  IMAD.MOV R6, RZ, RZ, -R3 ;  /* 0x000000ffff067224 */ /* 0x004fe400078e0a03 */
[----:B------:R-:W-:Y:S02]  /*0840*/  IMAD.U32 R81, RZ, RZ, UR12 ;  /* 0x0000000cff517e24 */ /* 0x000fe4000f8e00ff */
[----:B------:R-:W-:Y:S01]  /*0850*/  IMAD R9, R6, R7, RZ ;  /* 0x0000000706097224 */ /* 0x000fe200078e02ff */
[----:B------:R-:W-:Y:S01]  /*0860*/  IABS R6, R4 ;  /* 0x0000000400067213 */ /* 0x000fe20000000000 */
[----:B------:R-:W-:-:S02]  /*0870*/  IMAD R97, R125, UR12, RZ ;  /* 0x0000000c7d617c24 */ /* 0x000fc4000f8e02ff */
[----:B------:R-:W-:-:S04]  /*0880*/  IMAD.HI.U32 R3, R3, R9, R2 ;  /* 0x0000000903037227 */ /* 0x000fc800078e0002 */
[----:B------:R-:W-:Y:S02]  /*0890*/  IMAD.MOV R2, RZ, RZ, -R6 ;  /* 0x000000ffff027224 */ /* 0x000fe400078e0a06 */
[----:B------:R-:W-:-:S04]  /*08a0*/  IMAD.HI.U32 R3, R3, R0, RZ ;  /* 0x0000000003037227 */ /* 0x000fc800078e00ff */
[----:B------:R-:W-:Y:S02]  /*08b0*/  IMAD R0, R3, R2, R0 ;  /* 0x0000000203007224 */ /* 0x000fe400078e0200 */
[----:B------:R-:W-:Y:S02]  /*08c0*/  IMAD.U32 R9, RZ, RZ, UR12 ;  /* 0x0000000cff097e24 */ /* 0x000fe4000f8e00ff */
[----:B------:R-:W-:Y:S01]  /*08d0*/  IMAD R102, R121, UR12, RZ ;  /* 0x0000000c79667c24 */ /* 0x000fe2000f8e02ff */
[----:B------:R-:W-:Y:S01]  /*08e0*/  BAR.SYNC.DEFER_BLOCKING 0x0 ;  /* 0x0000000000007b1d */ /* 0x000fe20000010000 */
[----:B------:R-:W-:Y:S01]  /*08f0*/  ISETP.GT.U32.AND P1, PT, R7, R0, PT ;  /* 0x000000000700720c */ /* 0x000fe20003f24070 */
[----:B------:R-:W-:Y:S02]  /*0900*/  IMAD R94, R127, UR12, RZ ;  /* 0x0000000c7f5e7c24 */ /* 0x000fe4000f8e02ff */
[----:B------:R-:W-:Y:S02]  /*0910*/  IMAD R96, R126, UR12, RZ ;  /* 0x0000000c7e607c24 */ /* 0x000fe4000f8e02ff */
[----:B------:R-:W-:-:S02]  /*0920*/  IMAD R98, R124, UR12, RZ ;  /* 0x0000000c7c627c24 */ /* 0x000fc4000f8e02ff */
[----:B------:R-:W-:Y:S02]  /*0930*/  IMAD R99, R123, UR12, RZ ;  /* 0x0000000c7b637c24 */ /* 0x000fe4000f8e02ff */
[----:B------:R-:W-:-:S04]  /*0940*/  IMAD R180, R115, UR12, RZ ;  /* 0x0000000c73b47c24 */ /* 0x000fc8000f8e02ff */
[----:B------:R-:W-:Y:S02]  /*0950*/  @!P1 IMAD.IADD R0, R0, 0x1, -R7 ;  /* 0x0000000100009824 */ /* 0x000fe400078e0a07 */
[----:B------:R-:W-:Y:S01]  /*0960*/  @!P1 VIADD R3, R3, 0x1 ;  /* 0x0000000103039836 */ /* 0x000fe20000000000 */
[----:B------:R-:W-:Y:S02]  /*0970*/  ISETP.NE.AND P1, PT, R4, RZ, PT ;  /* 0x000000ff0400720c */ /* 0x000fe40003f25270 */
[----:B------:R-:W-:Y:S02]  /*0980*/  ISETP.GE.U32.AND P0, PT, R0, R7, PT ;  /* 0x000000070000720c */ /* 0x000fe40003f06070 */
[----:B------:R-:W-:-:S04]  /*0990*/  LOP3.LUT R0, R5, R4, RZ, 0x3c, !PT ;  /* 0x0000000405007212 */ /* 0x000fc800078e3cff */
[----:B------:R-:W-:Y:S01]  /*09a0*/  ISETP.GE.AND P2, PT, R0, RZ, PT ;  /* 0x000000ff0000720c */ /* 0x000fe20003f46270 */
[----:B------:R-:W-:-:S06]  /*09b0*/  VIADD R0, R100, 0x7f ;  /* 0x0000007f64007836 */ /* 0x000fcc0000000000 */
[----:B------:R-:W-:-:S04]  /*09c0*/  @P0 VIADD R3, R3, 0x1 ;  /* 0x0000000103030836 */ /* 0x000fc80000000000 */
[----:B------:R-:W-:Y:S01]  /*09d0*/  IMAD.MOV.U32 R2, RZ, RZ, R3 ;  /* 0x000000ffff027224 */ /* 0x000fe200078e0003 */
[----:B------:R-:W-:-:S03]  /*09e0*/  SHF.R.S32.HI R3, RZ, 0x1f, R0 ;  /* 0x0000001fff037819 */ /* 0x000fc60000011400 */
[----:B------:R-:W-:Y:S01]  /*09f0*/  @!P2 IMAD.MOV R2, RZ, RZ, -R2 ;  /* 0x000000ffff02a224 */ /* 0x000fe200078e0a02 */
[----:B------:R-:W-:Y:S02]  /*0a00*/  @!P1 LOP3.LUT R2, RZ, R4, RZ, 0x33, !PT ;  /* 0x00000004ff029212 */ /* 0x000fe400078e33ff */
[----:B------:R-:W-:-:S03]  /*0a10*/  LEA.HI R3, R3, R0, RZ, 0x7 ;  /* 0x0000000003037211 */ /* 0x000fc600078f38ff */
[----:B------:R-:W-:Y:S02]  /*0a20*/  IMAD.SHL.U32 R10, R2, 0x8, RZ ;  /* 0x00000008020a7824 */ /* 0x000fe400078e00ff */
[----:B------:R-:W-:-:S03]  /*0a30*/  IMAD.MOV R2, RZ, RZ, -R2 ;  /* 0x000000ffff027224 */ /* 0x000fc600078e0a02 */
[----:B------:R-:W-:Y:S01]  /*0a40*/  LEA.HI.SX32 R3, R3, -R10, 0x19 ;  /* 0x8000000a03037211 */ /* 0x000fe200078fcaff */
[----:B------:R-:W-:Y:S02]  /*0a50*/  IMAD R12, R4, R2, R5 ;  /* 0x00000002040c7224 */ /* 0x000fe400078e0205 */
[----:B------:R-:W-:Y:S01]  /*0a60*/  IMAD.MOV.U32 R2, RZ, RZ, RZ ;  /* 0x000000ffff027224 */ /* 0x000fe200078e00ff */
[----:B------:R-:W-:Y:S01]  /*0a70*/  VIMNMX R17, PT, PT, R3, 0x8, PT ;  /* 0x0000000803117848 */ /* 0x000fe20003fe0100 */
[----:B------:R-:W-:-:S03]  /*0a80*/  IMAD.U32 R4, RZ, RZ, UR12 ;  /* 0x0000000cff047e24 */ /* 0x000fc6000f8e00ff */
[----:B------:R-:W-:-:S04]  /*0a90*/  IABS R7, R17 ;  /* 0x0000001100077213 */ /* 0x000fc80000000000 */
[----:B------:R-:W1:Y:S08]  /*0aa0*/  I2F.RP R0, R7 ;  /* 0x0000000700007306 */ /* 0x000e700000209400 */
[----:B-1----:R-:W1:Y:S02]  /*0ab0*/  MUFU.RCP R0, R0 ;  /* 0x0000000000007308 */ /* 0x002e640000001000 */
[----:B-1----:R-:W-:Y:S01]  /*0ac0*/  VIADD R3, R0, 0xffffffe ;  /* 0x0ffffffe00037836 */ /* 0x002fe20000000000 */
[----:B------:R-:W-:-:S05]  /*0ad0*/  IABS R0, R17 ;  /* 0x0000001100007213 */ /* 0x000fca0000000000 */
[----:B------:R-:W1:Y:S01]  /*0ae0*/  F2I.FTZ.U32.TRUNC.NTZ R3, R3 ;  /* 0x0000000300037305 */ /* 0x000e62000021f000 */
[----:B------:R-:W-:Y:S02]  /*0af0*/  IMAD.MOV R0, RZ, RZ, -R0 ;  /* 0x000000ffff007224 */ /* 0x000fe400078e0a00 */
[----:B-1----:R-:W-:-:S04]  /*0b00*/  IMAD.MOV R6, RZ, RZ, -R3 ;  /* 0x000000ffff067224 */ /* 0x002fc800078e0a03 */
[----:B------:R-:W-:Y:S02]  /*0b10*/  IMAD R5, R6, R7, RZ ;  /* 0x0000000706057224 */ /* 0x000fe400078e02ff */
[----:B------:R-:W-:Y:S02]  /*0b20*/  IMAD.U32 R6, RZ, RZ, UR12 ;  /* 0x0000000cff067e24 */ /* 0x000fe4000f8e00ff */
[----:B------:R-:W-:Y:S01]  /*0b30*/  IMAD.HI.U32 R2, R3, R5, R2 ;  /* 0x0000000503027227 */ /* 0x000fe200078e0002 */
[----:B------:R-:W-:-:S03]  /*0b40*/  IABS R3, R12 ;  /* 0x0000000c00037213 */ /* 0x000fc60000000000 */
[----:B------:R-:W-:Y:S02]  /*0b50*/  IMAD.U32 R5, RZ, RZ, UR12 ;  /* 0x0000000cff057e24 */ /* 0x000fe4000f8e00ff */
[----:B------:R-:W-:-:S04]  /*0b60*/  IMAD.HI.U32 R2, R2, R3, RZ ;  /* 0x0000000302027227 */ /* 0x000fc800078e00ff */
[----:B------:R-:W-:Y:S02]  /*0b70*/  IMAD R82, R5, 0x2, R58 ;  /* 0x0000000205527824 */ /* 0x000fe400078e023a */
[----:B------:R-:W-:Y:S01]  /*0b80*/  IMAD R0, R2, R0, R3 ;  /* 0x0000000002007224 */ /* 0x000fe200078e0203 */
[----:B------:R-:W-:Y:S01]  /*0b90*/  LOP3.LUT R3, R12, R17, RZ, 0x3c, !PT ;  /* 0x000000110c037212 */ /* 0x000fe200078e3cff */
[----:B------:R-:W-:-:S03]  /*0ba0*/  IMAD R9, R9, 0x2, R82 ;  /* 0x0000000209097824 */ /* 0x000fc600078e0252 */
[----:B------:R-:W-:Y:S01]  /*0bb0*/  ISETP.GT.U32.AND P1, PT, R7, R0, PT ;  /* 0x000000000700720c */ /* 0x000fe20003f24070 */
[----:B------:R-:W-:Y:S01]  /*0bc0*/  IMAD R35, R4, 0x2, R9 ;  /* 0x0000000204237824 */ /* 0x000fe200078e0209 */
[----:B------:R-:W-:Y:S01]  /*0bd0*/  ISETP.GE.AND P2, PT, R3, RZ, PT ;  /* 0x000000ff0300720c */ /* 0x000fe20003f46270 */
[----:B------:R-:W1:Y:S01]  /*0be0*/  I2F.RP R4, R27 ;  /* 0x0000001b00047306 */ /* 0x000e620000209400 */
[----:B------:R-:W-:Y:S01]  /*0bf0*/  MOV R3, 0x400 ;  /* 0x0000040000037802 */ /* 0x000fe20000000f00 */
[----:B------:R-:W-:-:S03]  /*0c00*/  IMAD R60, R60, 0x2, R35 ;  /* 0x000000023c3c7824 */ /* 0x000fc600078e0223 */
[----:B------:R-:W-:Y:S01]  /*0c10*/  R2UR UR9, R3 ;  /* 0x00000000030972ca */ /* 0x000fe200000e0000 */
[----:B------:R-:W-:-:S04]  /*0c20*/  IMAD R11, R11, 0x4, R60 ;  /* 0x000000040b0b7824 */ /* 0x000fc800078e023c */
[----:B------:R-:W-:Y:S02]  /*0c30*/  @!P1 IMAD.IADD R0, R0, 0x1, -R7 ;  /* 0x0000000100009824 */ /* 0x000fe400078e0a07 */
[----:B------:R-:W-:Y:S02]  /*0c40*/  IMAD R37, R6, 0x2, R11 ;  /* 0x0000000206257824 */ /* 0x000fe400078e020b */
[----:B------:R-:W-:Y:S01]  /*0c50*/  @!P1 VIADD R2, R2, 0x1 ;  /* 0x0000000102029836 */ /* 0x000fe20000000000 */
[----:B------:R-:W-:Y:S01]  /*0c60*/  ISETP.GE.U32.AND P0, PT, R0, R7, PT ;  /* 0x000000070000720c */ /* 0x000fe20003f06070 */
[----:B------:R-:W-:Y:S01]  /*0c70*/  IMAD R62, R62, 0x2, R37 ;  /* 0x000000023e3e7824 */ /* 0x000fe200078e0225 */
[----:B------:R-:W-:Y:S01]  /*0c80*/  ISETP.NE.AND P1, PT, R17, RZ, PT ;  /* 0x000000ff1100720c */ /* 0x000fe20003f25270 */
[----:B------:R-:W-:Y:S01]  /*0c90*/  IMAD.U32 R0, RZ, RZ, UR12 ;  /* 0x0000000cff007e24 */ /* 0x000fe2000f8e00ff */
[----:B-1----:R-:W1:Y:S01]  /*0ca0*/  MUFU.RCP R4, R4 ;  /* 0x0000000400047308 */ /* 0x002e620000001000 */
[----:B------:R-:W-:Y:S01]  /*0cb0*/  IMAD R84, R5, 0x2, R62 ;  /* 0x0000000205547824 */ /* 0x000fe200078e023e */
[----:B------:R-:W-:Y:S01]  /*0cc0*/  SHF.R.U32.HI R7, RZ, 0x5, R16 ;  /* 0x00000005ff077819 */ /* 0x000fe20000011610 */
[----:B------:R-:W-:Y:S01]  /*0cd0*/  IMAD.SHL.U32 R5, R116, 0x20, RZ ;  /* 0x0000002074057824 */ /* 0x000fe200078e00ff */
[----:B0-----:R-:W-:Y:S01]  /*0ce0*/  ULEA UR9, UR4, UR9, 0x18 ;  /* 0x0000000904097291 */ /* 0x001fe2000f8ec0ff */
[----:B------:R-:W-:Y:S01]  /*0cf0*/  IMAD R13, R13, 0x2, R84 ;  /* 0x000000020d0d7824 */ /* 0x000fe200078e0254 */
[----:B------:R-:W-:Y:S01]  /*0d00*/  R2UR UR7, R7 ;  /* 0x00000000070772ca */ /* 0x000fe200000e0000 */
[----:B------:R-:W0:Y:S01]  /*0d10*/  LDCU UR4, c[0x0][0x3a4] ;  /* 0x00007480ff0477ac */ /* 0x000e220008000800 */
[----:B------:R-:W2:Y:S01]  /*0d20*/  I2F.RP R6, R105 ;  /* 0x0000006900067306 */ /* 0x000ea20000209400 */
[----:B------:R-:W-:-:S02]  /*0d30*/  IMAD R39, R0, 0x2, R13 ;  /* 0x0000000200277824 */ /* 0x000fc400078e020d */
[----:B------:R-:W-:Y:S02]  /*0d40*/  @P0 VIADD R2, R2, 0x1 ;  /* 0x0000000102020836 */ /* 0x000fe40000000000 */
[----:B------:R-:W-:Y:S02]  /*0d50*/  IMAD R64, R64, 0x2, R39 ;  /* 0x0000000240407824 */ /* 0x000fe400078e0227 */
[----:B------:R-:W-:Y:S02]  /*0d60*/  IMAD.MOV.U32 R14, RZ, RZ, R2 ;  /* 0x000000ffff0e7224 */ /* 0x000fe400078e0002 */
[----:B------:R-:W-:Y:S02]  /*0d70*/  IMAD.U32 R2, RZ, RZ, UR12 ;  /* 0x0000000cff027e24 */ /* 0x000fe4000f8e00ff */
[----:B------:R-:W-:Y:S02]  /*0d80*/  IMAD R15, R15, 0x4, R64 ;  /* 0x000000040f0f7824 */ /* 0x000fe400078e0240 */
[----:B------:R-:W-:Y:S01]  /*0d90*/  @!P2 IMAD.MOV R14, RZ, RZ, -R14 ;  /* 0x000000ffff0ea224 */ /* 0x000fe200078e0a0e */
[----:B------:R-:W-:Y:S01]  /*0da0*/  @!P1 LOP3.LUT R14, RZ, R17, RZ, 0x33, !PT ;  /* 0x00000011ff0e9212 */ /* 0x000fe200078e33ff */
[----:B------:R-:W-:Y:S01]  /*0db0*/  IMAD R41, R2, 0x2, R15 ;  /* 0x0000000202297824 */ /* 0x000fe200078e020f */
[----:B------:R-:W-:Y:S01]  /*0dc0*/  LOP3.LUT R2, R16, 0x3f, RZ, 0xc0, !PT ;  /* 0x0000003f10027812 */ /* 0x000fe200078ec0ff */
[----:B-1----:R-:W-:Y:S01]  /*0dd0*/  VIADD R4, R4, 0xffffffe ;  /* 0x0ffffffe04047836 */ /* 0x002fe20000000000 */
[----:B--2---:R-:W1:Y:S01]  /*0de0*/  MUFU.RCP R6, R6 ;  /* 0x0000000600067308 */ /* 0x004e620000001000 */
[----:B------:R-:W-:Y:S01]  /*0df0*/  IMAD.MOV R0, RZ, RZ, -R14 ;  /* 0x000000ffff007224 */ /* 0x000fe200078e0a0e */
[----:B------:R-:W-:Y:S01]  /*0e00*/  LOP3.LUT R7, R2, 0x40, R5, 0xf8, !PT ;  /* 0x0000004002077812 */ /* 0x000fe200078ef805 */
[----:B------:R-:W-:Y:S01]  /*0e10*/  IMAD R66, R66, 0x2, R41 ;  /* 0x0000000242427824 */ /* 0x000fe200078e0229 */
[----:B------:R-:W-:Y:S01]  /*0e20*/  PLOP3.LUT P1, PT, PT, PT, UP1, 0x80, 0x8 ;  /* 0x000000000008781c */ /* 0x000fe20003f2f018 */
[----:B------:R-:W-:-:S02]  /*0e30*/  IMAD R0, R17, R0, R12 ;  /* 0x0000000011007224 */ /* 0x000fc400078e020c */
[----:B------:R-:W-:Y:S01]  /*0e40*/  IMAD.U32 R12, RZ, RZ, UR12 ;  /* 0x0000000cff0c7e24 */ /* 0x000fe2000f8e00ff */
[----:B------:R2:W3:Y:S01]  /*0e50*/  F2I.FTZ.U32.TRUNC.NTZ R3, R4 ;  /* 0x0000000400037305 */ /* 0x0004e2000021f000 */
[----:B------:R-:W-:Y:S02]  /*0e60*/  IMAD R85, R85, 0x2, R66 ;  /* 0x0000000255557824 */ /* 0x000fe400078e0242 */
[----:B------:R-:W-:Y:S02]  /*0e70*/  IMAD.IADD R0, R10, 0x1, R0 ;  /* 0x000000010a007824 */ /* 0x000fe400078e0200 */
[----:B------:R-:W-:Y:S02]  /*0e80*/  IMAD R17, R12, 0x2, R85 ;  /* 0x000000020c117824 */ /* 0x000fe400078e0255 */
[----:B------:R-:W-:Y:S01]  /*0e90*/  IMAD R18, R0, 0x80, R7 ;  /* 0x0000008000127824 */ /* 0x000fe200078e0207 */
[----:B------:R-:W-:Y:S01]  /*0ea0*/  LOP3.LUT R7, R16, 0x7f, RZ, 0xc0, !PT ;  /* 0x0000007f10077812 */ /* 0x000fe200078ec0ff */
[----:B--2---:R-:W-:-:S02]  /*0eb0*/  IMAD.U32 R4, RZ, RZ, UR12 ;  /* 0x0000000cff047e24 */ /* 0x004fc4000f8e00ff */
[----:B-1----:R-:W-:Y:S01]  /*0ec0*/  VIADD R6, R6, 0xffffffe ;  /* 0x0ffffffe06067836 */ /* 0x002fe20000000000 */
[----:B------:R-:W-:Y:S01]  /*0ed0*/  IABS R0, R18 ;  /* 0x0000001200007213 */ /* 0x000fe20000000000 */
[----:B------:R-:W-:Y:S01]  /*0ee0*/  IMAD R43, R4, 0x2, R17 ;  /* 0x00000002042b7824 */ /* 0x000fe200078e0211 */
[----:B------:R-:W-:Y:S01]  /*0ef0*/  ISETP.GE.AND P2, PT, R18, RZ, PT ;  /* 0x000000ff1200720c */ /* 0x000fe20003f46270 */
[----:B---3--:R-:W-:Y:S01]  /*0f00*/  IMAD.MOV R2, RZ, RZ, -R3 ;  /* 0x000000ffff027224 */ /* 0x008fe200078e0a03 */
[----:B------:R1:W2:Y:S01]  /*0f10*/  F2I.FTZ.U32.TRUNC.NTZ R5, R6 ;  /* 0x0000000600057305 */ /* 0x0002a2000021f000 */
[----:B------:R-:W-:Y:S01]  /*0f20*/  IMAD R68, R68, 0x2, R43 ;  /* 0x0000000244447824 */ /* 0x000fe200078e022b */
[----:B------:R-:W-:Y:S01]  /*0f30*/  STL [R1+0x138], R18 ;  /* 0x0001381201007387 */ /* 0x000fe20000100800 */
[----:B------:R-:W-:Y:S02]  /*0f40*/  IMAD R21, R2, R27, RZ ;  /* 0x0000001b02157224 */ /* 0x000fe400078e02ff */
[----:B------:R-:W-:-:S02]  /*0f50*/  IMAD R19, R19, 0x4, R68 ;  /* 0x0000000413137824 */ /* 0x000fc400078e0244 */
[----:B------:R-:W-:Y:S02]  /*0f60*/  IMAD.MOV.U32 R2, RZ, RZ, RZ ;  /* 0x000000ffff027224 */ /* 0x000fe400078e00ff */
[----:B------:R-:W-:Y:S02]  /*0f70*/  IMAD R45, R4, 0x2, R19 ;  /* 0x00000002042d7824 */ /* 0x000fe400078e0213 */
[----:B------:R-:W-:-:S04]  /*0f80*/  IMAD.HI.U32 R2, R3, R21, R2 ;  /* 0x0000001503027227 */ /* 0x000fc800078e0002 */
[----:B------:R-:W-:Y:S02]  /*0f90*/  IMAD.U32 R3, RZ, RZ, UR12 ;  /* 0x0000000cff037e24 */ /* 0x000fe4000f8e00ff */
[----:B------:R-:W-:Y:S02]  /*0fa0*/  IMAD R70, R70, 0x2, R45 ;  /* 0x0000000246467824 */ /* 0x000fe400078e022d */
[----:B------:R-:W-:Y:S02]  /*0fb0*/  IMAD.U32 R21, RZ, RZ, UR12 ;  /* 0x0000000cff157e24 */ /* 0x000fe4000f8e00ff */
[----:B------:R-:W-:Y:S02]  /*0fc0*/  IMAD R86, R3, 0x2, R70 ;  /* 0x0000000203567824 */ /* 0x000fe400078e0246 */
[----:B-1----:R-:W-:Y:S02]  /*0fd0*/  IMAD.U32 R6, RZ, RZ, UR12 ;  /* 0x0000000cff067e24 */ /* 0x002fe4000f8e00ff */
[----:B------:R-:W-:-:S02]  /*0fe0*/  IMAD R21, R21, 0x2, R86 ;  /* 0x0000000215157824 */ /* 0x000fc400078e0256 */
[----:B--2---:R-:W-:Y:S02]  /*0ff0*/  IMAD.MOV R4, RZ, RZ, -R5 ;  /* 0x000000ffff047224 */ /* 0x004fe400078e0a05 */
[----:B------:R-:W-:Y:S02]  /*1000*/  IMAD R47, R6, 0x2, R21 ;  /* 0x00000002062f7824 */ /* 0x000fe400078e0215 */
[----:B------:R-:W-:Y:S01]  /*1010*/  IMAD R3, R4, R105, RZ ;  /* 0x0000006904037224 */ /* 0x000fe200078e02ff */
[----:B------:R-:W1:Y:S01]  /*1020*/  LDS R6, [UR9] ;  /* 0x00000009ff067984 */ /* 0x000e620008000800 */
[----:B------:R-:W-:Y:S02]  /*1030*/  IMAD R72, R72, 0x2, R47 ;  /* 0x0000000248487824 */ /* 0x000fe400078e022f */
[----:B------:R-:W-:Y:S02]  /*1040*/  IMAD.MOV.U32 R4, RZ, RZ, RZ ;  /* 0x000000ffff047224 */ /* 0x000fe400078e00ff */
[----:B------:R-:W-:-:S02]  /*1050*/  IMAD R23, R23, 0x4, R72 ;  /* 0x0000000417177824 */ /* 0x000fc400078e0248 */
[----:B------:R-:W-:-:S04]  /*1060*/  IMAD.HI.U32 R2, R2, R0, RZ ;  /* 0x0000000002027227 */ /* 0x000fc800078e00ff */
[----:B------:R-:W-:Y:S02]  /*1070*/  IMAD R48, R48, 0x2, R23 ;  /* 0x0000000230307824 */ /* 0x000fe400078e0217 */
[----:B------:R-:W-:Y:S01]  /*1080*/  IMAD.HI.U32 R104, R5, R3, R4 ;  /* 0x0000000305687227 */ /* 0x000fe200078e0004 */
[----:B------:R-:W-:-:S03]  /*1090*/  SHF.R.U32.HI R4, RZ, 0x6, R16 ;  /* 0x00000006ff047819 */ /* 0x000fc60000011610 */
[----:B------:R-:W-:Y:S01]  /*10a0*/  IMAD R73, R73, 0x2, R48 ;  /* 0x0000000249497824 */ /* 0x000fe200078e0230 */
[----:B------:R-:W-:Y:S01]  /*10b0*/  SGXT.U32 R4, R4, 0x1 ;  /* 0x000000010404781a */ /* 0x000fe20000000000 */
[----:B------:R-:W-:Y:S02]  /*10c0*/  IMAD.MOV R2, RZ, RZ, -R2 ;  /* 0x000000ffff027224 */ /* 0x000fe400078e0a02 */
[----:B------:R-:W-:Y:S01]  /*10d0*/  IMAD.U32 R3, RZ, RZ, UR12 ;  /* 0x0000000cff037e24 */ /* 0x000fe2000f8e00ff */
[----:B------:R-:W-:Y:S01]  /*10e0*/  BAR.SYNC.DEFER_BLOCKING 0x0 ;  /* 0x0000000000007b1d */ /* 0x000fe20000010000 */
[----:B------:R-:W-:Y:S01]  /*10f0*/  IMAD R88, R88, 0x2, R73 ;  /* 0x0000000258587824 */ /* 0x000fe200078e0249 */
[----:B------:R-:W-:Y:S01]  /*1100*/  ISETP.LT.AND P1, PT, R4, UR22, P1 ;  /* 0x0000001604007c0c */ /* 0x000fe20008f21270 */
[----:B------:R-:W-:Y:S02]  /*1110*/  IMAD R2, R27, R2, R0 ;  /* 0x000000021b027224 */ /* 0x000fe400078e0200 */
[----:B------:R-:W-:-:S02]  /*1120*/  IMAD R24, R3, 0x2, R88 ;  /* 0x0000000203187824 */ /* 0x000fc400078e0258 */
[----:B------:R-:W-:Y:S01]  /*1130*/  IMAD.SHL.U32 R0, R14, 0x80, RZ ;  /* 0x000000800e007824 */ /* 0x000fe200078e00ff */
[----:B------:R-:W-:Y:S01]  /*1140*/  ISETP.GT.U32.AND P0, PT, R27, R2, PT ;  /* 0x000000021b00720c */ /* 0x000fe20003f04070 */
[----:B------:R-:W-:Y:S02]  /*1150*/  IMAD R49, R49, 0x2, R24 ;  /* 0x0000000231317824 */ /* 0x000fe400078e0218 */
[----:B------:R-:W-:Y:S01]  /*1160*/  IMAD.U32 R5, RZ, RZ, UR12 ;  /* 0x0000000cff057e24 */ /* 0x000fe2000f8e00ff */
[----:B------:R-:W-:Y:S01]  /*1170*/  LOP3.LUT R109, R0, R107, RZ, 0xfc, !PT ;  /* 0x0000006b006d7212 */ /* 0x000fe200078efcff */
[----:B------:R-:W-:Y:S01]  /*1180*/  IMAD R74, R74, 0x2, R49 ;  /* 0x000000024a4a7824 */ /* 0x000fe200078e0231 */
[C-C-:B------:R-:W-:Y:S02]  /*1190*/  LOP3.LUT R108, R0.reuse, 0x1, R107.reuse, 0xfe, !PT ;  /* 0x00000001006c7812 */ /* 0x140fe400078efe6b */
[----:B------:R-:W-:Y:S01]  /*11a0*/  IABS R110, R109 ;  /* 0x0000006d006e7213 */ /* 0x000fe20000000000 */
[----:B------:R-:W-:Y:S01]  /*11b0*/  IMAD R25, R25, 0x4, R74 ;  /* 0x0000000419197824 */ /* 0x000fe200078e024a */
[----:B------:R-:W-:-:S02]  /*11c0*/  LOP3.LUT R111, R0, 0x2, R107, 0xfe, !PT ;  /* 0x00000002006f7812 */ /* 0x000fc400078efe6b */
[----:B------:R-:W-:Y:S01]  /*11d0*/  IABS R167, R108 ;  /* 0x0000006c00a77213 */ /* 0x000fe20000000000 */
[----:B------:R-:W-:Y:S01]  /*11e0*/  IMAD.HI.U32 R3, R104, R110, RZ ;  /* 0x0000006e68037227 */ /* 0x000fe200078e00ff */
[----:B------:R-:W-:Y:S02]  /*11f0*/  IABS R113, R111 ;  /* 0x0000006f00717213 */ /* 0x000fe40000000000 */
[----:B-1----:R-:W-:Y:S01]  /*1200*/  R2UR UR8, R6 ;  /* 0x00000000060872ca */ /* 0x002fe200000e0000 */
[----:B------:R-:W-:Y:S02]  /*1210*/  IMAD R50, R50, 0x2, R25 ;  /* 0x0000000232327824 */ /* 0x000fe400078e0219 */
[----:B------:R-:W-:Y:S02]  /*1220*/  IMAD.MOV R3, RZ, RZ, -R3 ;  /* 0x000000ffff037224 */ /* 0x000fe400078e0a03 */
[----:B------:R-:W-:Y:S02]  /*1230*/  IMAD R75, R75, 0x2, R50 ;  /* 0x000000024b4b7824 */ /* 0x000fe400078e0232 */
[----:B------:R-:W-:-:S02]  /*1240*/  @!P0 IMAD.IADD R2, R2, 0x1, -R27 ;  /* 0x0000000102028824 */ /* 0x000fc400078e0a1b */
[----:B------:R-:W-:Y:S02]  /*1250*/  IMAD R110, R105, R3, R110 ;  /* 0x00000003696e7224 */ /* 0x000fe400078e026e */
[----:B------:R-:W-:Y:S01]  /*1260*/  IMAD.U32 R3, RZ, RZ, UR12 ;  /* 0x0000000cff037e24 */ /* 0x000fe2000f8e00ff */
[----:B------:R-:W-:Y:S01]  /*1270*/  ISETP.GT.U32.AND P0, PT, R27, R2, PT ;  /* 0x000000021b00720c */ /* 0x000fe20003f04070 */
[----:B------:R-:W-:Y:S02]  /*1280*/  IMAD R90, R90, 0x2, R75 ;  /* 0x000000025a5a7824 */ /* 0x000fe400078e024b */
[----:B------:R-:W-:-:S04]  /*1290*/  IMAD.HI.U32 R4, R104, R113, RZ ;  /* 0x0000007168047227 */ /* 0x000fc800078e00ff */
[----:B------:R-:W-:Y:S02]  /*12a0*/  IMAD R26, R3, 0x2, R90 ;  /* 0x00000002031a7824 */ /* 0x000fe400078e025a */
[----:B------:R-:W-:-:S04]  /*12b0*/  IMAD.HI.U32 R3, R104, R167, RZ ;  /* 0x000000a768037227 */ /* 0x000fc800078e00ff */
[----:B------:R-:W-:Y:S02]  /*12c0*/  IMAD R51, R51, 0x2, R26 ;  /* 0x0000000233337824 */ /* 0x000fe400078e021a */
[----:B------:R-:W-:Y:S02]  /*12d0*/  IMAD.MOV R6, RZ, RZ, -R3 ;  /* 0x000000ffff067224 */ /* 0x000fe400078e0a03 */
[----:B------:R-:W-:Y:S02]  /*12e0*/  IMAD R76, R76, 0x2, R51 ;  /* 0x000000024c4c7824 */ /* 0x000fe400078e0233 */
[----:B------:R-:W-:Y:S01]  /*12f0*/  @!P0 IMAD.IADD R2, R2, 0x1, -R27 ;  /* 0x0000000102028824 */ /* 0x000fe200078e0a1b */
[----:B------:R-:W-:Y:S01]  /*1300*/  ISETP.NE.AND P0, PT, R100, RZ, PT ;  /* 0x000000ff6400720c */ /* 0x000fe20003f05270 */
[----:B------:R-:W-:Y:S02]  /*1310*/  IMAD R28, R5, 0x4, R76 ;  /* 0x00000004051c7824 */ /* 0x000fe400078e024c */
[----:B------:R-:W-:-:S02]  /*1320*/  IMAD.MOV R4, RZ, RZ, -R4 ;  /* 0x000000ffff047224 */ /* 0x000fc400078e0a04 */
[----:B------:R-:W-:Y:S02]  /*1330*/  IMAD R167, R105, R6, R167 ;  /* 0x0000000669a77224 */ /* 0x000fe400078e02a7 */
[----:B------:R-:W-:Y:S02]  /*1340*/  IMAD.U32 R6, RZ, RZ, UR12 ;  /* 0x0000000cff067e24 */ /* 0x000fe4000f8e00ff */
[----:B------:R-:W-:Y:S02]  /*1350*/  IMAD R53, R53, 0x2, R28 ;  /* 0x0000000235357824 */ /* 0x000fe400078e021c */
[----:B------:R-:W-:Y:S02]  /*1360*/  IMAD R113, R105, R4, R113 ;  /* 0x0000000469717224 */ /* 0x000fe400078e0271 */
[----:B------:R-:W-:Y:S02]  /*1370*/  IMAD.U32 R4, RZ, RZ, UR12 ;  /* 0x0000000cff047e24 */ /* 0x000fe4000f8e00ff */
[----:B------:R-:W-:-:S02]  /*1380*/  IMAD R169, R6, 0x2, R53 ;  /* 0x0000000206a97824 */ /* 0x000fc400078e0235 */
[----:B------:R-:W-:Y:S01]  /*1390*/  @!P2 IMAD.MOV R2, RZ, RZ, -R2 ;  /* 0x000000ffff02a224 */ /* 0x000fe200078e0a02 */
[----:B------:R-:W-:Y:S01]  /*13a0*/  @!P0 LOP3.LUT R2, RZ, R100, RZ, 0x33, !PT ;  /* 0x00000064ff028212 */ /* 0x000fe200078e33ff */
[----:B------:R-:W-:Y:S01]  /*13b0*/  IMAD R171, R4, 0x2, R169 ;  /* 0x0000000204ab7824 */ /* 0x000fe200078e02a9 */
[----:B------:R-:W-:Y:S01]  /*13c0*/  ISETP.NE.U32.AND P2, PT, R7, RZ, PT ;  /* 0x000000ff0700720c */ /* 0x000fe20003f45070 */
[----:B------:R-:W-:Y:S02]  /*13d0*/  IMAD.U32 R3, RZ, RZ, UR12 ;  /* 0x0000000cff037e24 */ /* 0x000fe4000f8e00ff */
[----:B------:R-:W-:Y:S02]  /*13e0*/  IMAD R173, R6, 0x2, R171 ;  /* 0x0000000206ad7824 */ /* 0x000fe400078e02ab */
[----:B0-----:R-:W-:Y:S01]  /*13f0*/  IMAD R2, R2, UR4, RZ ;  /* 0x0000000402027c24 */ /* 0x001fe2000f8e02ff */
[----:B------:R-:W-:Y:S01]  /*1400*/  USHF.L.U32 UR4, UR7, 0x15, URZ ;  /* 0x0000001507047899 */ /* 0x000fe200080006ff */
[----:B------:R-:W-:-:S02]  /*1410*/  IMAD R176, R176, 0x2, R173 ;  /* 0x00000002b0b07824 */ /* 0x000fc400078e02ad */
[----:B------:R-:W-:Y:S01]  /*1420*/  IMAD R100, R122, UR12, RZ ;  /* 0x0000000c7a647c24 */ /* 0x000fe2000f8e02ff */
[C---:B------:R-:W-:Y:S01]  /*1430*/  IADD3 R112, P0, PT, R2.reuse, UR16, RZ ;  /* 0x0000001002707c10 */ /* 0x040fe2000ff1e0ff */
[----:B------:R-:W-:Y:S01]  /*1440*/  IMAD R178, R3, 0x2, R176 ;  /* 0x0000000203b27824 */ /* 0x000fe200078e02b0 */
[----:B------:R-:W-:Y:S02]  /*1450*/  ULOP3.LUT UR4, UR4, 0x600000, URZ, 0xc0, !UPT ;  /* 0x0060000004047892 */ /* 0x000fe4000f8ec0ff */
[----:B------:R-:W-:Y:S01]  /*1460*/  LEA.HI.X.SX32 R114, R2, UR17, 0x1, P0 ;  /* 0x0000001102727c11 */ /* 0x000fe200080f0eff */
[----:B------:R-:W-:Y:S01]  /*1470*/  IMAD R183, R183, 0x4, R178 ;  /* 0x00000004b7b77824 */ /* 0x000fe200078e02b2 */
[CC--:B------:R-:W-:Y:S02]  /*1480*/  IADD3 R5, P3, PT, R13.reuse, R112.reuse, RZ ;  /* 0x000000700d057210 */ /* 0x0c0fe40007f7e0ff */
[----:B------:R-:W-:Y:S01]  /*1490*/  IADD3 R2, P5, PT, R8, R112, RZ ;  /* 0x0000007008027210 */ /* 0x000fe20007fbe0ff */
[----:B------:R-:W-:Y:S01]  /*14a0*/  IMAD R185, R4, 0x2, R183 ;  /* 0x0000000204b97824 */ /* 0x000fe200078e02b7 */
[----:B------:R-:W-:-:S02]  /*14b0*/  LEA.HI.X.SX32 R13, R13, R114, 0x1, P3 ;  /* 0x000000720d0d7211 */ /* 0x000fc400018f0eff */
[C---:B------:R-:W-:Y:S01]  /*14c0*/  IADD3 R14, P3, PT, R23.reuse, R112, RZ ;  /* 0x00000070170e7210 */ /* 0x040fe20007f7e0ff */
[----:B------:R-:W-:Y:S01]  /*14d0*/  IMAD R189, R6, 0x2, R185 ;  /* 0x0000000206bd7824 */ /* 0x000fe200078e02b9 */
[-C--:B------:R-:W-:Y:S02]  /*14e0*/  LEA.HI.X.SX32 R7, R8, R114.reuse, 0x1, P5 ;  /* 0x0000007208077211 */ /* 0x080fe400028f0eff */
[----:B------:R-:W-:Y:S01]  /*14f0*/  LEA.HI.X.SX32 R23, R23, R114, 0x1, P3 ;  /* 0x0000007217177211 */ /* 0x000fe200018f0eff */
[----:B------:R-:W-:Y:S01]  /*1500*/  IMAD R191, R4, 0x2, R189 ;  /* 0x0000000204bf7824 */ /* 0x000fe200078e02bd */
[-C--:B------:R-:W-:Y:S02]  /*1510*/  IADD3 R174, P3, PT, R173, R112.reuse, RZ ;  /* 0x00000070adae7210 */ /* 0x080fe40007f7e0ff */
[----:B------:R-:W-:Y:S01]  /*1520*/  IADD3 R4, P4, PT, R11, R112, RZ ;  /* 0x000000700b047210 */ /* 0x000fe20007f9e0ff */
[----:B------:R-:W-:Y:S01]  /*1530*/  IMAD R194, R194, 0x2, R191 ;  /* 0x00000002c2c27824 */ /* 0x000fe200078e02bf */
[----:B------:R-:W-:-:S02]  /*1540*/  LEA.HI.X.SX32 R173, R173, R114, 0x1, P3 ;  /* 0x00000072adad7211 */ /* 0x000fc400018f0eff */
[----:B------:R-:W-:Y:S01]  /*1550*/  IADD3 R30, P3, PT, R37, R112, RZ ;  /* 0x00000070251e7210 */ /* 0x000fe20007f7e0ff */
[----:B------:R-:W-:Y:S01]  /*1560*/  IMAD R196, R3, 0x2, R194 ;  /* 0x0000000203c47824 */ /* 0x000fe200078e02c2 */
[----:B------:R-:W-:Y:S02]  /*1570*/  LEA.HI.X.SX32 R11, R11, R114, 0x1, P4 ;  /* 0x000000720b0b7211 */ /* 0x000fe400020f0eff */
[----:B------:R-:W-:Y:S01]  /*1580*/  IADD3 R12, P4, PT, R21, R112, RZ ;  /* 0x00000070150c7210 */ /* 0x000fe20007f9e0ff */
[----:B------:R-:W-:Y:S01]  /*1590*/  IMAD R81, R81, 0x2, R196 ;  /* 0x0000000251517824 */ /* 0x000fe200078e02c4 */
[----:B------:R-:W-:Y:S02]  /*15a0*/  LEA.HI.X.SX32 R37, R37, R114, 0x1, P3 ;  /* 0x0000007225257211 */ /* 0x000fe400018f0eff */
[----:B------:R-:W-:Y:S02]  /*15b0*/  IADD3 R38, P3, PT, R47, R112, RZ ;  /* 0x000000702f267210 */ /* 0x000fe40007f7e0ff */
[----:B------:R-:W-:-:S02]  /*15c0*/  LEA.HI.X.SX32 R21, R21, R114, 0x1, P4 ;  /* 0x0000007215157211 */ /* 0x000fc400020f0eff */
[C---:B------:R-:W-:Y:S02]  /*15d0*/  IADD3 R22, P4, PT, R28.reuse, R112, RZ ;  /* 0x000000701c167210 */ /* 0x040fe40007f9e0ff */
[----:B------:R-:W-:Y:S02]  /*15e0*/  LEA.HI.X.SX32 R47, R47, R114, 0x1, P3 ;  /* 0x000000722f2f7211 */ /* 0x000fe400018f0eff */
[-C--:B------:R-:W-:Y:S02]  /*15f0*/  IADD3 R3, P0, PT, R9, R112.reuse, RZ ;  /* 0x0000007009037210 */ /* 0x080fe40007f1e0ff */
[----:B------:R-:W-:Y:S02]  /*1600*/  IADD3 R168, P3, PT, R53, R112, RZ ;  /* 0x0000007035a87210 */ /* 0x000fe40007f7e0ff */
[----:B------:R-:W-:Y:S02]  /*1610*/  LEA.HI.X.SX32 R28, R28, R114, 0x1, P4 ;  /* 0x000000721c1c7211 */ /* 0x000fe400020f0eff */
[----:B------:R-:W-:-:S02]  /*1620*/  IADD3 R29, P4, PT, R35, R112, RZ ;  /* 0x00000070231d7210 */ /* 0x000fc40007f9e0ff */
[-C--:B------:R-:W-:Y:S02]  /*1630*/  LEA.HI.X.SX32 R9, R9, R114.reuse, 0x1, P0 ;  /* 0x0000007209097211 */ /* 0x080fe400000f0eff */
[----:B------:R-:W-:Y:S02]  /*1640*/  LEA.HI.X.SX32 R53, R53, R114, 0x1, P3 ;  /* 0x0000007235357211 */ /* 0x000fe400018f0eff */
[-C--:B------:R-:W-:Y:S02]  /*1650*/  IADD3 R6, P6, PT, R15, R112.reuse, RZ ;  /* 0x000000700f067210 */ /* 0x080fe40007fde0ff */
[-C--:B------:R-:W-:Y:S02]  /*1660*/  IADD3 R8, P5, PT, R17, R112.reuse, RZ ;  /* 0x0000007011087210 */ /* 0x080fe40007fbe0ff */
[-C--:B------:R-:W-:Y:S02]  /*1670*/  IADD3 R10, P0, PT, R19, R112.reuse, RZ ;  /* 0x00000070130a7210 */ /* 0x080fe40007f1e0ff */
[----:B------:R-:W-:-:S02]  /*1680*/  IADD3 R54, P3, PT, R60, R112, RZ ;  /* 0x000000703c367210 */ /* 0x000fc40007f7e0ff */
[----:B------:R-:W-:Y:S02]  /*1690*/  LEA.HI.X.SX32 R35, R35, R114, 0x1, P4 ;  /* 0x0000007223237211 */ /* 0x000fe400020f0eff */
[----:B------:R-:W-:Y:S02]  /*16a0*/  IADD3 R36, P4, PT, R45, R112, RZ ;  /* 0x000000702d247210 */ /* 0x000fe40007f9e0ff */
[-C--:B------:R-:W-:Y:S02]  /*16b0*/  LEA.HI.X.SX32 R15, R15, R114.reuse, 0x1, P6 ;  /* 0x000000720f0f7211 */ /* 0x080fe400030f0eff */
[-C--:B------:R-:W-:Y:S02]  /*16c0*/  LEA.HI.X.SX32 R17, R17, R114.reuse, 0x1, P5 ;  /* 0x0000007211117211 */ /* 0x080fe400028f0eff */
[-C--:B------:R-:W-:Y:S02]  /*16d0*/  LEA.HI.X.SX32 R19, R19, R114.reuse, 0x1, P0 ;  /* 0x0000007213137211 */ /* 0x080fe400000f0eff */
[----:B------:R-:W-:-:S02]  /*16e0*/  LEA.HI.X.SX32 R60, R60, R114, 0x1, P3 ;  /* 0x000000723c3c7211 */ /* 0x000fc400018f0eff */
[-C--:B------:R-:W-:Y:S02]  /*16f0*/  IADD3 R16, P6, PT, R24, R112.reuse, RZ ;  /* 0x0000007018107210 */ /* 0x080fe40007fde0ff */
[-C--:B------:R-:W-:Y:S02]  /*1700*/  IADD3 R18, P5, PT, R25, R112.reuse, RZ ;  /* 0x0000007019127210 */ /* 0x080fe40007fbe0ff */
[-C--:B------:R-:W-:Y:S02]  /*1710*/  IADD3 R20, P0, PT, R26, R112.reuse, RZ ;  /* 0x000000701a147210 */ /* 0x080fe40007f1e0ff */
[----:B------:R-:W-:Y:S02]  /*1720*/  IADD3 R61, P3, PT, R70, R112, RZ ;  /* 0x00000070463d7210 */ /* 0x000fe40007f7e0ff */
[----:B------:R-:W-:Y:S02]  /*1730*/  LEA.HI.X.SX32 R45, R45, R114, 0x1, P4 ;  /* 0x000000722d2d7211 */ /* 0x000fe400020f0eff */
[----:B------:R-:W-:-:S02]  /*1740*/  IADD3 R46, P4, PT, R51, R112, RZ ;  /* 0x00000070332e7210 */ /* 0x000fc40007f9e0ff */
[-C--:B------:R-:W-:Y:S02]  /*1750*/  LEA.HI.X.SX32 R24, R24, R114.reuse, 0x1, P6 ;  /* 0x0000007218187211 */ /* 0x080fe400030f0eff */
[-C--:B------:R-:W-:Y:S02]  /*1760*/  LEA.HI.X.SX32 R25, R25, R114.reuse, 0x1, P5 ;  /* 0x0000007219197211 */ /* 0x080fe400028f0eff */
[-C--:B------:R-:W-:Y:S02]  /*1770*/  LEA.HI.X.SX32 R26, R26, R114.reuse, 0x1, P0 ;  /* 0x000000721a1a7211 */ /* 0x080fe400000f0eff */
[----:B------:R-:W-:Y:S02]  /*1780*/  LEA.HI.X.SX32 R70, R70, R114, 0x1, P3 ;  /* 0x0000007246467211 */ /* 0x000fe400018f0eff */
[-C--:B------:R-:W-:Y:S02]  /*1790*/  IADD3 R184, P6, PT, R183, R112.reuse, RZ ;  /* 0x00000070b7b87210 */ /* 0x080fe40007fde0ff */
[----:B------:R-:W-:-:S02]  /*17a0*/  IADD3 R195, P5, PT, R194, R112, RZ ;  /* 0x00000070c2c37210 */ /* 0x000fc40007fbe0ff */
[-C--:B------:R-:W-:Y:S02]  /*17b0*/  IADD3 R27, P0, PT, R33, R112.reuse, RZ ;  /* 0x00000070211b7210 */ /* 0x080fe40007f1e0ff */
[----:B------:R-:W-:Y:S02]  /*17c0*/  IADD3 R71, P3, PT, R76, R112, RZ ;  /* 0x000000704c477210 */ /* 0x000fe40007f7e0ff */
[----:B------:R-:W-:Y:S02]  /*17d0*/  LEA.HI.X.SX32 R51, R51, R114, 0x1, P4 ;  /* 0x0000007233337211 */ /* 0x000fe400020f0eff */
[----:B------:R-:W-:Y:S02]  /*17e0*/  IADD3 R52, P4, PT, R58, R112, RZ ;  /* 0x000000703a347210 */ /* 0x000fe40007f9e0ff */
[-C--:B------:R-:W-:Y:S02]  /*17f0*/  LEA.HI.X.SX32 R183, R183, R114.reuse, 0x1, P6 ;  /* 0x00000072b7b77211 */ /* 0x080fe400030f0eff */
[----:B------:R-:W-:-:S02]  /*1800*/  LEA.HI.X.SX32 R194, R194, R114, 0x1, P5 ;  /* 0x00000072c2c27211 */ /* 0x000fc400028f0eff */
        /* <DEDUP_REMOVED lines=26> */
[----:B------:R-:W-:Y:S01]  /*19b0*/  LEA.HI.X.SX32 R75, R75, R114, 0x1, P4 ;  /* 0x000000724b4b7211 */ /* 0x000fe200020f0eff */
[----:B------:R0:W-:Y:S01]  /*19c0*/  STL [R1+0x124], R130 ;  /* 0x0001248201007387 */ /* 0x0001e20000100800 */
[----:B------:R-:W-:Y:S02]  /*19d0*/  IADD3 R128, P4, PT, R81, R112, RZ ;  /* 0x0000007051807210 */ /* 0x000fe40007f9e0ff */
[-C--:B------:R-:W-:Y:S02]  /*19e0*/  LEA.HI.X.SX32 R176, R176, R114.reuse, 0x1, P6 ;  /* 0x00000072b0b07211 */ /* 0x080fe400030f0eff */
[-C--:B------:R-:W-:Y:S01]  /*19f0*/  LEA.HI.X.SX32 R185, R185, R114.reuse, 0x1, P5 ;  /* 0x00000072b9b97211 */ /* 0x080fe200028f0eff */
[----:B------:R0:W-:Y:S01]  /*1a00*/  STL [R1+0x12c], R128 ;  /* 0x00012c8001007387 */ /* 0x0001e20000100800 */
[----:B------:R-:W-:-:S02]  /*1a10*/  LEA.HI.X.SX32 R196, R196, R114, 0x1, P0 ;  /* 0x00000072c4c47211 */ /* 0x000fc400000f0eff */
[----:B------:R-:W-:Y:S02]  /*1a20*/  LEA.HI.X.SX32 R97, R97, R114, 0x1, P3 ;  /* 0x0000007261617211 */ /* 0x000fe400018f0eff */
[-C--:B------:R-:W-:Y:S02]  /*1a30*/  IADD3 R55, P6, PT, R62, R112.reuse, RZ ;  /* 0x000000703e377210 */ /* 0x080fe40007fde0ff */
[-C--:B------:R-:W-:Y:S02]  /*1a40*/  IADD3 R56, P5, PT, R64, R112.reuse, RZ ;  /* 0x0000007040387210 */ /* 0x080fe40007fbe0ff */
[-C--:B------:R-:W-:Y:S02]  /*1a50*/  IADD3 R57, P0, PT, R66, R112.reuse, RZ ;  /* 0x0000007042397210 */ /* 0x080fe40007f1e0ff */
[----:B------:R-:W-:Y:S02]  /*1a60*/  IADD3 R119, P3, PT, R102, R112, RZ ;  /* 0x0000007066777210 */ /* 0x000fe40007f7e0ff */
[----:B------:R-:W-:-:S02]  /*1a70*/  LEA.HI.X.SX32 R129, R81, R114, 0x1, P4 ;  /* 0x0000007251817211 */ /* 0x000fc400020f0eff */
[-C--:B------:R-:W-:Y:S02]  /*1a80*/  LEA.HI.X.SX32 R62, R62, R114.reuse, 0x1, P6 ;  /* 0x000000723e3e7211 */ /* 0x080fe400030f0eff */
[-C--:B------:R-:W-:Y:S01]  /*1a90*/  LEA.HI.X.SX32 R64, R64, R114.reuse, 0x1, P5 ;  /* 0x0000007240407211 */ /* 0x080fe200028f0eff */
[----:B------:R0:W-:Y:S01]  /*1aa0*/  STL [R1+0x128], R129 ;  /* 0x0001288101007387 */ /* 0x0001e20000100800 */
[-C--:B------:R-:W-:Y:S02]  /*1ab0*/  LEA.HI.X.SX32 R66, R66, R114.reuse, 0x1, P0 ;  /* 0x0000007242427211 */ /* 0x080fe400000f0eff */
[----:B------:R-:W-:Y:S01]  /*1ac0*/  LEA.HI.X.SX32 R120, R102, R114, 0x1, P3 ;  /* 0x0000007266787211 */ /* 0x000fe200018f0eff */
[----:B------:R0:W-:Y:S01]  /*1ad0*/  STL [R1+0x134], R119 ;  /* 0x0001347701007387 */ /* 0x0001e20000100800 */
[-C--:B------:R-:W-:Y:S02]  /*1ae0*/  IADD3 R63, P6, PT, R72, R112.reuse, RZ ;  /* 0x00000070483f7210 */ /* 0x080fe40007fde0ff */
[-C--:B------:R-:W-:Y:S01]  /*1af0*/  IADD3 R65, P5, PT, R73, R112.reuse, RZ ;  /* 0x0000007049417210 */ /* 0x080fe20007fbe0ff */
[----:B------:R0:W-:Y:S01]  /*1b00*/  STL [R1+0x130], R120 ;  /* 0x0001307801007387 */ /* 0x0001e20000100800 */
[----:B------:R-:W-:-:S02]  /*1b10*/  IADD3 R67, P0, PT, R74, R112, RZ ;  /* 0x000000704a437210 */ /* 0x000fc40007f1e0ff */
[-C--:B------:R-:W-:Y:S02]  /*1b20*/  LEA.HI.X.SX32 R72, R72, R114.reuse, 0x1, P6 ;  /* 0x0000007248487211 */ /* 0x080fe400030f0eff */
[-C--:B------:R-:W-:Y:S02]  /*1b30*/  LEA.HI.X.SX32 R73, R73, R114.reuse, 0x1, P5 ;  /* 0x0000007249497211 */ /* 0x080fe400028f0eff */
[----:B------:R-:W-:Y:S02]  /*1b40*/  LEA.HI.X.SX32 R74, R74, R114, 0x1, P0 ;  /* 0x000000724a4a7211 */ /* 0x000fe400000f0eff */
[-C--:B------:R-:W-:Y:S02]  /*1b50*/  IADD3 R170, P6, PT, R169, R112.reuse, RZ ;  /* 0x00000070a9aa7210 */ /* 0x080fe40007fde0ff */
[-C--:B------:R-:W-:Y:S02]  /*1b60*/  IADD3 R179, P5, PT, R178, R112.reuse, RZ ;  /* 0x00000070b2b37210 */ /* 0x080fe40007fbe0ff */
[----:B------:R-:W-:-:S02]  /*1b70*/  IADD3 R190, P0, PT, R189, R112, RZ ;  /* 0x00000070bdbe7210 */ /* 0x000fc40007f1e0ff */
[-C--:B------:R-:W-:Y:S02]  /*1b80*/  LEA.HI.X.SX32 R169, R169, R114.reuse, 0x1, P6 ;  /* 0x00000072a9a97211 */ /* 0x080fe400030f0eff */
[-C--:B------:R-:W-:Y:S02]  /*1b90*/  LEA.HI.X.SX32 R178, R178, R114.reuse, 0x1, P5 ;  /* 0x00000072b2b27211 */ /* 0x080fe400028f0eff */
[----:B------:R-:W-:Y:S02]  /*1ba0*/  LEA.HI.X.SX32 R189, R189, R114, 0x1, P0 ;  /* 0x00000072bdbd7211 */ /* 0x000fe400000f0eff */
[-C--:B------:R-:W-:Y:S02]  /*1bb0*/  IADD3 R78, P6, PT, R84, R112.reuse, RZ ;  /* 0x00000070544e7210 */ /* 0x080fe40007fde0ff */
[-C--:B------:R-:W-:Y:S02]  /*1bc0*/  IADD3 R79, P5, PT, R85, R112.reuse, RZ ;  /* 0x00000070554f7210 */ /* 0x080fe40007fbe0ff */
[----:B------:R-:W-:-:S02]  /*1bd0*/  IADD3 R80, P0, PT, R86, R112, RZ ;  /* 0x0000007056507210 */ /* 0x000fc40007f1e0ff */
[----:B------:R-:W-:Y:S02]  /*1be0*/  IADD3 R81, P4, PT, R88, R112, RZ ;  /* 0x0000007058517210 */ /* 0x000fe40007f9e0ff */
[-C--:B------:R-:W-:Y:S02]  /*1bf0*/  LEA.HI.X.SX32 R84, R84, R114.reuse, 0x1, P6 ;  /* 0x0000007254547211 */ /* 0x080fe400030f0eff */
[-C--:B------:R-:W-:Y:S02]  /*1c00*/  LEA.HI.X.SX32 R85, R85, R114.reuse, 0x1, P5 ;  /* 0x0000007255557211 */ /* 0x080fe400028f0eff */
[-C--:B------:R-:W-:Y:S02]  /*1c10*/  LEA.HI.X.SX32 R86, R86, R114.reuse, 0x1, P0 ;  /* 0x0000007256567211 */ /* 0x080fe400000f0eff */
[----:B------:R-:W-:Y:S02]  /*1c20*/  LEA.HI.X.SX32 R88, R88, R114, 0x1, P4 ;  /* 0x0000007258587211 */ /* 0x000fe400020f0eff */
[----:B------:R-:W-:-:S02]  /*1c30*/  IADD3 R172, P6, PT, R171, R112, RZ ;  /* 0x00000070abac7210 */ /* 0x000fc40007fde0ff */
[-C--:B------:R-:W-:Y:S02]  /*1c40*/  IADD3 R193, P5, PT, R191, R112.reuse, RZ ;  /* 0x00000070bfc17210 */ /* 0x080fe40007fbe0ff */
[-C--:B------:R-:W-:Y:S02]  /*1c50*/  IADD3 R87, P0, PT, R94, R112.reuse, RZ ;  /* 0x000000705e577210 */ /* 0x080fe40007f1e0ff */
[----:B------:R-:W-:Y:S02]  /*1c60*/  IADD3 R89, P4, PT, R96, R112, RZ ;  /* 0x0000007060597210 */ /* 0x000fe40007f9e0ff */
[-C--:B------:R-:W-:Y:S02]  /*1c70*/  LEA.HI.X.SX32 R171, R171, R114.reuse, 0x1, P6 ;  /* 0x00000072abab7211 */ /* 0x080fe400030f0eff */
[-C--:B------:R-:W-:Y:S02]  /*1c80*/  LEA.HI.X.SX32 R191, R191, R114.reuse, 0x1, P5 ;  /* 0x00000072bfbf7211 */ /* 0x080fe400028f0eff */
        /* <DEDUP_REMOVED lines=8> */
[-C--:B------:R-:W-:Y:S02]  /*1d10*/  LEA.HI.X.SX32 R100, R100, R114.reuse, 0x1, P0 ;  /* 0x0000007264647211 */ /* 0x080fe400000f0eff */
[----:B------:R-:W-:Y:S01]  /*1d20*/  LEA.HI.X.SX32 R180, R180, R114, 0x1, P4 ;  /* 0x00000072b4b47211 */ /* 0x000fe200020f0eff */
[----:B0-----:R-:W-:Y:S06]  /*1d30*/  BRA.U UP0, `(.L_x_5) ;  /* 0x0000000100187547 */ /* 0x001fec000b800000 */
[----:B------:R-:W-:Y:S01]  /*1d40*/  ELECT P0, URZ, PT ;  /* 0x0000000000ff782f */ /* 0x000fe20003800000 */
[----:B------:R-:W-:Y:S01]  /*1d50*/  IMAD.MOV.U32 R102, RZ, RZ, 0x1 ;  /* 0x00000001ff667424 */ /* 0x000fe200078e00ff */
[----:B------:R-:W-:Y:S11]  /*1d60*/  UVIRTCOUNT.DEALLOC.SMPOOL 0x80 ;  /* 0x000000800000784c */ /* 0x000ff60000000000 */
[----:B------:R-:W-:-:S04]  /*1d70*/  @P0 MOV R103, 0x40 ;  /* 0x0000004000670802 */ /* 0x000fc80000000f00 */
[----:B------:R-:W-:-:S05]  /*1d80*/  @P0 LEA R103, R116, R103, 0x18 ;  /* 0x0000006774670211 */ /* 0x000fca00078ec0ff */
[----:B------:R0:W-:Y:S02]  /*1d90*/  @P0 STS.U8 [R103], R102 ;  /* 0x0000006667000388 */ /* 0x0001e40000000000 */
.L_x_5:
[----:B------:R-:W-:Y:S01]  /*1da0*/  UIADD3 UR10, UPT, UPT, UR8, UR4, URZ ;  /* 0x00000004080a7290 */ /* 0x000fe2000fffe0ff */
[C---:B0-----:R-:W-:Y:S01]  /*1db0*/  LOP3.LUT R103, R106.reuse, 0x8, RZ, 0xfc, !PT ;  /* 0x000000086a677812 */ /* 0x041fe200078efcff */
[----:B------:R-:W-:Y:S01]  /*1dc0*/  VOTEU.ALL UP2, P2 ;  /* 0x0000000000ff7886 */ /* 0x000fe20001040000 */
[----:B------:R-:W-:Y:S01]  /*1dd0*/  UIADD3 UR6, UPT, UPT, UR9, 0x8000, URZ ;  /* 0x0000800009067890 */ /* 0x000fe2000fffe0ff */
[----:B------:R-:W-:Y:S01]  /*1de0*/  PLOP3.LUT P3, PT, PT, PT, UP1, 0x80, 0x8 ;  /* 0x000000000008781c */ /* 0x000fe20003f6f018 */
[----:B------:R-:W-:Y:S01]  /*1df0*/  VOTEU.ALL UP3, P2 ;  /* 0x0000000000ff7886 */ /* 0x000fe20001060000 */
[----:B------:R-:W-:Y:S01]  /*1e00*/  LOP3.LUT R102, R106, 0x10, RZ, 0xfc, !PT ;  /* 0x000000106a667812 */ /* 0x000fe200078efcff */
[----:B------:R-:W-:Y:S01]  /*1e10*/  IMAD.MOV.U32 R112, RZ, RZ, R131 ;  /* 0x000000ffff707224 */ /* 0x000fe200078e0083 */
[----:B------:R-:W-:-:S04]  /*1e20*/  @!UP2 UIADD3 UR14, UPT, UPT, -UR5, 0x100000, URZ ;  /* 0x00100000050ea890 */ /* 0x000fc8000fffe1ff */
[----:B------:R-:W-:Y:S02]  /*1e30*/  @!UP2 USHF.L.U32 UR15, UR14, 0xb, URZ ;  /* 0x0000000b0e0fa899 */ /* 0x000fe400080006ff */
[----:B------:R-:W-:Y:S01]  /*1e40*/  @!UP2 USHF.L.U32 UR14, UR14, 0x1, URZ ;  /* 0x000000010e0ea899 */ /* 0x000fe200080006ff */
[----:B------:R-:W-:Y:S01]  /*1e50*/  STTM.16dp32bit_t0_t15.x32 tmem[UR10], RZ ;  /* 0x000000ff000079ed */ /* 0x000fe20008a8000a */
[----:B------:R-:W-:Y:S01]  /*1e60*/  STTM.16dp32bit_t16_t31.x32 tmem[UR10+0x20], RZ ;  /* 0x000020ff000079ed */ /* 0x000fe20008aa000a */
[----:B------:R-:W0:Y:S02]  /*1e70*/  FENCE.VIEW.ASYNC.T ;  /* 0x00000000000073c6 */ /* 0x000e240000000200 */
[----:B0-----:R-:W-:Y:S01]  /*1e80*/  BAR.SYNC.DEFER_BLOCKING 0x0 ;  /* 0x0000000000007b1d */ /* 0x001fe20000010000 */
[----:B------:R-:W-:Y:S01]  /*1e90*/  ISETP.LT.AND P3, PT, R103, UR22, P3 ;  /* 0x0000001667007c0c */ /* 0x000fe20009f61270 */
[----:B------:R-:W-:Y:S01]  /*1ea0*/  @P1 IMAD.MOV.U32 R103, RZ, RZ, R7 ;  /* 0x000000ffff671224 */ /* 0x000fe200078e0007 */
[----:B------:R-:W-:Y:S01]  /*1eb0*/  PLOP3.LUT P0, PT, PT, PT, UP1, 0x80, 0x8 ;  /* 0x000000000008781c */ /* 0x000fe20003f0f018 */
[----:B------:R-:W-:Y:S01]  /*1ec0*/  IMAD.MOV.U32 R114, RZ, RZ, R133 ;  /* 0x000000ffff727224 */ /* 0x000fe200078e0085 */
[----:B------:R-:W-:-:S02]  /*1ed0*/  LOP3.LUT R131, R106, 0x18, RZ, 0xfc, !PT ;  /* 0x000000186a837812 */ /* 0x000fc400078efcff */
[----:B------:R-:W-:Y:S01]  /*1ee0*/  ISETP.LT.AND P0, PT, R102, UR22, P0 ;  /* 0x0000001666007c0c */ /* 0x000fe20008701270 */
[----:B------:R-:W-:Y:S01]  /*1ef0*/  @P1 IMAD.MOV.U32 R102, RZ, RZ, R2 ;  /* 0x000000ffff661224 */ /* 0x000fe200078e0002 */
[----:B------:R-:W-:Y:S01]  /*1f00*/  PLOP3.LUT P4, PT, PT, PT, UP1, 0x80, 0x8 ;  /* 0x000000000008781c */ /* 0x000fe20003f8f018 */
[----:B------:R-:W-:Y:S04]  /*1f10*/  STL [R1+0x140], R2 ;  /* 0x0001400201007387 */ /* 0x000fe80000100800 */
[----:B------:R-:W0:Y:S02]  /*1f20*/  FENCE.VIEW.ASYNC.S ;  /* 0x00000000000073c6 */ /* 0x000e240000000000 */
[----:B0-----:R-:W0:Y:S02]  /*1f30*/  @!UP3 SYNCS.EXCH.64 URZ, [UR6], UR14 ;  /* 0x0000000e06ffb5b2 */ /* 0x001e240008000100 */
[----:B0-----:R-:W-:Y:S01]  /*1f40*/  BAR.SYNC.DEFER_BLOCKING 0x0 ;  /* 0x0000000000007b1d */ /* 0x001fe20000010000 */
[----:B------:R-:W-:-:S02]  /*1f50*/  LOP3.LUT R133, R106, 0x20, RZ, 0xfc, !PT ;  /* 0x000000206a857812 */ /* 0x000fc400078efcff */
[----:B------:R-:W-:Y:S02]  /*1f60*/  PRMT R116, RZ, 0x7610, R116 ;  /* 0x00007610ff747816 */ /* 0x000fe40000000074 */
[----:B------:R-:W-:Y:S01]  /*1f70*/  PRMT R117, RZ, 0x7610, R117 ;  /* 0x00007610ff757816 */ /* 0x000fe20000000075 */
[----:B------:R-:W-:Y:S04]  /*1f80*/  STL [R1+0x13c], R7 ;  /* 0x00013c0701007387 */ /* 0x000fe80000100800 */
[----:B------:R0:W2:Y:S01]  /*1f90*/  @P1 LDG.E.U8 R112, desc[UR20][R102.64] ;  /* 0x0000001466701981 */ /* 0x0000a2000c1e1100 */
[----:B------:R-:W-:-:S03]  /*1fa0*/  ISETP.LT.AND P1, PT, R131, UR22, P4 ;  /* 0x0000001683007c0c */ /* 0x000fc6000a721270 */
[----:B------:R-:W-:Y:S01]  /*1fb0*/  STL [R1+0x148], R3 ;  /* 0x0001480301007387 */ /* 0x000fe20000100800 */
[----:B0-----:R-:W-:Y:S02]  /*1fc0*/  @P3 IMAD.MOV.U32 R102, RZ, RZ, R3 ;  /* 0x000000ffff663224 */ /* 0x001fe400078e0003 */
[----:B------:R-:W-:Y:S01]  /*1fd0*/  @P3 IMAD.MOV.U32 R103, RZ, RZ, R9 ;  /* 0x000000ffff673224 */ /* 0x000fe200078e0009 */
[----:B------:R-:W-:Y:S01]  /*1fe0*/  LOP3.LUT R131, R106, 0x28, RZ, 0xfc, !PT ;  /* 0x000000286a837812 */ /* 0x000fe200078efcff */
[----:B------:R-:W-:Y:S04]  /*1ff0*/  STL [R1+0x144], R9 ;  /* 0x0001440901007387 */ /* 0x000fe80000100800 */
[----:B------:R0:W3:Y:S01]  /*2000*/  @P3 LDG.E.U8 R114, desc[UR20][R102.64] ;  /* 0x0000001466723981 */ /* 0x0000e2000c1e1100 */
[----:B------:R-:W-:-:S02]  /*2010*/  PLOP3.LUT P3, PT, PT, PT, UP1, 0x80, 0x8 ;  /* 0x000000000008781c */ /* 0x000fc40003f6f018 */
[----:B------:R-:W-:Y:S01]  /*2020*/  PLOP3.LUT P4, PT, PT, PT, UP1, 0x80, 0x8 ;  /* 0x000000000008781c */ /* 0x000fe20003f8f018 */
[----:B------:R-:W-:Y:S01]  /*2030*/  STL [R1+0x150], R4 ;  /* 0x0001500401007387 */ /* 0x000fe20000100800 */
[----:B------:R-:W-:Y:S01]  /*2040*/  ISETP.LT.AND P3, PT, R133, UR22, P3 ;  /* 0x0000001685007c0c */ /* 0x000fe20009f61270 */
[----:B0-----:R-:W-:Y:S02]  /*2050*/  @P0 IMAD.MOV.U32 R102, RZ, RZ, R4 ;  /* 0x000000ffff660224 */ /* 0x001fe400078e0004 */
[----:B------:R-:W-:Y:S01]  /*2060*/  @P0 IMAD.MOV.U32 R103, RZ, RZ, R11 ;  /* 0x000000ffff670224 */ /* 0x000fe200078e000b */
[----:B------:R-:W-:Y:S01]  /*2070*/  PRMT R118, RZ, 0x7610, R118 ;  /* 0x00007610ff767816 */ /* 0x000fe20000000076 */
[----:B------:R-:W-:Y:S04]  /*2080*/  STL [R1+0x14c], R11 ;  /* 0x00014c0b01007387 */ /* 0x000fe80000100800 */
[----:B------:R0:W4:Y:S01]  /*2090*/  @P0 LDG.E.U8 R116, desc[UR20][R102.64] ;  /* 0x0000001466740981 */ /* 0x000122000c1e1100 */
[----:B------:R-:W-:-:S02]  /*20a0*/  ISETP.LT.AND P0, PT, R131, UR22, P4 ;  /* 0x0000001683007c0c */ /* 0x000fc4000a701270 */
[----:B------:R-:W-:Y:S01]  /*20b0*/  LOP3.LUT R133, R106, 0x30, RZ, 0xfc, !PT ;  /* 0x000000306a857812 */ /* 0x000fe200078efcff */
[----:B------:R-:W-:Y:S01]  /*20c0*/  STL [R1+0x158], R5 ;  /* 0x0001580501007387 */ /* 0x000fe20000100800 */
[----:B0-----:R-:W-:Y:S01]  /*20d0*/  @P1 IMAD.MOV.U32 R102, RZ, RZ, R5 ;  /* 0x000000ffff661224 */ /* 0x001fe200078e0005 */
[----:B------:R-:W-:Y:S01]  /*20e0*/  PRMT R132, RZ, 0x7610, R132 ;  /* 0x00007610ff847816 */ /* 0x000fe20000000084 */
[----:B------:R-:W-:Y:S01]  /*20f0*/  @P1 IMAD.MOV.U32 R103, RZ, RZ, R13 ;  /* 0x000000ffff671224 */ /* 0x000fe200078e000d */
[----:B------:R-:W-:Y:S04]  /*2100*/  STL [R1+0x154], R13 ;  /* 0x0001540d01007387 */ /* 0x000fe80000100800 */
[----:B------:R0:W2:Y:S01]  /*2110*/  @P1 LDG.E.U8 R117, desc[UR20][R102.64] ;  /* 0x0000001466751981 */ /* 0x0000a2000c1e1100 */
[----:B------:R-:W-:-:S02]  /*2120*/  PLOP3.LUT P1, PT, PT, PT, UP1, 0x80, 0x8 ;  /* 0x000000000008781c */ /* 0x000fc40003f2f018 */
[----:B------:R-:W-:Y:S01]  /*2130*/  LOP3.LUT R131, R106, 0x38, RZ, 0xfc, !PT ;  /* 0x000000386a837812 */ /* 0x000fe200078efcff */
[----:B------:R-:W-:Y:S01]  /*2140*/  STL [R1+0x160], R6 ;  /* 0x0001600601007387 */ /* 0x000fe20000100800 */
[----:B------:R-:W-:Y:S02]  /*2150*/  ISETP.LT.AND P1, PT, R133, UR22, P1 ;  /* 0x0000001685007c0c */ /* 0x000fe40008f21270 */
[----:B------:R-:W-:Y:S01]  /*2160*/  PLOP3.LUT P4, PT, PT, PT, UP1, 0x80, 0x8 ;  /* 0x000000000008781c */ /* 0x000fe20003f8f018 */
[----:B------:R1:W-:Y:S01]  /*2170*/  STL [R1+0x15c], R15 ;  /* 0x00015c0f01007387 */ /* 0x0003e20000100800 */
[----:B0-----:R-:W-:Y:S02]  /*2180*/  @P3 IMAD.MOV.U32 R102, RZ, RZ, R6 ;  /* 0x000000ffff663224 */ /* 0x001fe400078e0006 */
[----:B------:R-:W-:-:S05]  /*2190*/  @P3 IMAD.MOV.U32 R103, RZ, RZ, R15 ;  /* 0x000000ffff673224 */ /* 0x000fca00078e000f */
[----:B------:R0:W2:Y:S01]  /*21a0*/  @P3 LDG.E.U8 R118, desc[UR20][R102.64] ;  /* 0x0000001466763981 */ /* 0x0000a2000c1e1100 */
[----:B-1----:R-:W-:Y:S01]  /*21b0*/  IMAD.MOV.U32 R15, RZ, RZ, R132 ;  /* 0x000000ffff0f7224 */ /* 0x002fe200078e0084 */
[----:B------:R-:W-:Y:S02]  /*21c0*/  ISETP.LT.AND P3, PT, R131, UR22, P4 ;  /* 0x0000001683007c0c */ /* 0x000fe4000a761270 */
[----:B------:R-:W-:Y:S01]  /*21d0*/  LOP3.LUT R132, R106, 0x40, RZ, 0xfc, !PT ;  /* 0x000000406a847812 */ /* 0x000fe200078efcff */
[----:B0-----:R-:W-:Y:S02]  /*21e0*/  @P0 IMAD.MOV.U32 R102, RZ, RZ, R8 ;  /* 0x000000ffff660224 */ /* 0x001fe400078e0008 */
[----:B------:R-:W-:Y:S01]  /*21f0*/  @P0 IMAD.MOV.U32 R103, RZ, RZ, R17 ;  /* 0x000000ffff670224 */ /* 0x000fe200078e0011 */
[----:B------:R-:W-:-:S04]  /*2200*/  PRMT R13, RZ, 0x7610, R13 ;  /* 0x00007610ff0d7816 */ /* 0x000fc8000000000d */
[----:B------:R0:W2:Y:S01]  /*2210*/  @P0 LDG.E.U8 R15, desc[UR20][R102.64] ;  /* 0x00000014660f0981 */ /* 0x0000a2000c1e1100 */
[----:B------:R-:W-:Y:S02]  /*2220*/  PLOP3.LUT P0, PT, PT, PT, UP1, 0x80, 0x8 ;  /* 0x000000000008781c */ /* 0x000fe40003f0f018 */
[----:B------:R-:W-:Y:S02]  /*2230*/  LOP3.LUT R131, R106, 0x48, RZ, 0xfc, !PT ;  /* 0x000000486a837812 */ /* 0x000fe400078efcff */
[----:B------:R-:W-:Y:S02]  /*2240*/  ISETP.LT.AND P0, PT, R132, UR22, P0 ;  /* 0x0000001684007c0c */ /* 0x000fe40008701270 */
[----:B------:R-:W-:Y:S01]  /*2250*/  PLOP3.LUT P4, PT, PT, PT, UP1, 0x80, 0x8 ;  /* 0x000000000008781c */ /* 0x000fe20003f8f018 */
[----:B0-----:R-:W-:Y:S02]  /*2260*/  @P1 IMAD.MOV.U32 R102, RZ, RZ, R10 ;  /* 0x000000ffff661224 */ /* 0x001fe400078e000a */
[----:B------:R-:W-:Y:S01]  /*2270*/  @P1 IMAD.MOV.U32 R103, RZ, RZ, R19 ;  /* 0x000000ffff671224 */ /* 0x000fe200078e0013 */
[----:B------:R-:W-:Y:S01]  /*2280*/  PRMT R11, RZ, 0x7610, R11 ;  /* 0x00007610ff0b7816 */ /* 0x000fe2000000000b */
[----:B------:R-:W-:Y:S04]  /*2290*/  STL [R1+0x168], R8 ;  /* 0x0001680801007387 */ /* 0x000fe80000100800 */
[----:B------:R0:W2:Y:S01]  /*22a0*/  @P1 LDG.E.U8 R13, desc[UR20][R102.64] ;  /* 0x00000014660d1981 */ /* 0x0000a2000c1e1100 */
[----:B------:R-:W-:-:S03]  /*22b0*/  ISETP.LT.AND P1, PT, R131, UR22, P4 ;  /* 0x0000001683007c0c */ /* 0x000fc6000a721270 */
[----:B------:R-:W-:Y:S01]  /*22c0*/  STL [R1+0x164], R17 ;  /* 0x0001641101007387 */ /* 0x000fe20000100800 */
[----:B0-----:R-:W-:Y:S02]  /*22d0*/  @P3 IMAD.MOV.U32 R102, RZ, RZ, R12 ;  /* 0x000000ffff663224 */ /* 0x001fe400078e000c */
[----:B------:R-:W-:Y:S01]  /*22e0*/  @P3 IMAD.MOV.U32 R103, RZ, RZ, R21 ;  /* 0x000000ffff673224 */ /* 0x000fe200078e0015 */
[----:B------:R0:W-:Y:S04]  /*22f0*/  STL [R1+0x170], R10 ;  /* 0x0001700a01007387 */ /* 0x0001e80000100800 */
[----:B------:R1:W-:Y:S04]  /*2300*/  STL [R1+0x16c], R19 ;  /* 0x00016c1301007387 */ /* 0x0003e80000100800 */
[----:B------:R1:W2:Y:S01]  /*2310*/  @P3 LDG.E.U8 R11, desc[UR20][R102.64] ;  /* 0x00000014660b3981 */ /* 0x0002a2000c1e1100 */
[----:B------:R-:W-:-:S02]  /*2320*/  PLOP3.LUT P3, PT, PT, PT, UP1, 0x80, 0x8 ;  /* 0x000000000008781c */ /* 0x000fc40003f6f018 */
[----:B0-----:R-:W-:Y:S02]  /*2330*/  PRMT R10, RZ, 0x7610, R10 ;  /* 0x00007610ff0a7816 */ /* 0x001fe4000000000a */
[C---:B-1----:R-:W-:Y:S01]  /*2340*/  LOP3.LUT R19, R106.reuse, 0x50, RZ, 0xfc, !PT ;  /* 0x000000506a137812 */ /* 0x042fe200078efcff */
[----:B------:R-:W-:Y:S02]  /*2350*/  @P0 IMAD.MOV.U32 R102, RZ, RZ, R14 ;  /* 0x000000ffff660224 */ /* 0x000fe400078e000e */
[----:B------:R-:W-:Y:S01]  /*2360*/  @P0 IMAD.MOV.U32 R103, RZ, RZ, R23 ;  /* 0x000000ffff670224 */ /* 0x000fe200078e0017 */
[----:B------:R-:W-:Y:S02]  /*2370*/  ISETP.LT.AND P3, PT, R19, UR22, P3 ;  /* 0x0000001613007c0c */ /* 0x000fe40009f61270 */
[----:B------:R-:W-:Y:S02]  /*2380*/  PRMT R9, RZ, 0x7610, R9 ;  /* 0x00007610ff097816 */ /* 0x000fe40000000009 */
[----:B------:R-:W-:Y:S01]  /*2390*/  LOP3.LUT R17, R106, 0x58, RZ, 0xfc, !PT ;  /* 0x000000586a117812 */ /* 0x000fe200078efcff */
[----:B------:R0:W2:Y:S01]  /*23a0*/  @P0 LDG.E.U8 R10, desc[UR20][R102.64] ;  /* 0x00000014660a0981 */ /* 0x0000a2000c1e1100 */
[----:B------:R-:W-:-:S03]  /*23b0*/  PLOP3.LUT P4, PT, PT, PT, UP1, 0x80, 0x8 ;  /* 0x000000000008781c */ /* 0x000fc60003f8f018 */
[----:B------:R-:W-:Y:S01]  /*23c0*/  STL [R1+0x178], R12 ;  /* 0x0001780c01007387 */ /* 0x000fe20000100800 */
[----:B------:R-:W-:Y:S01]  /*23d0*/  ISETP.LT.AND P0, PT, R17, UR22, P4 ;  /* 0x0000001611007c0c */ /* 0x000fe2000a701270 */
[----:B0-----:R-:W-:Y:S02]  /*23e0*/  @P1 IMAD.MOV.U32 R102, RZ, RZ, R16 ;  /* 0x000000ffff661224 */ /* 0x001fe400078e0010 */
[----:B------:R-:W-:Y:S01]  /*23f0*/  @P1 IMAD.MOV.U32 R103, RZ, RZ, R24 ;  /* 0x000000ffff671224 */ /* 0x000fe200078e0018 */
[----:B------:R-:W-:Y:S04]  /*2400*/  STL [R1+0x174], R21 ;  /* 0x0001741501007387 */ /* 0x000fe80000100800 */
[----:B------:R0:W-:Y:S04]  /*2410*/  STL [R1+0x180], R14 ;  /* 0x0001800e01007387 */ /* 0x0001e80000100800 */
[----:B------:R1:W2:Y:S01]  /*2420*/  @P1 LDG.E.U8 R9, desc[UR20][R102.64] ;  /* 0x0000001466091981 */ /* 0x0002a2000c1e1100 */
[----:B------:R-:W-:-:S02]  /*2430*/  PLOP3.LUT P1, PT, PT, PT, UP1, 0x80, 0x8 ;  /* 0x000000000008781c */ /* 0x000fc40003f2f018 */
[----:B------:R-:W-:Y:S02]  /*2440*/  PRMT R8, RZ, 0x7610, R8 ;  /* 0x00007610ff087816 */ /* 0x000fe40000000008 */
[C---:B0-----:R-:W-:Y:S02]  /*2450*/  LOP3.LUT R14, R106.reuse, 0x60, RZ, 0xfc, !PT ;  /* 0x000000606a0e7812 */ /* 0x041fe400078efcff */
[----:B------:R-:W-:Y:S02]  /*2460*/  LOP3.LUT R12, R106, 0x68, RZ, 0xfc, !PT ;  /* 0x000000686a0c7812 */ /* 0x000fe400078efcff */
[----:B------:R-:W-:Y:S01]  /*2470*/  ISETP.LT.AND P1, PT, R14, UR22, P1 ;  /* 0x000000160e007c0c */ /* 0x000fe20008f21270 */
[----:B-1----:R-:W-:Y:S02]  /*2480*/  @P3 IMAD.MOV.U32 R102, RZ, RZ, R18 ;  /* 0x000000ffff663224 */ /* 0x002fe400078e0012 */
[----:B------:R-:W-:Y:S01]  /*2490*/  @P3 IMAD.MOV.U32 R103, RZ, RZ, R25 ;  /* 0x000000ffff673224 */ /* 0x000fe200078e0019 */
[----:B------:R-:W-:-:S02]  /*24a0*/  PLOP3.LUT P4, PT, PT, PT, UP1, 0x80, 0x8 ;  /* 0x000000000008781c */ /* 0x000fc40003f8f018 */
[----:B------:R-:W-:Y:S02]  /*24b0*/  PRMT R7, RZ, 0x7610, R7 ;  /* 0x00007610ff077816 */ /* 0x000fe40000000007 */
[----:B------:R0:W2:Y:S01]  /*24c0*/  @P3 LDG.E.U8 R8, desc[UR20][R102.64] ;  /* 0x0000001466083981 */ /* 0x0000a2000c1e1100 */
[----:B------:R-:W-:Y:S02]  /*24d0*/  ISETP.LT.AND P3, PT, R12, UR22, P4 ;  /* 0x000000160c007c0c */ /* 0x000fe4000a761270 */
[----:B------:R-:W-:Y:S01]  /*24e0*/  PRMT R6, RZ, 0x7610, R6 ;  /* 0x00007610ff067816 */ /* 0x000fe20000000006 */
[----:B0-----:R-:W-:Y:S02]  /*24f0*/  @P0 IMAD.MOV.U32 R102, RZ, RZ, R20 ;  /* 0x000000ffff660224 */ /* 0x001fe400078e0014 */
[----:B------:R-:W-:Y:S01]  /*2500*/  @P0 IMAD.MOV.U32 R103, RZ, RZ, R26 ;  /* 0x000000ffff670224 */ /* 0x000fe200078e001a */
[----:B------:R-:W-:-:S04]  /*2510*/  LOP3.LUT R14, R106, 0x70, RZ, 0xfc, !PT ;  /* 0x000000706a0e7812 */ /* 0x000fc800078efcff */
[----:B------:R0:W2:Y:S01]  /*2520*/  @P0 LDG.E.U8 R7, desc[UR20][R102.64] ;  /* 0x0000001466070981 */ /* 0x0000a2000c1e1100 */
[----:B------:R-:W-:Y:S02]  /*2530*/  PLOP3.LUT P0, PT, PT, PT, UP1, 0x80, 0x8 ;  /* 0x000000000008781c */ /* 0x000fe40003f0f018 */
[----:B------:R-:W-:Y:S02]  /*2540*/  PRMT R5, RZ, 0x7610, R5 ;  /* 0x00007610ff057816 */ /* 0x000fe40000000005 */
[----:B------:R-:W-:Y:S01]  /*2550*/  ISETP.LT.AND P0, PT, R14, UR22, P0 ;  /* 0x000000160e007c0c */ /* 0x000fe20008701270 */
[----:B0-----:R-:W-:Y:S02]  /*2560*/  @P1 IMAD.MOV.U32 R102, RZ, RZ, R22 ;  /* 0x000000ffff661224 */ /* 0x001fe400078e0016 */
[----:B------:R-:W-:Y:S01]  /*2570*/  @P1 IMAD.MOV.U32 R103, RZ, RZ, R28 ;  /* 0x000000ffff671224 */ /* 0x000fe200078e001c */
[----:B------:R-:W-:Y:S02]  /*2580*/  LOP3.LUT R12, R106, 0x78, RZ, 0xfc, !PT ;  /* 0x000000786a0c7812 */ /* 0x000fe400078efcff */
[----:B------:R-:W-:-:S02]  /*2590*/  PLOP3.LUT P4, PT, PT, PT, UP1, 0x80, 0x8 ;  /* 0x000000000008781c */ /* 0x000fc40003f8f018 */
[----:B------:R0:W2:Y:S02]  /*25a0*/  @P1 LDG.E.U8 R6, desc[UR20][R102.64] ;  /* 0x0000001466061981 */ /* 0x0000a4000c1e1100 */
        /* <DEDUP_REMOVED lines=12> */
[----:B------:R-:W-:-:S04]  /*2670*/  PRMT R4, RZ, 0x7610, R4 ;  /* 0x00007610ff047816 */ /* 0x000fc80000000004 */
        /* <DEDUP_REMOVED lines=74> */
[----:B------:R-:W-:-:S05]  /*2b20*/  @P3 IMAD.MOV.U32 R103, RZ, RZ, R49 ;  /* 0x000000ffff673224 */ /* 0x000fca00078e0031 */
[----:B------:R0:W2:Y:S01]  /*2b30*/  @P3 LDG.E.U8 R244, desc[UR20][R102.64] ;  /* 0x0000001466f43981 */ /* 0x0000a2000c1e1100 */
[----:B------:R-:W-:Y:S02]  /*2b40*/  PLOP3.LUT P3, PT, PT, PT, UP1, 0x80, 0x8 ;  /* 0x000000000008781c */ /* 0x000fe40003f6f018 */
[----:B------:R-:W-:Y:S02]  /*2b50*/  PRMT R243, RZ, 0x7610, R243 ;  /* 0x00007610fff37816 */ /* 0x000fe400000000f3 */
[----:B------:R-:W-:Y:S02]  /*2b60*/  ISETP.LT.AND P3, PT, R14, UR22, P3 ;  /* 0x000000160e007c0c */ /* 0x000fe40009f61270 */
[----:B------:R-:W-:Y:S02]  /*2b70*/  LOP3.LUT R12, R106, 0x6a, RZ, 0xfc, !PT ;  /* 0x0000006a6a0c7812 */ /* 0x000fe400078efcff */
[----:B------:R-:W-:Y:S01]  /*2b80*/  PLOP3.LUT P4, PT, PT, PT, UP1, 0x80, 0x8 ;  /* 0x000000000008781c */ /* 0x000fe20003f8f018 */
[----:B0-----:R-:W-:-:S02]  /*2b90*/  @P0 IMAD.MOV.U32 R102, RZ, RZ, R44 ;  /* 0x000000ffff660224 */ /* 0x001fc400078e002c */
[----:B------:R-:W-:Y:S01]  /*2ba0*/  @P0 IMAD.MOV.U32 R103, RZ, RZ, R50 ;  /* 0x000000ffff670224 */ /* 0x000fe200078e0032 */
[----:B------:R-:W-:Y:S02]  /*2bb0*/  PRMT R242, RZ, 0x7610, R242 ;  /* 0x00007610fff27816 */ /* 0x000fe400000000f2 */
[----:B------:R-:W-:Y:S02]  /*2bc0*/  ISETP.LT.AND P4, PT, R12, UR22, P4 ;  /* 0x000000160c007c0c */ /* 0x000fe4000a781270 */
[----:B------:R0:W2:Y:S01]  /*2bd0*/  @P0 LDG.E.U8 R243, desc[UR20][R102.64] ;  /* 0x0000001466f30981 */ /* 0x0000a2000c1e1100 */
[----:B------:R-:W-:Y:S02]  /*2be0*/  LOP3.LUT R14, R106, 0x72, RZ, 0xfc, !PT ;  /* 0x000000726a0e7812 */ /* 0x000fe400078efcff */
[----:B------:R-:W-:Y:S02]  /*2bf0*/  PLOP3.LUT P0, PT, PT, PT, UP1, 0x80, 0x8 ;  /* 0x000000000008781c */ /* 0x000fe40003f0f018 */
[----:B------:R-:W-:Y:S01]  /*2c00*/  PRMT R241, RZ, 0x7610, R241 ;  /* 0x00007610fff17816 */ /* 0x000fe200000000f1 */
[----:B0-----:R-:W-:-:S02]  /*2c10*/  @P1 IMAD.MOV.U32 R102, RZ, RZ, R46 ;  /* 0x000000ffff661224 */ /* 0x001fc400078e002e */
[----:B------:R-:W-:Y:S01]  /*2c20*/  @P1 IMAD.MOV.U32 R103, RZ, RZ, R51 ;  /* 0x000000ffff671224 */ /* 0x000fe200078e0033 */
[----:B------:R-:W-:Y:S02]  /*2c30*/  ISETP.LT.AND P0, PT, R14, UR22, P0 ;  /* 0x000000160e007c0c */ /* 0x000fe40008701270 */
[----:B------:R-:W-:Y:S02]  /*2c40*/  LOP3.LUT R12, R106, 0x7a, RZ, 0xfc, !PT ;  /* 0x0000007a6a0c7812 */ /* 0x000fe400078efcff */
[----:B------:R0:W2:Y:S01]  /*2c50*/  @P1 LDG.E.U8 R242, desc[UR20][R102.64] ;  /* 0x0000001466f21981 */ /* 0x0000a2000c1e1100 */
[----:B------:R-:W-:Y:S02]  /*2c60*/  PLOP3.LUT P1, PT, PT, PT, UP1, 0x80, 0x8 ;  /* 0x000000000008781c */ /* 0x000fe40003f2f018 */
[----:B------:R-:W-:Y:S02]  /*2c70*/  PRMT R240, RZ, 0x7610, R240 ;  /* 0x00007610fff07816 */ /* 0x000fe400000000f0 */
[----:B------:R-:W-:Y:S01]  /*2c80*/  ISETP.LT.AND P1, PT, R12, UR22, P1 ;  /* 0x000000160c007c0c */ /* 0x000fe20008f21270 */
[----:B0-----:R-:W-:-:S02]  /*2c90*/  @P3 IMAD.MOV.U32 R102, RZ, RZ, R168 ;  /* 0x000000ffff663224 */ /* 0x001fc400078e00a8 */
[----:B------:R-:W-:Y:S01]  /*2ca0*/  @P3 IMAD.MOV.U32 R103, RZ, RZ, R53 ;  /* 0x000000ffff673224 */ /* 0x000fe200078e0035 */
[----:B------:R-:W-:-:S04]  /*2cb0*/  LOP3.LUT R14, R106, 0x4, RZ, 0xfc, !PT ;  /* 0x000000046a0e7812 */ /* 0x000fc800078efcff */
[----:B------:R0:W2:Y:S01]  /*2cc0*/  @P3 LDG.E.U8 R241, desc[UR20][R102.64] ;  /* 0x0000001466f13981 */ /* 0x0000a2000c1e1100 */
[----:B------:R-:W-:Y:S02]  /*2cd0*/  PLOP3.LUT P3, PT, PT, PT, UP1, 0x80, 0x8 ;  /* 0x000000000008781c */ /* 0x000fe40003f6f018 */
[----:B------:R-:W-:Y:S01]  /*2ce0*/  PRMT R239, RZ, 0x7610, R239 ;  /* 0x00007610ffef7816 */ /* 0x000fe200000000ef */
[----:B0-----:R-:W-:Y:S02]  /*2cf0*/  @P4 IMAD.MOV.U32 R102, RZ, RZ, R177 ;  /* 0x000000ffff664224 */ /* 0x001fe400078e00b1 */
[----:B------:R-:W-:Y:S01]  /*2d00*/  @P4 IMAD.MOV.U32 R103, RZ, RZ, R176 ;  /* 0x000000ffff674224 */ /* 0x000fe200078e00b0 */
[----:B------:R-:W-:-:S04]  /*2d10*/  ISETP.LT.AND P3, PT, R14, UR22, P3 ;  /* 0x000000160e007c0c */ /* 0x000fc80009f61270 */
[----:B------:R0:W2:Y:S01]  /*2d20*/  @P4 LDG.E.U8 R240, desc[UR20][R102.64] ;  /* 0x0000001466f04981 */ /* 0x0000a2000c1e1100 */
[----:B------:R-:W-:Y:S02]  /*2d30*/  LOP3.LUT R12, R106, 0xc, RZ, 0xfc, !PT ;  /* 0x0000000c6a0c7812 */ /* 0x000fe400078efcff */
[----:B------:R-:W-:Y:S02]  /*2d40*/  PLOP3.LUT P4, PT, PT, PT, UP1, 0x80, 0x8 ;  /* 0x000000000008781c */ /* 0x000fe40003f8f018 */
[----:B------:R-:W-:Y:S01]  /*2d50*/  PRMT R238, RZ, 0x7610, R238 ;  /* 0x00007610ffee7816 */ /* 0x000fe200000000ee */
[----:B0-----:R-:W-:Y:S02]  /*2d60*/  @P0 IMAD.MOV.U32 R102, RZ, RZ, R188 ;  /* 0x000000ffff660224 */ /* 0x001fe400078e00bc */
[----:B------:R-:W-:-:S05]  /*2d70*/  @P0 IMAD.MOV.U32 R103, RZ, RZ, R185 ;  /* 0x000000ffff670224 */ /* 0x000fca00078e00b9 */
        /* <DEDUP_REMOVED lines=98> */
[----:B------:R-:W-:-:S05]  /*33a0*/  @P3 IMAD.MOV.U32 R103, RZ, RZ, R169 ;  /* 0x000000ffff673224 */ /* 0x000fca00078e00a9 */
[----:B------:R0:W2:Y:S01]  /*33b0*/  @P3 LDG.E.U8 R211, desc[UR20][R102.64] ;  /* 0x0000001466d33981 */ /* 0x0000a2000c1e1100 */
[----:B------:R-:W-:Y:S02]  /*33c0*/  PRMT R210, RZ, 0x7610, R210 ;  /* 0x00007610ffd27816 */ /* 0x000fe400000000d2 */
[----:B------:R-:W-:Y:S02]  /*33d0*/  LOP3.LUT R14, R106, 0x6, RZ, 0xfc, !PT ;  /* 0x000000066a0e7812 */ /* 0x000fe400078efcff */
[----:B------:R-:W-:Y:S01]  /*33e0*/  PLOP3.LUT P3, PT, PT, PT, UP1, 0x80, 0x8 ;  /* 0x000000000008781c */ /* 0x000fe20003f6f018 */
[----:B0-----:R-:W-:Y:S02]  /*33f0*/  @P4 IMAD.MOV.U32 R102, RZ, RZ, R179 ;  /* 0x000000ffff664224 */ /* 0x001fe400078e00b3 */
[----:B------:R-:W-:Y:S01]  /*3400*/  @P4 IMAD.MOV.U32 R103, RZ, RZ, R178 ;  /* 0x000000ffff674224 */ /* 0x000fe200078e00b2 */
[----:B------:R-:W-:-:S04]  /*3410*/  ISETP.LT.AND P3, PT, R14, UR22, P3 ;  /* 0x000000160e007c0c */ /* 0x000fc80009f61270 */
[----:B------:R0:W3:Y:S01]  /*3420*/  @P4 LDG.E.U8 R212, desc[UR20][R102.64] ;  /* 0x0000001466d44981 */ /* 0x0000e2000c1e1100 */
[----:B------:R-:W-:Y:S02]  /*3430*/  PRMT R209, RZ, 0x7610, R209 ;  /* 0x00007610ffd17816 */ /* 0x000fe400000000d1 */
[----:B------:R-:W-:Y:S01]  /*3440*/  LOP3.LUT R12, R106, 0x16, RZ, 0xfc, !PT ;  /* 0x000000166a0c7812 */ /* 0x000fe200078efcff */
[----:B0-----:R-:W-:Y:S02]  /*3450*/  @P0 IMAD.MOV.U32 R102, RZ, RZ, R190 ;  /* 0x000000ffff660224 */ /* 0x001fe400078e00be */
[----:B------:R-:W-:Y:S01]  /*3460*/  @P0 IMAD.MOV.U32 R103, RZ, RZ, R189 ;  /* 0x000000ffff670224 */ /* 0x000fe200078e00bd */
[----:B------:R-:W-:-:S04]  /*3470*/  PLOP3.LUT P4, PT, PT, PT, UP1, 0x80, 0x8 ;  /* 0x000000000008781c */ /* 0x000fc80003f8f018 */
[----:B------:R0:W3:Y:S01]  /*3480*/  @P0 LDG.E.U8 R210, desc[UR20][R102.64] ;  /* 0x0000001466d20981 */ /* 0x0000e2000c1e1100 */
[----:B------:R-:W-:Y:S02]  /*3490*/  ISETP.LT.AND P0, PT, R12, UR22, P4 ;  /* 0x000000160c007c0c */ /* 0x000fe4000a701270 */
[----:B------:R-:W-:Y:S01]  /*34a0*/  LOP3.LUT R14, R106, 0x26, RZ, 0xfc, !PT ;  /* 0x000000266a0e7812 */ /* 0x000fe200078efcff */
[----:B0-----:R-:W-:Y:S02]  /*34b0*/  @P1 IMAD.MOV.U32 R102, RZ, RZ, R128 ;  /* 0x000000ffff661224 */ /* 0x001fe400078e0080 */
[----:B------:R-:W-:Y:S01]  /*34c0*/  @P1 IMAD.MOV.U32 R103, RZ, RZ, R129 ;  /* 0x000000ffff671224 */ /* 0x000fe200078e0081 */
[----:B------:R-:W-:-:S04]  /*34d0*/  PRMT R208, RZ, 0x7610, R208 ;  /* 0x00007610ffd07816 */ /* 0x000fc800000000d0 */
[----:B------:R0:W3:Y:S01]  /*34e0*/  @P1 LDG.E.U8 R209, desc[UR20][R102.64] ;  /* 0x0000001466d11981 */ /* 0x0000e2000c1e1100 */
[----:B------:R-:W-:Y:S02]  /*34f0*/  PLOP3.LUT P1, PT, PT, PT, UP1, 0x80, 0x8 ;  /* 0x000000000008781c */ /* 0x000fe40003f2f018 */
[----:B------:R-:W-:Y:S02]  /*3500*/  LOP3.LUT R12, R106, 0x36, RZ, 0xfc, !PT ;  /* 0x000000366a0c7812 */ /* 0x000fe400078efcff */
[----:B------:R-:W-:Y:S02]  /*3510*/  ISETP.LT.AND P1, PT, R14, UR22, P1 ;  /* 0x000000160e007c0c */ /* 0x000fe40008f21270 */
[----:B------:R-:W-:Y:S01]  /*3520*/  PLOP3.LUT P4, PT, PT, PT, UP1, 0x80, 0x8 ;  /* 0x000000000008781c */ /* 0x000fe20003f8f018 */
[----:B0-----:R-:W-:Y:S02]  /*3530*/  @P3 IMAD.MOV.U32 R102, RZ, RZ, R77 ;  /* 0x000000ffff663224 */ /* 0x001fe400078e004d */
[----:B------:R-:W-:Y:S01]  /*3540*/  @P3 IMAD.MOV.U32 R103, RZ, RZ, R82 ;  /* 0x000000ffff673224 */ /* 0x000fe200078e0052 */
[----:B------:R-:W-:-:S04]  /*3550*/  PRMT R207, RZ, 0x7610, R207 ;  /* 0x00007610ffcf7816 */ /* 0x000fc800000000cf */
[----:B------:R0:W3:Y:S01]  /*3560*/  @P3 LDG.E.U8 R208, desc[UR20][R102.64] ;  /* 0x0000001466d03981 */ /* 0x0000e2000c1e1100 */
[----:B------:R-:W-:Y:S02]  /*3570*/  ISETP.LT.AND P3, PT, R12, UR22, P4 ;  /* 0x000000160c007c0c */ /* 0x000fe4000a761270 */
[----:B------:R-:W-:Y:S02]  /*3580*/  LOP3.LUT R14, R106, 0x46, RZ, 0xfc, !PT ;  /* 0x000000466a0e7812 */ /* 0x000fe400078efcff */
[----:B------:R-:W-:Y:S01]  /*3590*/  PLOP3.LUT P4, PT, PT, PT, UP1, 0x80, 0x8 ;  /* 0x000000000008781c */ /* 0x000fe20003f8f018 */
[----:B0-----:R-:W-:Y:S02]  /*35a0*/  @P0 IMAD.MOV.U32 R102, RZ, RZ, R78 ;  /* 0x000000ffff660224 */ /* 0x001fe400078e004e */
[----:B------:R-:W-:Y:S01]  /*35b0*/  @P0 IMAD.MOV.U32 R103, RZ, RZ, R84 ;  /* 0x000000ffff670224 */ /* 0x000fe200078e0054 */
[----:B------:R-:W-:Y:S02]  /*35c0*/  PRMT R206, RZ, 0x7610, R206 ;  /* 0x00007610ffce7816 */ /* 0x000fe400000000ce */
[----:B------:R-:W-:-:S02]  /*35d0*/  ISETP.LT.AND P4, PT, R14, UR22, P4 ;  /* 0x000000160e007c0c */ /* 0x000fc4000a781270 */
[----:B------:R0:W3:Y:S01]  /*35e0*/  @P0 LDG.E.U8 R207, desc[UR20][R102.64] ;  /* 0x0000001466cf0981 */ /* 0x0000e2000c1e1100 */
[----:B------:R-:W-:Y:S02]  /*35f0*/  LOP3.LUT R12, R106, 0x56, RZ, 0xfc, !PT ;  /* 0x000000566a0c7812 */ /* 0x000fe400078efcff */
[----:B------:R-:W-:Y:S02]  /*3600*/  PLOP3.LUT P5, PT, PT, PT, UP1, 0x80, 0x8 ;  /* 0x000000000008781c */ /* 0x000fe40003faf018 */
[----:B------:R-:W-:Y:S01]  /*3610*/  PRMT R205, RZ, 0x7610, R205 ;  /* 0x00007610ffcd7816 */ /* 0x000fe200000000cd */
[----:B0-----:R-:W-:Y:S02]  /*3620*/  @P1 IMAD.MOV.U32 R102, RZ, RZ, R79 ;  /* 0x000000ffff661224 */ /* 0x001fe400078e004f */
[----:B------:R-:W-:Y:S01]  /*3630*/  @P1 IMAD.MOV.U32 R103, RZ, RZ, R85 ;  /* 0x000000ffff671224 */ /* 0x000fe200078e0055 */
[----:B------:R-:W-:Y:S02]  /*3640*/  ISETP.LT.AND P5, PT, R12, UR22, P5 ;  /* 0x000000160c007c0c */ /* 0x000fe4000afa1270 */
[----:B------:R-:W-:-:S02]  /*3650*/  LOP3.LUT R14, R106, 0x66, RZ, 0xfc, !PT ;  /* 0x000000666a0e7812 */ /* 0x000fc400078efcff */
[----:B------:R0:W3:Y:S01]  /*3660*/  @P1 LDG.E.U8 R206, desc[UR20][R102.64] ;  /* 0x0000001466ce1981 */ /* 0x0000e2000c1e1100 */
[----:B------:R-:W-:Y:S02]  /*3670*/  PLOP3.LUT P1, PT, PT, PT, UP1, 0x80, 0x8 ;  /* 0x000000000008781c */ /* 0x000fe40003f2f018 */
[----:B------:R-:W-:Y:S02]  /*3680*/  PRMT R204, RZ, 0x7610, R204 ;  /* 0x00007610ffcc7816 */ /* 0x000fe400000000cc */
[----:B------:R-:W-:Y:S01]  /*3690*/  ISETP.LT.AND P1, PT, R14, UR22, P1 ;  /* 0x000000160e007c0c */ /* 0x000fe20008f21270 */
[----:B0-----:R-:W-:Y:S02]  /*36a0*/  @P3 IMAD.MOV.U32 R102, RZ, RZ, R80 ;  /* 0x000000ffff663224 */ /* 0x001fe400078e0050 */
[----:B------:R-:W-:Y:S01]  /*36b0*/  @P3 IMAD.MOV.U32 R103, RZ, RZ, R86 ;  /* 0x000000ffff673224 */ /* 0x000fe200078e0056 */
[----:B------:R-:W-:Y:S02]  /*36c0*/  LOP3.LUT R12, R106, 0x76, RZ, 0xfc, !PT ;  /* 0x000000766a0c7812 */ /* 0x000fe400078efcff */
[----:B------:R-:W-:-:S02]  /*36d0*/  PLOP3.LUT P0, PT, PT, PT, UP1, 0x80, 0x8 ;  /* 0x000000000008781c */ /* 0x000fc40003f0f018 */
[----:B------:R0:W3:Y:S01]  /*36e0*/  @P3 LDG.E.U8 R205, desc[UR20][R102.64] ;  /* 0x0000001466cd3981 */ /* 0x0000e2000c1e1100 */
[----:B------:R-:W-:Y:S02]  /*36f0*/  PRMT R203, RZ, 0x7610, R203 ;  /* 0x00007610ffcb7816 */ /* 0x000fe400000000cb */
[----:B------:R-:W-:Y:S01]  /*3700*/  ISETP.LT.AND P0, PT, R12, UR22, P0 ;  /* 0x000000160c007c0c */ /* 0x000fe20008701270 */
[----:B0-----:R-:W-:Y:S02]  /*3710*/  @P4 IMAD.MOV.U32 R102, RZ, RZ, R81 ;  /* 0x000000ffff664224 */ /* 0x001fe400078e0051 */
[----:B------:R-:W-:Y:S01]  /*3720*/  @P4 IMAD.MOV.U32 R103, RZ, RZ, R88 ;  /* 0x000000ffff674224 */ /* 0x000fe200078e0058 */
[----:B------:R-:W-:-:S04]  /*3730*/  PLOP3.LUT P3, PT, PT, PT, UP1, 0x80, 0x8 ;  /* 0x000000000008781c */ /* 0x000fc80003f6f018 */
[----:B------:R0:W4:Y:S01]  /*3740*/  @P4 LDG.E.U8 R204, desc[UR20][R102.64] ;  /* 0x0000001466cc4981 */ /* 0x000122000c1e1100 */
        /* <DEDUP_REMOVED lines=9> */
[----:B------:R-:W-:-:S05]  /*37e0*/  @P1 IMAD.MOV.U32 R103, RZ, RZ, R171 ;  /* 0x000000ffff671224 */ /* 0x000fca00078e00ab */
[----:B------:R0:W4:Y:S01]  /*37f0*/  @P1 LDG.E.U8 R202, desc[UR20][R102.64] ;  /* 0x0000001466ca1981 */ /* 0x000122000c1e1100 */
[----:B------:R-:W-:Y:S02]  /*3800*/  PLOP3.LUT P1, PT, PT, PT, UP1, 0x80, 0x8 ;  /* 0x000000000008781c */ /* 0x000fe40003f2f018 */
[----:B------:R-:W-:Y:S01]  /*3810*/  PRMT R200, RZ, 0x7610, R200 ;  /* 0x00007610ffc87816 */ /* 0x000fe200000000c8 */
[----:B0-----:R-:W-:Y:S02]  /*3820*/  @P0 IMAD.MOV.U32 R102, RZ, RZ, R193 ;  /* 0x000000ffff660224 */ /* 0x001fe400078e00c1 */
[----:B------:R-:W-:Y:S01]  /*3830*/  @P0 IMAD.MOV.U32 R103, RZ, RZ, R191 ;  /* 0x000000ffff670224 */ /* 0x000fe200078e00bf */
[----:B------:R-:W-:-:S04]  /*3840*/  PLOP3.LUT P5, PT, PT, PT, UP1, 0x80, 0x8 ;  /* 0x000000000008781c */ /* 0x000fc80003faf018 */
[----:B------:R0:W4:Y:S01]  /*3850*/  @P0 LDG.E.U8 R201, desc[UR20][R102.64] ;  /* 0x0000001466c90981 */ /* 0x000122000c1e1100 */
[----:B------:R-:W-:Y:S02]  /*3860*/  ISETP.LT.AND P0, PT, R125, UR22, P1 ;  /* 0x000000167d007c0c */ /* 0x000fe40008f01270 */
[----:B------:R-:W-:Y:S02]  /*3870*/  PRMT R199, RZ, 0x7610, R199 ;  /* 0x00007610ffc77816 */ /* 0x000fe400000000c7 */
[----:B------:R-:W-:Y:S01]  /*3880*/  ISETP.LT.AND P1, PT, R124, UR22, P5 ;  /* 0x000000167c007c0c */ /* 0x000fe2000af21270 */
[----:B0-----:R-:W-:Y:S02]  /*3890*/  @P3 IMAD.MOV.U32 R102, RZ, RZ, R87 ;  /* 0x000000ffff663224 */ /* 0x001fe400078e0057 */
[----:B------:R-:W-:-:S05]  /*38a0*/  @P3 IMAD.MOV.U32 R103, RZ, RZ, R94 ;  /* 0x000000ffff673224 */ /* 0x000fca00078e005e */
[----:B------:R0:W4:Y:S01]  /*38b0*/  @P3 LDG.E.U8 R200, desc[UR20][R102.64] ;  /* 0x0000001466c83981 */ /* 0x000122000c1e1100 */
[----:B------:R-:W-:Y:S01]  /*38c0*/  PRMT R198, RZ, 0x7610, R198 ;  /* 0x00007610ffc67816 */ /* 0x000fe200000000c6 */
        /* <DEDUP_REMOVED lines=9> */
[----:B------:R-:W-:Y:S01]  /*3960*/  PLOP3.LUT P4, PT, PT, PT, UP1, 0x80, 0x8 ;  /* 0x000000000008781c */ /* 0x000fe20003f8f018 */
[----:B0-----:R-:W-:Y:S02]  /*3970*/  @P1 IMAD.MOV.U32 R102, RZ, RZ, R92 ;  /* 0x000000ffff661224 */ /* 0x001fe400078e005c */
[----:B------:R-:W-:Y:S01]  /*3980*/  @P1 IMAD.MOV.U32 R103, RZ, RZ, R98 ;  /* 0x000000ffff671224 */ /* 0x000fe200078e0062 */
[----:B------:R-:W-:Y:S01]  /*3990*/  STL [R1+0x17c], R23 ;  /* 0x00017c1701007387 */ /* 0x000fe20000100800 */
[----:B------:R-:W-:-:S03]  /*39a0*/  ISETP.LT.AND P4, PT, R122, UR22, P4 ;  /* 0x000000167a007c0c */ /* 0x000fc6000a781270 */
[----:B------:R0:W4:Y:S01]  /*39b0*/  @P1 LDG.E.U8 R197, desc[UR20][R102.64] ;  /* 0x0000001466c51981 */ /* 0x000122000c1e1100 */
[C---:B------:R-:W-:Y:S02]  /*39c0*/  ISETP.GT.U32.AND P1, PT, R105.reuse, R110, PT ;  /* 0x0000006e6900720c */ /* 0x040fe40003f24070 */
[----:B------:R-:W-:Y:S01]  /*39d0*/  ISETP.GT.U32.AND P5, PT, R105, R167, PT ;  /* 0x000000a76900720c */ /* 0x000fe20003fa4070 */
[----:B------:R-:W-:Y:S01]  /*39e0*/  STL [R1+0x188], R16 ;  /* 0x0001881001007387 */ /* 0x000fe20000100800 */
[----:B------:R-:W-:-:S03]  /*39f0*/  PLOP3.LUT P0, PT, PT, PT, UP1, 0x80, 0x8 ;  /* 0x000000000008781c */ /* 0x000fc60003f0f018 */
[----:B------:R-:W-:Y:S01]  /*3a00*/  STL [R1+0x184], R24 ;  /* 0x0001841801007387 */ /* 0x000fe20000100800 */
[----:B------:R-:W-:Y:S01]  /*3a10*/  ISETP.LT.AND P0, PT, R115, UR22, P0 ;  /* 0x0000001673007c0c */ /* 0x000fe20008701270 */
[----:B0-----:R-:W-:Y:S02]  /*3a20*/  @P3 IMAD.MOV.U32 R102, RZ, RZ, R93 ;  /* 0x000000ffff663224 */ /* 0x001fe400078e005d */
[----:B------:R0:W-:Y:S01]  /*3a30*/  STL [R1+0x190], R18 ;  /* 0x0001901201007387 */ /* 0x0001e20000100800 */
[----:B------:R-:W-:Y:S02]  /*3a40*/  @P3 IMAD.MOV.U32 R103, RZ, RZ, R99 ;  /* 0x000000ffff673224 */ /* 0x000fe400078e0063 */
[--C-:B------:R-:W-:Y:S01]  /*3a50*/  @!P1 IMAD.IADD R110, R110, 0x1, -R105.reuse ;  /* 0x000000016e6e9824 */ /* 0x100fe200078e0a69 */
[----:B0-----:R-:W-:Y:S01]  /*3a60*/  PRMT R18, RZ, 0x7610, R18 ;  /* 0x00007610ff127816 */ /* 0x001fe20000000012 */
[----:B------:R0:W-:Y:S01]  /*3a70*/  STL [R1+0x18c], R25 ;  /* 0x00018c1901007387 */ /* 0x0001e20000100800 */
[----:B------:R-:W-:-:S04]  /*3a80*/  @!P5 IMAD.IADD R167, R167, 0x1, -R105 ;  /* 0x00000001a7a7d824 */ /* 0x000fc800078e0a69 */
[----:B------:R1:W4:Y:S01]  /*3a90*/  @P3 LDG.E.U8 R18, desc[UR20][R102.64] ;  /* 0x0000001466123981 */ /* 0x000322000c1e1100 */
[----:B------:R-:W-:Y:S02]  /*3aa0*/  PLOP3.LUT P3, PT, PT, PT, UP1, 0x80, 0x8 ;  /* 0x000000000008781c */ /* 0x000fe40003f6f018 */
[----:B0-----:R-:W-:Y:S02]  /*3ab0*/  PRMT R25, RZ, 0x7610, R25 ;  /* 0x00007610ff197816 */ /* 0x001fe40000000019 */
[----:B------:R-:W-:Y:S01]  /*3ac0*/  ISETP.LT.AND P1, PT, R121, UR22, P3 ;  /* 0x0000001679007c0c */ /* 0x000fe20009f21270 */
[----:B-1----:R-:W-:Y:S02]  /*3ad0*/  @P4 IMAD.MOV.U32 R102, RZ, RZ, R95 ;  /* 0x000000ffff664224 */ /* 0x002fe400078e005f */
[----:B------:R-:W-:Y:S01]  /*3ae0*/  @P4 IMAD.MOV.U32 R103, RZ, RZ, R100 ;  /* 0x000000ffff674224 */ /* 0x000fe200078e0064 */
[----:B------:R-:W-:Y:S02]  /*3af0*/  ISETP.GT.U32.AND P5, PT, R105, R113, PT ;  /* 0x000000716900720c */ /* 0x000fe40003fa4070 */
[----:B------:R-:W-:-:S02]  /*3b00*/  LOP3.LUT R106, R0, 0x3, R107, 0xfe, !PT ;  /* 0x00000003006a7812 */ /* 0x000fc400078efe6b */
[----:B------:R-:W-:Y:S01]  /*3b10*/  ISETP.GT.U32.AND P3, PT, R105, R110, PT ;  /* 0x0000006e6900720c */ /* 0x000fe20003f64070 */
[----:B------:R0:W4:Y:S01]  /*3b20*/  @P4 LDG.E.U8 R25, desc[UR20][R102.64] ;  /* 0x0000001466194981 */ /* 0x000122000c1e1100 */
[----:B------:R-:W-:Y:S02]  /*3b30*/  PRMT R16, RZ, 0x7610, R16 ;  /* 0x00007610ff107816 */ /* 0x000fe40000000010 */
[----:B------:R-:W-:Y:S02]  /*3b40*/  IABS R115, R106 ;  /* 0x0000006a00737213 */ /* 0x000fe40000000000 */
[----:B------:R-:W-:Y:S01]  /*3b50*/  ISETP.GE.AND P6, PT, R109, RZ, PT ;  /* 0x000000ff6d00720c */ /* 0x000fe20003fc6270 */
[----:B0-----:R-:W-:Y:S02]  /*3b60*/  @P0 IMAD.MOV.U32 R102, RZ, RZ, R182 ;  /* 0x000000ffff660224 */ /* 0x001fe400078e00b6 */
[----:B------:R-:W-:Y:S01]  /*3b70*/  @P0 IMAD.MOV.U32 R103, RZ, RZ, R180 ;  /* 0x000000ffff670224 */ /* 0x000fe200078e00b4 */
[----:B------:R-:W-:Y:S01]  /*3b80*/  ISETP.GT.U32.AND P4, PT, R105, R167, PT ;  /* 0x000000a76900720c */ /* 0x000fe20003f84070 */
[----:B--2---:R-:W-:Y:S01]  /*3b90*/  IMAD.MOV.U32 R19, RZ, RZ, R117 ;  /* 0x000000ffff137224 */ /* 0x004fe200078e0075 */
[----:B------:R-:W-:-:S02]  /*3ba0*/  LOP3.LUT R117, R0, 0x4, R107, 0xfe, !PT ;  /* 0x0000000400757812 */ /* 0x000fc400078efe6b */
[----:B------:R0:W2:Y:S01]  /*3bb0*/  @P0 LDG.E.U8 R16, desc[UR20][R102.64] ;  /* 0x0000001466100981 */ /* 0x0000a2000c1e1100 */
[--C-:B------:R-:W-:Y:S01]  /*3bc0*/  @!P5 IMAD.IADD R113, R113, 0x1, -R105.reuse ;  /* 0x000000017171d824 */ /* 0x100fe200078e0a69 */
[----:B------:R-:W-:Y:S01]  /*3bd0*/  ISETP.GE.AND P5, PT, R117, RZ, PT ;  /* 0x000000ff7500720c */ /* 0x000fe20003fa6270 */
[----:B------:R-:W-:Y:S01]  /*3be0*/  @!P3 IMAD.IADD R110, R110, 0x1, -R105 ;  /* 0x000000016e6eb824 */ /* 0x000fe200078e0a69 */
[----:B------:R-:W-:Y:S01]  /*3bf0*/  IABS R117, R117 ;  /* 0x0000007500757213 */ /* 0x000fe20000000000 */
[----:B0-----:R-:W-:-:S04]  /*3c00*/  IMAD.HI.U32 R102, R104, R115, RZ ;  /* 0x0000007368667227 */ /* 0x001fc800078e00ff */
[----:B------:R-:W-:Y:S02]  /*3c10*/  IMAD.MOV R109, RZ, RZ, -R102 ;  /* 0x000000ffff6d7224 */ /* 0x000fe400078e0a66 */
[----:B------:R-:W-:Y:S01]  /*3c20*/  @!P6 IMAD.MOV R110, RZ, RZ, -R110 ;  /* 0x000000ffff6ee224 */ /* 0x000fe200078e0a6e */
[C---:B------:R-:W-:Y:S01]  /*3c30*/  ISETP.GT.U32.AND P6, PT, R105.reuse, R113, PT ;  /* 0x000000716900720c */ /* 0x040fe20003fc4070 */
[----:B------:R-:W-:Y:S02]  /*3c40*/  IMAD R115, R105, R109, R115 ;  /* 0x0000006d69737224 */ /* 0x000fe400078e0273 */
[----:B------:R-:W-:-:S04]  /*3c50*/  IMAD.HI.U32 R109, R104, R117, RZ ;  /* 0x00000075686d7227 */ /* 0x000fc800078e00ff */
[----:B------:R-:W-:Y:S01]  /*3c60*/  @!P4 IMAD.IADD R167, R167, 0x1, -R105 ;  /* 0x00000001a7a7c824 */ /* 0x000fe200078e0a69 */
[----:B------:R-:W-:Y:S01]  /*3c70*/  ISETP.GT.U32.AND P4, PT, R105, R115, PT ;  /* 0x000000736900720c */ /* 0x000fe20003f84070 */
[----:B------:R-:W-:-:S04]  /*3c80*/  IMAD.MOV R109, RZ, RZ, -R109 ;  /* 0x000000ffff6d7224 */ /* 0x000fc800078e0a6d */
[----:B------:R-:W-:Y:S01]  /*3c90*/  IMAD R117, R105, R109, R117 ;  /* 0x0000006d69757224 */ /* 0x000fe200078e0275 */
[----:B------:R-:W-:Y:S01]  /*3ca0*/  ISETP.GE.AND P0, PT, R108, RZ, PT ;  /* 0x000000ff6c00720c */ /* 0x000fe20003f06270 */
[----:B------:R-:W-:Y:S01]  /*3cb0*/  @!P6 IMAD.IADD R113, R113, 0x1, -R105 ;  /* 0x000000017171e824 */ /* 0x000fe200078e0a69 */
[----:B------:R-:W-:Y:S02]  /*3cc0*/  LOP3.LUT R108, R0, 0x5, R107, 0xfe, !PT ;  /* 0x00000005006c7812 */ /* 0x000fe400078efe6b */
[----:B------:R-:W-:Y:S01]  /*3cd0*/  ISETP.GT.U32.AND P6, PT, R105, R117, PT ;  /* 0x000000756900720c */ /* 0x000fe20003fc4070 */
[----:B------:R-:W-:Y:S01]  /*3ce0*/  @P1 IMAD.MOV.U32 R102, RZ, RZ, R119 ;  /* 0x000000ffff661224 */ /* 0x000fe200078e0077 */
[----:B------:R-:W-:Y:S01]  /*3cf0*/  PRMT R24, RZ, 0x7610, R24 ;  /* 0x00007610ff187816 */ /* 0x000fe20000000018 */
[----:B------:R-:W-:Y:S01]  /*3d00*/  @P1 IMAD.MOV.U32 R103, RZ, RZ, R120 ;  /* 0x000000ffff671224 */ /* 0x000fe200078e0078 */
[----:B------:R-:W-:Y:S01]  /*3d10*/  IABS R119, R108 ;  /* 0x0000006c00777213 */ /* 0x000fe20000000000 */
[----:B------:R-:W-:Y:S01]  /*3d20*/  @!P4 IMAD.IADD R115, R115, 0x1, -R105 ;  /* 0x000000017373c824 */ /* 0x000fe200078e0a69 */
[----:B------:R-:W-:-:S02]  /*3d30*/  ISETP.GE.AND P3, PT, R106, RZ, PT ;  /* 0x000000ff6a00720c */ /* 0x000fc40003f66270 */
[----:B------:R0:W2:Y:S01]  /*3d40*/  @P1 LDG.E.U8 R24, desc[UR20][R102.64] ;  /* 0x0000001466181981 */ /* 0x0000a2000c1e1100 */
[----:B------:R-:W-:Y:S01]  /*3d50*/  ISETP.GE.AND P1, PT, R111, RZ, PT ;  /* 0x000000ff6f00720c */ /* 0x000fe20003f26270 */
[----:B------:R-:W-:Y:S01]  /*3d60*/  IMAD.HI.U32 R106, R104, R119, RZ ;  /* 0x00000077686a7227 */ /* 0x000fe200078e00ff */
[----:B------:R-:W-:-:S03]  /*3d70*/  ISETP.GT.U32.AND P4, PT, R105, R115, PT ;  /* 0x000000736900720c */ /* 0x000fc60003f84070 */
[----:B------:R-:W-:Y:S02]  /*3d80*/  IMAD.MOV R106, RZ, RZ, -R106 ;  /* 0x000000ffff6a7224 */ /* 0x000fe400078e0a6a */
[----:B------:R-:W-:Y:S01]  /*3d90*/  @!P6 IMAD.IADD R117, R117, 0x1, -R105 ;  /* 0x000000017575e824 */ /* 0x000fe200078e0a69 */
[C---:B0-----:R-:W-:Y:S01]  /*3da0*/  LOP3.LUT R102, R0.reuse, 0x7, R107, 0xfe, !PT ;  /* 0x0000000700667812 */ /* 0x041fe200078efe6b */
[C---:B------:R-:W-:Y:S01]  /*3db0*/  IMAD R119, R105.reuse, R106, R119 ;  /* 0x0000006a69777224 */ /* 0x040fe200078e0277 */
[----:B------:R-:W-:Y:S02]  /*3dc0*/  LOP3.LUT R103, R0, 0x6, R107, 0xfe, !PT ;  /* 0x0000000600677812 */ /* 0x000fe400078efe6b */
[----:B------:R-:W-:Y:S02]  /*3dd0*/  IABS R123, R102 ;  /* 0x00000066007b7213 */ /* 0x000fe40000000000 */
[----:B------:R-:W-:Y:S01]  /*3de0*/  ISETP.GT.U32.AND P6, PT, R105, R117, PT ;  /* 0x000000756900720c */ /* 0x000fe20003fc4070 */
[----:B------:R-:W-:Y:S01]  /*3df0*/  @!P4 IMAD.IADD R115, R115, 0x1, -R105 ;  /* 0x000000017373c824 */ /* 0x000fe200078e0a69 */
[----:B------:R-:W-:Y:S01]  /*3e00*/  IABS R121, R103 ;  /* 0x0000006700797213 */ /* 0x000fe20000000000 */
[----:B------:R-:W-:Y:S01]  /*3e10*/  @!P1 IMAD.MOV R113, RZ, RZ, -R113 ;  /* 0x000000ffff719224 */ /* 0x000fe200078e0a71 */
[----:B------:R-:W-:Y:S01]  /*3e20*/  ISETP.GE.AND P4, PT, R103, RZ, PT ;  /* 0x000000ff6700720c */ /* 0x000fe20003f86270 */
[----:B------:R-:W-:Y:S01]  /*3e30*/  IMAD.HI.U32 R103, R104, R123, RZ ;  /* 0x0000007b68677227 */ /* 0x000fe200078e00ff */
[----:B------:R-:W-:-:S03]  /*3e40*/  ISETP.GT.U32.AND P1, PT, R105, R119, PT ;  /* 0x000000776900720c */ /* 0x000fc60003f24070 */
[----:B------:R-:W-:Y:S01]  /*3e50*/  @!P0 IMAD.MOV R167, RZ, RZ, -R167 ;  /* 0x000000ffffa78224 */ /* 0x000fe200078e0aa7 */
[----:B------:R-:W-:Y:S01]  /*3e60*/  ISETP.GE.AND P0, PT, R108, RZ, PT ;  /* 0x000000ff6c00720c */ /* 0x000fe20003f06270 */
[----:B------:R-:W-:Y:S02]  /*3e70*/  IMAD.MOV R103, RZ, RZ, -R103 ;  /* 0x000000ffff677224 */ /* 0x000fe400078e0a67 */
[----:B------:R-:W-:-:S04]  /*3e80*/  IMAD.HI.U32 R108, R104, R121, RZ ;  /* 0x00000079686c7227 */ /* 0x000fc800078e00ff */
[----:B------:R-:W-:Y:S02]  /*3e90*/  IMAD R123, R105, R103, R123 ;  /* 0x00000067697b7224 */ /* 0x000fe400078e027b */
[--C-:B------:R-:W-:Y:S02]  /*3ea0*/  @!P6 IMAD.IADD R117, R117, 0x1, -R105.reuse ;  /* 0x000000017575e824 */ /* 0x100fe400078e0a69 */
[----:B------:R-:W-:Y:S02]  /*3eb0*/  IMAD.MOV R108, RZ, RZ, -R108 ;  /* 0x000000ffff6c7224 */ /* 0x000fe400078e0a6c */
[----:B------:R-:W-:Y:S02]  /*3ec0*/  @!P1 IMAD.IADD R119, R119, 0x1, -R105 ;  /* 0x0000000177779824 */ /* 0x000fe400078e0a69 */
[----:B------:R-:W-:Y:S01]  /*3ed0*/  @!P5 IMAD.MOV R117, RZ, RZ, -R117 ;  /* 0x000000ffff75d224 */ /* 0x000fe200078e0a75 */
[C---:B------:R-:W-:Y:S01]  /*3ee0*/  ISETP.GT.U32.AND P5, PT, R105.reuse, R123, PT ;  /* 0x0000007b6900720c */ /* 0x040fe20003fa4070 */
[C---:B------:R-:W-:Y:S01]  /*3ef0*/  IMAD R121, R105.reuse, R108, R121 ;  /* 0x0000006c69797224 */ /* 0x040fe200078e0279 */
[----:B------:R-:W-:-:S02]  /*3f00*/  ISETP.GT.U32.AND P1, PT, R105, R119, PT ;  /* 0x000000776900720c */ /* 0x000fc40003f24070 */
[C-C-:B------:R-:W-:Y:S02]  /*3f10*/  LOP3.LUT R111, R0.reuse, 0x8, R107.reuse, 0xfe, !PT ;  /* 0x00000008006f7812 */ /* 0x140fe400078efe6b */
[----:B------:R-:W-:Y:S02]  /*3f20*/  ISETP.GT.U32.AND P6, PT, R105, R121, PT ;  /* 0x000000796900720c */ /* 0x000fe40003fc4070 */
[C---:B------:R-:W-:Y:S02]  /*3f30*/  LOP3.LUT R103, R0.reuse, 0xa, R107, 0xfe, !PT ;  /* 0x0000000a00677812 */ /* 0x040fe400078efe6b */
[----:B------:R-:W-:Y:S01]  /*3f40*/  IABS R125, R111 ;  /* 0x0000006f007d7213 */ /* 0x000fe20000000000 */
[----:B------:R-:W-:Y:S01]  /*3f50*/  IMAD.MOV.U32 R14, RZ, RZ, R112 ;  /* 0x000000ffff0e7224 */ /* 0x000fe200078e0070 */
[----:B------:R-:W-:Y:S01]  /*3f60*/  IABS R129, R103 ;  /* 0x0000006700817213 */ /* 0x000fe20000000000 */
[----:B------:R-:W-:Y:S01]  /*3f70*/  @!P5 IMAD.IADD R123, R123, 0x1, -R105 ;  /* 0x000000017b7bd824 */ /* 0x000fe200078e0a69 */
[----:B------:R-:W-:Y:S01]  /*3f80*/  LOP3.LUT R108, R0, 0x9, R107, 0xfe, !PT ;  /* 0x00000009006c7812 */ /* 0x000fe200078efe6b */
[----:B------:R-:W-:-:S03]  /*3f90*/  IMAD.HI.U32 R112, R104, R125, RZ ;  /* 0x0000007d68707227 */ /* 0x000fc600078e00ff */
[----:B------:R-:W-:Y:S01]  /*3fa0*/  ISETP.GT.U32.AND P5, PT, R105, R123, PT ;  /* 0x0000007b6900720c */ /* 0x000fe20003fa4070 */
[----:B------:R-:W-:Y:S01]  /*3fb0*/  @!P1 IMAD.IADD R119, R119, 0x1, -R105 ;  /* 0x0000000177779824 */ /* 0x000fe200078e0a69 */
[----:B------:R-:W-:Y:S01]  /*3fc0*/  ISETP.GE.AND P1, PT, R111, RZ, PT ;  /* 0x000000ff6f00720c */ /* 0x000fe20003f26270 */
[----:B---3--:R-:W-:Y:S01]  /*3fd0*/  IMAD.MOV.U32 R21, RZ, RZ, R114 ;  /* 0x000000ffff157224 */ /* 0x008fe200078e0072 */
[----:B------:R-:W-:Y:S01]  /*3fe0*/  LOP3.LUT R114, R0, 0xb, R107, 0xfe, !PT ;  /* 0x0000000b00727812 */ /* 0x000fe200078efe6b */
[----:B------:R-:W-:Y:S01]  /*3ff0*/  IMAD.HI.U32 R106, R104, R129, RZ ;  /* 0x00000081686a7227 */ /* 0x000fe200078e00ff */
[----:B------:R-:W-:-:S03]  /*4000*/  IABS R127, R108 ;  /* 0x0000006c007f7213 */ /* 0x000fc60000000000 */
[----:B------:R-:W-:Y:S02]  /*4010*/  IMAD.MOV R111, RZ, RZ, -R112 ;  /* 0x000000ffff6f7224 */ /* 0x000fe400078e0a70 */
[----:B------:R-:W-:Y:S01]  /*4020*/  @!P6 IMAD.IADD R121, R121, 0x1, -R105 ;  /* 0x000000017979e824 */ /* 0x000fe200078e0a69 */
[----:B------:R-:W-:Y:S01]  /*4030*/  IABS R130, R114 ;  /* 0x0000007200827213 */ /* 0x000fe20000000000 */
[----:B------:R-:W-:Y:S02]  /*4040*/  IMAD.MOV R106, RZ, RZ, -R106 ;  /* 0x000000ffff6a7224 */ /* 0x000fe400078e0a6a */
[C---:B------:R-:W-:Y:S01]  /*4050*/  IMAD R125, R105.reuse, R111, R125 ;  /* 0x0000006f697d7224 */ /* 0x040fe200078e027d */
[----:B------:R-:W-:Y:S01]  /*4060*/  ISETP.GT.U32.AND P6, PT, R105, R121, PT ;  /* 0x000000796900720c */ /* 0x000fe20003fc4070 */
[----:B------:R-:W-:-:S04]  /*4070*/  IMAD.HI.U32 R109, R104, R127, RZ ;  /* 0x0000007f686d7227 */ /* 0x000fc800078e00ff */
[----:B------:R-:W-:Y:S01]  /*4080*/  @!P3 IMAD.MOV R115, RZ, RZ, -R115 ;  /* 0x000000ffff73b224 */ /* 0x000fe200078e0a73 */
[----:B------:R-:W-:Y:S01]  /*4090*/  ISETP.GE.AND P3, PT, R102, RZ, PT ;  /* 0x000000ff6600720c */ /* 0x000fe20003f66270 */
[C---:B------:R-:W-:Y:S02]  /*40a0*/  IMAD R129, R105.reuse, R106, R129 ;  /* 0x0000006a69817224 */ /* 0x040fe400078e0281 */
[----:B------:R-:W-:Y:S01]  /*40b0*/  @!P0 IMAD.MOV R119, RZ, RZ, -R119 ;  /* 0x000000ffff778224 */ /* 0x000fe200078e0a77 */
[----:B------:R-:W-:Y:S01]  /*40c0*/  ISETP.GT.U32.AND P0, PT, R105, R125, PT ;  /* 0x0000007d6900720c */ /* 0x000fe20003f04070 */
[----:B------:R-:W-:-:S04]  /*40d0*/  IMAD.HI.U32 R102, R104, R130, RZ ;  /* 0x0000008268667227 */ /* 0x000fc800078e00ff */
[----:B------:R-:W-:Y:S02]  /*40e0*/  IMAD.MOV R109, RZ, RZ, -R109 ;  /* 0x000000ffff6d7224 */ /* 0x000fe400078e0a6d */
[----:B------:R-:W-:Y:S01]  /*40f0*/  @!P5 IMAD.IADD R123, R123, 0x1, -R105 ;  /* 0x000000017b7bd824 */ /* 0x000fe200078e0a69 */
[C---:B------:R-:W-:Y:S01]  /*4100*/  ISETP.GT.U32.AND P5, PT, R105.reuse, R129, PT ;  /* 0x000000816900720c */ /* 0x040fe20003fa4070 */
[----:B------:R-:W-:Y:S02]  /*4110*/  IMAD.MOV R102, RZ, RZ, -R102 ;  /* 0x000000ffff667224 */ /* 0x000fe400078e0a66 */
[C---:B------:R-:W-:Y:S01]  /*4120*/  IMAD R127, R105.reuse, R109, R127 ;  /* 0x0000006d697f7224 */ /* 0x040fe200078e027f */
[----:B------:R-:W-:Y:S01]  /*4130*/  LOP3.LUT R112, R0, 0xc, R107, 0xfe, !PT ;  /* 0x0000000c00707812 */ /* 0x000fe200078efe6b */
[----:B------:R-:W-:Y:S02]  /*4140*/  IMAD R130, R105, R102, R130 ;  /* 0x0000006669827224 */ /* 0x000fe400078e0282 */
[--C-:B------:R-:W-:Y:S01]  /*4150*/  @!P6 IMAD.IADD R121, R121, 0x1, -R105.reuse ;  /* 0x000000017979e824 */ /* 0x100fe200078e0a69 */
[----:B------:R-:W-:Y:S01]  /*4160*/  ISETP.GT.U32.AND P6, PT, R105, R127, PT ;  /* 0x0000007f6900720c */ /* 0x000fe20003fc4070 */
[----:B------:R-:W-:Y:S01]  /*4170*/  @!P0 IMAD.IADD R125, R125, 0x1, -R105 ;  /* 0x000000017d7d8824 */ /* 0x000fe200078e0a69 */
[----:B------:R-:W-:-:S02]  /*4180*/  IABS R131, R112 ;  /* 0x0000007000837213 */ /* 0x000fc40000000000 */
[----:B------:R-:W-:Y:S02]  /*4190*/  ISETP.GT.U32.AND P0, PT, R105, R130, PT ;  /* 0x000000826900720c */ /* 0x000fe40003f04070 */
[----:B------:R-:W-:Y:S01]  /*41a0*/  LOP3.LUT R106, R0, 0xd, R107, 0xfe, !PT ;  /* 0x0000000d006a7812 */ /* 0x000fe200078efe6b */
[----:B------:R-:W-:Y:S01]  /*41b0*/  @!P5 IMAD.IADD R129, R129, 0x1, -R105 ;  /* 0x000000018181d824 */ /* 0x000fe200078e0a69 */
[----:B------:R-:W-:Y:S01]  /*41c0*/  ISETP.GT.U32.AND P5, PT, R105, R125, PT ;  /* 0x0000007d6900720c */ /* 0x000fe20003fa4070 */
[----:B----4-:R-:W-:Y:S01]  /*41d0*/  IMAD.MOV.U32 R12, RZ, RZ, R116 ;  /* 0x000000ffff0c7224 */ /* 0x010fe200078e0074 */
[----:B------:R-:W-:Y:S01]  /*41e0*/  IABS R133, R106 ;  /* 0x0000006a00857213 */ /* 0x000fe20000000000 */
[----:B------:R-:W-:Y:S01]  /*41f0*/  IMAD.HI.U32 R116, R104, R131, RZ ;  /* 0x0000008368747227 */ /* 0x000fe200078e00ff */
[C-C-:B------:R-:W-:Y:S02]  /*4200*/  LOP3.LUT R111, R0.reuse, 0xe, R107.reuse, 0xfe, !PT ;  /* 0x0000000e006f7812 */ /* 0x140fe400078efe6b */
[----:B------:R-:W-:Y:S01]  /*4210*/  LOP3.LUT R109, R0, 0xf, R107, 0xfe, !PT ;  /* 0x0000000f006d7812 */ /* 0x000fe200078efe6b */
[----:B------:R-:W-:-:S02]  /*4220*/  IMAD.MOV R116, RZ, RZ, -R116 ;  /* 0x000000ffff747224 */ /* 0x000fc400078e0a74 */
[----:B------:R-:W-:Y:S02]  /*4230*/  @!P6 IMAD.IADD R127, R127, 0x1, -R105 ;  /* 0x000000017f7fe824 */ /* 0x000fe400078e0a69 */
[----:B------:R-:W-:Y:S01]  /*4240*/  IMAD.HI.U32 R102, R104, R133, RZ ;  /* 0x0000008568667227 */ /* 0x000fe200078e00ff */
[----:B------:R-:W-:Y:S02]  /*4250*/  IABS R135, R111 ;  /* 0x0000006f00877213 */ /* 0x000fe40000000000 */
[----:B------:R-:W-:Y:S01]  /*4260*/  IABS R137, R109 ;  /* 0x0000006d00897213 */ /* 0x000fe20000000000 */
[C---:B------:R-:W-:Y:S02]  /*4270*/  IMAD R131, R105.reuse, R116, R131 ;  /* 0x0000007469837224 */ /* 0x040fe400078e0283 */
[----:B------:R-:W-:Y:S01]  /*4280*/  @!P0 IMAD.IADD R130, R130, 0x1, -R105 ;  /* 0x0000000182828824 */ /* 0x000fe200078e0a69 */
[----:B------:R-:W-:Y:S01]  /*4290*/  ISETP.GT.U32.AND P0, PT, R105, R127, PT ;  /* 0x0000007f6900720c */ /* 0x000fe20003f04070 */
[----:B------:R-:W-:-:S02]  /*42a0*/  IMAD.MOV R102, RZ, RZ, -R102 ;  /* 0x000000ffff667224 */ /* 0x000fc400078e0a66 */
[----:B------:R-:W-:Y:S01]  /*42b0*/  @!P4 IMAD.MOV R121, RZ, RZ, -R121 ;  /* 0x000000ffff79c224 */ /* 0x000fe200078e0a79 */
[----:B------:R-:W-:Y:S01]  /*42c0*/  ISETP.GT.U32.AND P4, PT, R105, R130, PT ;  /* 0x000000826900720c */ /* 0x000fe20003f84070 */
[----:B------:R-:W-:Y:S01]  /*42d0*/  @!P5 IMAD.IADD R125, R125, 0x1, -R105 ;  /* 0x000000017d7dd824 */ /* 0x000fe200078e0a69 */
[C---:B------:R-:W-:Y:S01]  /*42e0*/  ISETP.GT.U32.AND P5, PT, R105.reuse, R131, PT ;  /* 0x000000836900720c */ /* 0x040fe20003fa4070 */
[----:B------:R-:W-:Y:S02]  /*42f0*/  IMAD R133, R105, R102, R133 ;  /* 0x0000006669857224 */ /* 0x000fe400078e0285 */
[----:B------:R-:W-:-:S04]  /*4300*/  IMAD.HI.U32 R116, R104, R135, RZ ;  /* 0x0000008768747227 */ /* 0x000fc800078e00ff */
[----:B------:R-:W-:-:S04]  /*4310*/  IMAD.HI.U32 R102, R104, R137, RZ ;  /* 0x0000008968667227 */ /* 0x000fc800078e00ff */
[----:B------:R-:W-:Y:S02]  /*4320*/  IMAD.MOV R116, RZ, RZ, -R116 ;  /* 0x000000ffff747224 */ /* 0x000fe400078e0a74 */
[----:B------:R-:W-:Y:S02]  /*4330*/  IMAD.MOV R102, RZ, RZ, -R102 ;  /* 0x000000ffff667224 */ /* 0x000fe400078e0a66 */
[----:B------:R-:W-:Y:S02]  /*4340*/  IMAD R135, R105, R116, R135 ;  /* 0x0000007469877224 */ /* 0x000fe400078e0287 */
[----:B------:R-:W-:Y:S01]  /*4350*/  @!P0 IMAD.IADD R127, R127, 0x1, -R105 ;  /* 0x000000017f7f8824 */ /* 0x000fe200078e0a69 */
[C---:B------:R-:W-:Y:S01]  /*4360*/  ISETP.GT.U32.AND P0, PT, R105.reuse, R133, PT ;  /* 0x000000856900720c */ /* 0x040fe20003f04070 */
[C---:B------:R-:W-:Y:S01]  /*4370*/  IMAD R137, R105.reuse, R102, R137 ;  /* 0x0000006669897224 */ /* 0x040fe200078e0289 */
[----:B------:R-:W-:Y:S01]  /*4380*/  ISETP.GE.AND P6, PT, R108, RZ, PT ;  /* 0x000000ff6c00720c */ /* 0x000fe20003fc6270 */
[--C-:B------:R-:W-:Y:S01]  /*4390*/  @!P4 IMAD.IADD R130, R130, 0x1, -R105.reuse ;  /* 0x000000018282c824 */ /* 0x100fe200078e0a69 */
[----:B------:R-:W-:Y:S01]  /*43a0*/  ISETP.GT.U32.AND P4, PT, R105, R135, PT ;  /* 0x000000876900720c */ /* 0x000fe20003f84070 */
[----:B------:R-:W-:Y:S01]  /*43b0*/  @!P5 IMAD.IADD R131, R131, 0x1, -R105 ;  /* 0x000000018383d824 */ /* 0x000fe200078e0a69 */
[----:B------:R-:W-:-:S02]  /*43c0*/  ISETP.GT.U32.AND P5, PT, R105, R137, PT ;  /* 0x000000896900720c */ /* 0x000fc40003fa4070 */
[C-C-:B------:R-:W-:Y:S02]  /*43d0*/  LOP3.LUT R108, R0.reuse, 0x10, R107.reuse, 0xfe, !PT ;  /* 0x00000010006c7812 */ /* 0x140fe400078efe6b */
[----:B------:R-:W-:Y:S02]  /*43e0*/  LOP3.LUT R102, R0, 0x11, R107, 0xfe, !PT ;  /* 0x0000001100667812 */ /* 0x000fe400078efe6b */
[----:B------:R-:W-:Y:S01]  /*43f0*/  IABS R138, R108 ;  /* 0x0000006c008a7213 */ /* 0x000fe20000000000 */
[----:B------:R-:W-:Y:S01]  /*4400*/  @!P3 IMAD.MOV R123, RZ, RZ, -R123 ;  /* 0x000000ffff7bb224 */ /* 0x000fe200078e0a7b */
[----:B------:R-:W-:Y:S01]  /*4410*/  ISETP.GT.U32.AND P3, PT, R105, R129, PT ;  /* 0x000000816900720c */ /* 0x000fe20003f64070 */
[----:B------:R-:W-:Y:S01]  /*4420*/  @!P0 IMAD.IADD R133, R133, 0x1, -R105 ;  /* 0x0000000185858824 */ /* 0x000fe200078e0a69 */
[----:B------:R-:W-:Y:S01]  /*4430*/  IABS R139, R102 ;  /* 0x00000066008b7213 */ /* 0x000fe20000000000 */
[----:B------:R-:W-:Y:S01]  /*4440*/  IMAD.HI.U32 R116, R104, R138, RZ ;  /* 0x0000008a68747227 */ /* 0x000fe200078e00ff */
[----:B------:R-:W-:-:S03]  /*4450*/  ISETP.GE.AND P0, PT, R114, RZ, PT ;  /* 0x000000ff7200720c */ /* 0x000fc60003f06270 */
[----:B------:R-:W-:Y:S01]  /*4460*/  @!P1 IMAD.MOV R125, RZ, RZ, -R125 ;  /* 0x000000ffff7d9224 */ /* 0x000fe200078e0a7d */
[----:B------:R-:W-:Y:S01]  /*4470*/  ISETP.GT.U32.AND P1, PT, R105, R131, PT ;  /* 0x000000836900720c */ /* 0x000fe20003f24070 */
[--C-:B------:R-:W-:Y:S01]  /*4480*/  @!P4 IMAD.IADD R135, R135, 0x1, -R105.reuse ;  /* 0x000000018787c824 */ /* 0x100fe200078e0a69 */
[----:B------:R-:W-:Y:S01]  /*4490*/  ISETP.GE.AND P4, PT, R112, RZ, PT ;  /* 0x000000ff7000720c */ /* 0x000fe20003f86270 */
[----:B------:R-:W-:Y:S01]  /*44a0*/  @!P5 IMAD.IADD R137, R137, 0x1, -R105 ;  /* 0x000000018989d824 */ /* 0x000fe200078e0a69 */
[----:B------:R-:W-:Y:S01]  /*44b0*/  ISETP.GT.U32.AND P5, PT, R105, R133, PT ;  /* 0x000000856900720c */ /* 0x000fe20003fa4070 */
[----:B------:R-:W-:Y:S02]  /*44c0*/  IMAD.MOV R114, RZ, RZ, -R116 ;  /* 0x000000ffff727224 */ /* 0x000fe400078e0a74 */
[----:B------:R-:W-:-:S04]  /*44d0*/  IMAD.HI.U32 R112, R104, R139, RZ ;  /* 0x0000008b68707227 */ /* 0x000fc800078e00ff */
[----:B------:R-:W-:Y:S02]  /*44e0*/  IMAD R138, R105, R114, R138 ;  /* 0x00000072698a7224 */ /* 0x000fe400078e028a */
[----:B------:R-:W-:Y:S02]  /*44f0*/  IMAD.MOV R114, RZ, RZ, -R112 ;  /* 0x000000ffff727224 */ /* 0x000fe400078e0a70 */
[----:B------:R-:W-:Y:S01]  /*4500*/  @!P3 IMAD.IADD R129, R129, 0x1, -R105 ;  /* 0x000000018181b824 */ /* 0x000fe200078e0a69 */
[----:B------:R-:W-:Y:S01]  /*4510*/  ISETP.GE.AND P3, PT, R103, RZ, PT ;  /* 0x000000ff6700720c */ /* 0x000fe20003f66270 */
[C---:B------:R-:W-:Y:S01]  /*4520*/  IMAD R139, R105.reuse, R114, R139 ;  /* 0x00000072698b7224 */ /* 0x040fe200078e028b */
[----:B------:R-:W-:Y:S01]  /*4530*/  LOP3.LUT R103, R0, 0x12, R107, 0xfe, !PT ;  /* 0x0000001200677812 */ /* 0x000fe200078efe6b */
[----:B------:R-:W-:Y:S01]  /*4540*/  @!P6 IMAD.MOV R127, RZ, RZ, -R127 ;  /* 0x000000ffff7fe224 */ /* 0x000fe200078e0a7f */
[----:B------:R-:W-:Y:S01]  /*4550*/  ISETP.GT.U32.AND P6, PT, R105, R135, PT ;  /* 0x000000876900720c */ /* 0x000fe20003fc4070 */
[--C-:B------:R-:W-:Y:S01]  /*4560*/  @!P1 IMAD.IADD R131, R131, 0x1, -R105.reuse ;  /* 0x0000000183839824 */ /* 0x100fe200078e0a69 */
[----:B------:R-:W-:Y:S01]  /*4570*/  ISETP.GT.U32.AND P1, PT, R105, R138, PT ;  /* 0x0000008a6900720c */ /* 0x000fe20003f24070 */
[----:B------:R-:W-:Y:S01]  /*4580*/  @!P5 IMAD.IADD R133, R133, 0x1, -R105 ;  /* 0x000000018585d824 */ /* 0x000fe200078e0a69 */
[----:B------:R-:W-:-:S02]  /*4590*/  IABS R140, R103 ;  /* 0x00000067008c7213 */ /* 0x000fc40000000000 */
[----:B------:R-:W-:Y:S01]  /*45a0*/  ISETP.GT.U32.AND P5, PT, R105, R139, PT ;  /* 0x0000008b6900720c */ /* 0x000fe20003fa4070 */
[----:B------:R-:W-:Y:S01]  /*45b0*/  @!P0 IMAD.MOV R130, RZ, RZ, -R130 ;  /* 0x000000ffff828224 */ /* 0x000fe200078e0a82 */
[----:B------:R-:W-:Y:S01]  /*45c0*/  ISETP.GE.AND P0, PT, R106, RZ, PT ;  /* 0x000000ff6a00720c */ /* 0x000fe20003f06270 */
[----:B------:R-:W-:Y:S01]  /*45d0*/  IMAD.HI.U32 R112, R104, R140, RZ ;  /* 0x0000008c68707227 */ /* 0x000fe200078e00ff */
[----:B------:R-:W-:-:S03]  /*45e0*/  LOP3.LUT R106, R0, 0x13, R107, 0xfe, !PT ;  /* 0x00000013006a7812 */ /* 0x000fc600078efe6b */
[----:B------:R-:W-:Y:S02]  /*45f0*/  IMAD.MOV R112, RZ, RZ, -R112 ;  /* 0x000000ffff707224 */ /* 0x000fe400078e0a70 */
[----:B------:R-:W-:Y:S01]  /*4600*/  @!P3 IMAD.MOV R129, RZ, RZ, -R129 ;  /* 0x000000ffff81b224 */ /* 0x000fe200078e0a81 */
[----:B------:R-:W-:Y:S01]  /*4610*/  ISETP.GT.U32.AND P3, PT, R105, R137, PT ;  /* 0x000000896900720c */ /* 0x000fe20003f64070 */
[--C-:B------:R-:W-:Y:S01]  /*4620*/  @!P6 IMAD.IADD R135, R135, 0x1, -R105.reuse ;  /* 0x000000018787e824 */ /* 0x100fe200078e0a69 */
[----:B------:R-:W-:Y:S01]  /*4630*/  ISETP.GE.AND P6, PT, R111, RZ, PT ;  /* 0x000000ff6f00720c */ /* 0x000fe20003fc6270 */
[--C-:B------:R-:W-:Y:S01]  /*4640*/  @!P1 IMAD.IADD R138, R138, 0x1, -R105.reuse ;  /* 0x000000018a8a9824 */ /* 0x100fe200078e0a69 */
[----:B------:R-:W-:Y:S01]  /*4650*/  IABS R111, R106 ;  /* 0x0000006a006f7213 */ /* 0x000fe20000000000 */
[----:B------:R-:W-:Y:S02]  /*4660*/  IMAD R140, R105, R112, R140 ;  /* 0x00000070698c7224 */ /* 0x000fe400078e028c */
[----:B------:R-:W-:-:S02]  /*4670*/  @!P5 IMAD.IADD R139, R139, 0x1, -R105 ;  /* 0x000000018b8bd824 */ /* 0x000fc400078e0a69 */
[----:B------:R-:W-:Y:S01]  /*4680*/  @!P4 IMAD.MOV R131, RZ, RZ, -R131 ;  /* 0x000000ffff83c224 */ /* 0x000fe200078e0a83 */
[C---:B------:R-:W-:Y:S01]  /*4690*/  ISETP.GT.U32.AND P4, PT, R105.reuse, R138, PT ;  /* 0x0000008a6900720c */ /* 0x040fe20003f84070 */
[----:B------:R-:W-:Y:S01]  /*46a0*/  @!P0 IMAD.MOV R133, RZ, RZ, -R133 ;  /* 0x000000ffff858224 */ /* 0x000fe200078e0a85 */
[C---:B------:R-:W-:Y:S02]  /*46b0*/  ISETP.GT.U32.AND P1, PT, R105.reuse, R140, PT ;  /* 0x0000008c6900720c */ /* 0x040fe40003f24070 */
[----:B------:R-:W-:Y:S01]  /*46c0*/  ISETP.GE.AND P5, PT, R108, RZ, PT ;  /* 0x000000ff6c00720c */ /* 0x000fe20003fa6270 */
[----:B------:R-:W-:Y:S01]  /*46d0*/  IMAD.HI.U32 R108, R104, R111, RZ ;  /* 0x0000006f686c7227 */ /* 0x000fe200078e00ff */
[----:B------:R-:W-:-:S03]  /*46e0*/  ISETP.GT.U32.AND P0, PT, R105, R139, PT ;  /* 0x0000008b6900720c */ /* 0x000fc60003f04070 */
[----:B------:R-:W-:Y:S02]  /*46f0*/  IMAD.MOV R108, RZ, RZ, -R108 ;  /* 0x000000ffff6c7224 */ /* 0x000fe400078e0a6c */
[----:B------:R-:W-:Y:S01]  /*4700*/  @!P3 IMAD.IADD R137, R137, 0x1, -R105 ;  /* 0x000000018989b824 */ /* 0x000fe200078e0a69 */
[----:B------:R-:W-:Y:S01]  /*4710*/  ISETP.GE.AND P3, PT, R109, RZ, PT ;  /* 0x000000ff6d00720c */ /* 0x000fe20003f66270 */
[----:B------:R-:W-:Y:S01]  /*4720*/  IMAD R142, R105, R108, R111 ;  /* 0x0000006c698e7224 */ /* 0x000fe200078e026f */
[----:B------:R-:W-:Y:S01]  /*4730*/  LOP3.LUT R144, R0, 0x14, R107, 0xfe, !PT ;  /* 0x0000001400907812 */ /* 0x000fe200078efe6b */
[--C-:B------:R-:W-:Y:S02]  /*4740*/  @!P4 IMAD.IADD R138, R138, 0x1, -R105.reuse ;  /* 0x000000018a8ac824 */ /* 0x100fe400078e0a69 */
[--C-:B------:R-:W-:Y:S02]  /*4750*/  @!P1 IMAD.IADD R140, R140, 0x1, -R105.reuse ;  /* 0x000000018c8c9824 */ /* 0x100fe400078e0a69 */
[----:B------:R-:W-:Y:S01]  /*4760*/  @!P0 IMAD.IADD R139, R139, 0x1, -R105 ;  /* 0x000000018b8b8824 */ /* 0x000fe200078e0a69 */
[----:B------:R-:W-:Y:S01]  /*4770*/  ISETP.GT.U32.AND P0, PT, R105, R142, PT ;  /* 0x0000008e6900720c */ /* 0x000fe20003f04070 */
[----:B------:R-:W-:Y:S01]  /*4780*/  @!P6 IMAD.MOV R135, RZ, RZ, -R135 ;  /* 0x000000ffff87e224 */ /* 0x000fe200078e0a87 */
[----:B------:R-:W-:Y:S01]  /*4790*/  ISETP.GE.AND P6, PT, R102, RZ, PT ;  /* 0x000000ff6600720c */ /* 0x000fe20003fc6270 */
[----:B------:R-:W-:Y:S01]  /*47a0*/  @!P5 IMAD.MOV R138, RZ, RZ, -R138 ;  /* 0x000000ffff8ad224 */ /* 0x000fe200078e0a8a */
[----:B------:R-:W-:-:S02]  /*47b0*/  ISETP.GE.AND P5, PT, R144, RZ, PT ;  /* 0x000000ff9000720c */ /* 0x000fc40003fa6270 */
[----:B------:R-:W-:Y:S02]  /*47c0*/  ISETP.GT.U32.AND P1, PT, R105, R140, PT ;  /* 0x0000008c6900720c */ /* 0x000fe40003f24070 */
[----:B------:R-:W-:Y:S01]  /*47d0*/  IABS R144, R144 ;  /* 0x0000009000907213 */ /* 0x000fe20000000000 */
[----:B------:R-:W-:Y:S01]  /*47e0*/  @!P3 IMAD.MOV R137, RZ, RZ, -R137 ;  /* 0x000000ffff89b224 */ /* 0x000fe200078e0a89 */
[----:B------:R-:W-:Y:S02]  /*47f0*/  ISETP.GE.AND P3, PT, R103, RZ, PT ;  /* 0x000000ff6700720c */ /* 0x000fe40003f66270 */
[----:B------:R-:W-:Y:S01]  /*4800*/  ISETP.GE.AND P4, PT, R106, RZ, PT ;  /* 0x000000ff6a00720c */ /* 0x000fe20003f86270 */
[----:B------:R-:W-:Y:S01]  /*4810*/  IMAD.HI.U32 R106, R104, R144, RZ ;  /* 0x00000090686a7227 */ /* 0x000fe200078e00ff */
[C-C-:B------:R-:W-:Y:S02]  /*4820*/  LOP3.LUT R146, R0.reuse, 0x15, R107.reuse, 0xfe, !PT ;  /* 0x0000001500927812 */ /* 0x140fe400078efe6b */
[----:B------:R-:W-:Y:S01]  /*4830*/  LOP3.LUT R102, R0, 0x16, R107, 0xfe, !PT ;  /* 0x0000001600667812 */ /* 0x000fe200078efe6b */
[----:B------:R-:W-:-:S02]  /*4840*/  @!P0 IMAD.IADD R142, R142, 0x1, -R105 ;  /* 0x000000018e8e8824 */ /* 0x000fc400078e0a69 */
[----:B------:R-:W-:Y:S02]  /*4850*/  IMAD.MOV R106, RZ, RZ, -R106 ;  /* 0x000000ffff6a7224 */ /* 0x000fe400078e0a6a */
[----:B------:R-:W-:Y:S01]  /*4860*/  @!P6 IMAD.MOV R139, RZ, RZ, -R139 ;  /* 0x000000ffff8be224 */ /* 0x000fe200078e0a8b */
[----:B------:R-:W-:Y:S01]  /*4870*/  ISETP.GE.AND P6, PT, R146, RZ, PT ;  /* 0x000000ff9200720c */ /* 0x000fe20003fc6270 */
[----:B------:R-:W-:Y:S01]  /*4880*/  @!P1 IMAD.IADD R140, R140, 0x1, -R105 ;  /* 0x000000018c8c9824 */ /* 0x000fe200078e0a69 */
[----:B------:R-:W-:Y:S01]  /*4890*/  IABS R146, R146 ;  /* 0x0000009200927213 */ /* 0x000fe20000000000 */
[C---:B------:R-:W-:Y:S01]  /*48a0*/  IMAD R144, R105.reuse, R106, R144 ;  /* 0x0000006a69907224 */ /* 0x040fe200078e0290 */
[----:B------:R-:W-:Y:S02]  /*48b0*/  IABS R147, R102 ;  /* 0x0000006600937213 */ /* 0x000fe40000000000 */
[C---:B------:R-:W-:Y:S01]  /*48c0*/  ISETP.GT.U32.AND P0, PT, R105.reuse, R142, PT ;  /* 0x0000008e6900720c */ /* 0x040fe20003f04070 */
[----:B------:R-:W-:Y:S01]  /*48d0*/  @!P3 IMAD.MOV R140, RZ, RZ, -R140 ;  /* 0x000000ffff8cb224 */ /* 0x000fe200078e0a8c */
[----:B------:R-:W-:Y:S01]  /*48e0*/  ISETP.GE.AND P1, PT, R102, RZ, PT ;  /* 0x000000ff6600720c */ /* 0x000fe20003f26270 */
[----:B------:R-:W-:Y:S01]  /*48f0*/  IMAD.HI.U32 R103, R104, R146, RZ ;  /* 0x0000009268677227 */ /* 0x000fe200078e00ff */
[----:B------:R-:W-:-:S03]  /*4900*/  ISETP.GT.U32.AND P3, PT, R105, R144, PT ;  /* 0x000000906900720c */ /* 0x000fc60003f64070 */
[----:B------:R-:W-:-:S04]  /*4910*/  IMAD.HI.U32 R102, R104, R147, RZ ;  /* 0x0000009368667227 */ /* 0x000fc800078e00ff */
[----:B------:R-:W-:Y:S02]  /*4920*/  IMAD.MOV R103, RZ, RZ, -R103 ;  /* 0x000000ffff677224 */ /* 0x000fe400078e0a67 */
[----:B------:R-:W-:Y:S02]  /*4930*/  IMAD.MOV R102, RZ, RZ, -R102 ;  /* 0x000000ffff667224 */ /* 0x000fe400078e0a66 */
[C---:B------:R-:W-:Y:S01]  /*4940*/  IMAD R146, R105.reuse, R103, R146 ;  /* 0x0000006769927224 */ /* 0x040fe200078e0292 */
[----:B------:R-:W-:Y:S01]  /*4950*/  LOP3.LUT R109, R0, 0x17, R107, 0xfe, !PT ;  /* 0x00000017006d7812 */ /* 0x000fe200078efe6b */
[C---:B------:R-:W-:Y:S02]  /*4960*/  IMAD R147, R105.reuse, R102, R147 ;  /* 0x0000006669937224 */ /* 0x040fe400078e0293 */
[--C-:B------:R-:W-:Y:S01]  /*4970*/  @!P0 IMAD.IADD R142, R142, 0x1, -R105.reuse ;  /* 0x000000018e8e8824 */ /* 0x100fe200078e0a69 */
[C---:B------:R-:W-:Y:S01]  /*4980*/  ISETP.GT.U32.AND P0, PT, R105.reuse, R146, PT ;  /* 0x000000926900720c */ /* 0x040fe20003f04070 */
[----:B------:R-:W-:Y:S01]  /*4990*/  @!P3 IMAD.IADD R144, R144, 0x1, -R105 ;  /* 0x000000019090b824 */ /* 0x000fe200078e0a69 */
[----:B------:R-:W-:Y:S01]  /*49a0*/  IABS R148, R109 ;  /* 0x0000006d00947213 */ /* 0x000fe20000000000 */
[----:B------:R-:W-:Y:S01]  /*49b0*/  @!P4 IMAD.MOV R142, RZ, RZ, -R142 ;  /* 0x000000ffff8ec224 */ /* 0x000fe200078e0a8e */
[----:B------:R-:W-:-:S02]  /*49c0*/  ISETP.GT.U32.AND P4, PT, R105, R147, PT ;  /* 0x000000936900720c */ /* 0x000fc40003f84070 */
[C---:B------:R-:W-:Y:S01]  /*49d0*/  ISETP.GT.U32.AND P3, PT, R105.reuse, R144, PT ;  /* 0x000000906900720c */ /* 0x040fe20003f64070 */
[----:B------:R-:W-:Y:S01]  /*49e0*/  IMAD.HI.U32 R103, R104, R148, RZ ;  /* 0x0000009468677227 */ /* 0x000fe200078e00ff */
[C-C-:B------:R-:W-:Y:S02]  /*49f0*/  LOP3.LUT R102, R0.reuse, 0x18, R107.reuse, 0xfe, !PT ;  /* 0x0000001800667812 */ /* 0x140fe400078efe6b */
[----:B------:R-:W-:Y:S01]  /*4a00*/  LOP3.LUT R108, R0, 0x19, R107, 0xfe, !PT ;  /* 0x00000019006c7812 */ /* 0x000fe200078efe6b */
[----:B------:R-:W-:Y:S01]  /*4a10*/  IMAD.MOV R103, RZ, RZ, -R103 ;  /* 0x000000ffff677224 */ /* 0x000fe200078e0a67 */
[----:B------:R-:W-:Y:S01]  /*4a20*/  IABS R149, R102 ;  /* 0x0000006600957213 */ /* 0x000fe20000000000 */
[--C-:B------:R-:W-:Y:S01]  /*4a30*/  @!P0 IMAD.IADD R146, R146, 0x1, -R105.reuse ;  /* 0x0000000192928824 */ /* 0x100fe200078e0a69 */
[----:B------:R-:W-:Y:S01]  /*4a40*/  IABS R151, R108 ;  /* 0x0000006c00977213 */ /* 0x000fe20000000000 */
[----:B------:R-:W-:Y:S02]  /*4a50*/  IMAD R148, R105, R103, R148 ;  /* 0x0000006769947224 */ /* 0x000fe400078e0294 */
[--C-:B------:R-:W-:Y:S01]  /*4a60*/  @!P4 IMAD.IADD R147, R147, 0x1, -R105.reuse ;  /* 0x000000019393c824 */ /* 0x100fe200078e0a69 */
[C---:B------:R-:W-:Y:S01]  /*4a70*/  ISETP.GT.U32.AND P0, PT, R105.reuse, R146, PT ;  /* 0x000000926900720c */ /* 0x040fe20003f04070 */
[----:B------:R-:W-:Y:S01]  /*4a80*/  @!P3 IMAD.IADD R144, R144, 0x1, -R105 ;  /* 0x000000019090b824 */ /* 0x000fe200078e0a69 */
[C---:B------:R-:W-:Y:S01]  /*4a90*/  ISETP.GT.U32.AND P3, PT, R105.reuse, R148, PT ;  /* 0x000000946900720c */ /* 0x040fe20003f64070 */
        /* <DEDUP_REMOVED lines=9> */
[----:B------:R-:W-:Y:S01]  /*4b30*/  ISETP.GT.U32.AND P0, PT, R105, R149, PT ;  /* 0x000000956900720c */ /* 0x000fe20003f04070 */
[----:B------:R-:W-:Y:S01]  /*4b40*/  @!P4 IMAD.IADD R147, R147, 0x1, -R105 ;  /* 0x000000019393c824 */ /* 0x000fe200078e0a69 */
[----:B------:R-:W-:Y:S01]  /*4b50*/  LOP3.LUT R106, R0, 0x1b, R107, 0xfe, !PT ;  /* 0x0000001b006a7812 */ /* 0x000fe200078efe6b */
[----:B------:R-:W-:Y:S01]  /*4b60*/  @!P3 IMAD.IADD R148, R148, 0x1, -R105 ;  /* 0x000000019494b824 */ /* 0x000fe200078e0a69 */
[----:B------:R-:W-:-:S02]  /*4b70*/  IABS R153, R103 ;  /* 0x0000006700997213 */ /* 0x000fc40000000000 */
[C---:B------:R-:W-:Y:S01]  /*4b80*/  ISETP.GT.U32.AND P4, PT, R105.reuse, R151, PT ;  /* 0x000000976900720c */ /* 0x040fe20003f84070 */
[----:B------:R-:W-:Y:S01]  /*4b90*/  @!P5 IMAD.MOV R144, RZ, RZ, -R144 ;  /* 0x000000ffff90d224 */ /* 0x000fe200078e0a90 */
[----:B------:R-:W-:Y:S01]  /*4ba0*/  IABS R155, R106 ;  /* 0x0000006a009b7213 */ /* 0x000fe20000000000 */
[C---:B------:R-:W-:Y:S01]  /*4bb0*/  IMAD.HI.U32 R111, R104.reuse, R153, RZ ;  /* 0x00000099686f7227 */ /* 0x040fe200078e00ff */
[----:B------:R-:W-:Y:S02]  /*4bc0*/  ISETP.GT.U32.AND P5, PT, R105, R148, PT ;  /* 0x000000946900720c */ /* 0x000fe40003fa4070 */
[----:B------:R-:W-:Y:S01]  /*4bd0*/  ISETP.GE.AND P3, PT, R109, RZ, PT ;  /* 0x000000ff6d00720c */ /* 0x000fe20003f66270 */
[----:B------:R-:W-:-:S04]  /*4be0*/  IMAD.HI.U32 R112, R104, R155, RZ ;  /* 0x0000009b68707227 */ /* 0x000fc800078e00ff */
[----:B------:R-:W-:Y:S02]  /*4bf0*/  IMAD.MOV R111, RZ, RZ, -R111 ;  /* 0x000000ffff6f7224 */ /* 0x000fe400078e0a6f */
[----:B------:R-:W-:Y:S01]  /*4c00*/  @!P0 IMAD.IADD R149, R149, 0x1, -R105 ;  /* 0x0000000195958824 */ /* 0x000fe200078e0a69 */
[----:B------:R-:W-:Y:S01]  /*4c10*/  ISETP.GE.AND P0, PT, R102, RZ, PT ;  /* 0x000000ff6600720c */ /* 0x000fe20003f06270 */
[----:B------:R-:W-:Y:S01]  /*4c20*/  IMAD.MOV R109, RZ, RZ, -R112 ;  /* 0x000000ffff6d7224 */ /* 0x000fe200078e0a70 */
[----:B------:R-:W-:Y:S01]  /*4c30*/  LOP3.LUT R102, R0, 0x1c, R107, 0xfe, !PT ;  /* 0x0000001c00667812 */ /* 0x000fe200078efe6b */
[----:B------:R-:W-:Y:S02]  /*4c40*/  IMAD R153, R105, R111, R153 ;  /* 0x0000006f69997224 */ /* 0x000fe400078e0299 */
[----:B------:R-:W-:Y:S01]  /*4c50*/  @!P4 IMAD.IADD R151, R151, 0x1, -R105 ;  /* 0x000000019797c824 */ /* 0x000fe200078e0a69 */
[----:B------:R-:W-:Y:S01]  /*4c60*/  IABS R156, R102 ;  /* 0x00000066009c7213 */ /* 0x000fe20000000000 */
[----:B------:R-:W-:-:S02]  /*4c70*/  IMAD R155, R105, R109, R155 ;  /* 0x0000006d699b7224 */ /* 0x000fc400078e029b */
[----:B------:R-:W-:Y:S01]  /*4c80*/  @!P5 IMAD.IADD R148, R148, 0x1, -R105 ;  /* 0x000000019494d824 */ /* 0x000fe200078e0a69 */
[C---:B------:R-:W-:Y:S02]  /*4c90*/  ISETP.GT.U32.AND P4, PT, R105.reuse, R151, PT ;  /* 0x000000976900720c */ /* 0x040fe40003f84070 */
[C---:B------:R-:W-:Y:S01]  /*4ca0*/  ISETP.GT.U32.AND P5, PT, R105.reuse, R153, PT ;  /* 0x000000996900720c */ /* 0x040fe20003fa4070 */
[----:B------:R-:W-:Y:S01]  /*4cb0*/  @!P6 IMAD.MOV R146, RZ, RZ, -R146 ;  /* 0x000000ffff92e224 */ /* 0x000fe200078e0a92 */
[C---:B------:R-:W-:Y:S01]  /*4cc0*/  ISETP.GT.U32.AND P6, PT, R105.reuse, R149, PT ;  /* 0x000000956900720c */ /* 0x040fe20003fc4070 */
[----:B------:R-:W-:Y:S01]  /*4cd0*/  @!P1 IMAD.MOV R147, RZ, RZ, -R147 ;  /* 0x000000ffff939224 */ /* 0x000fe200078e0a93 */
[----:B------:R-:W-:Y:S01]  /*4ce0*/  ISETP.GE.AND P1, PT, R108, RZ, PT ;  /* 0x000000ff6c00720c */ /* 0x000fe20003f26270 */
[----:B------:R-:W-:Y:S01]  /*4cf0*/  @!P3 IMAD.MOV R148, RZ, RZ, -R148 ;  /* 0x000000ffff94b224 */ /* 0x000fe200078e0a94 */
[----:B------:R-:W-:Y:S01]  /*4d00*/  ISETP.GT.U32.AND P3, PT, R105, R155, PT ;  /* 0x0000009b6900720c */ /* 0x000fe20003f64070 */
[----:B------:R-:W-:Y:S01]  /*4d10*/  IMAD.HI.U32 R109, R104, R156, RZ ;  /* 0x0000009c686d7227 */ /* 0x000fe200078e00ff */
[----:B------:R-:W-:-:S03]  /*4d20*/  LOP3.LUT R108, R0, 0x1d, R107, 0xfe, !PT ;  /* 0x0000001d006c7812 */ /* 0x000fc600078efe6b */
[----:B------:R-:W-:Y:S01]  /*4d30*/  IMAD.MOV R109, RZ, RZ, -R109 ;  /* 0x000000ffff6d7224 */ /* 0x000fe200078e0a6d */
[----:B------:R-:W-:Y:S01]  /*4d40*/  IABS R158, R108 ;  /* 0x0000006c009e7213 */ /* 0x000fe20000000000 */
[--C-:B------:R-:W-:Y:S02]  /*4d50*/  @!P4 IMAD.IADD R151, R151, 0x1, -R105.reuse ;  /* 0x000000019797c824 */ /* 0x100fe400078e0a69 */
[--C-:B------:R-:W-:Y:S02]  /*4d60*/  @!P5 IMAD.IADD R153, R153, 0x1, -R105.reuse ;  /* 0x000000019999d824 */ /* 0x100fe400078e0a69 */
[----:B------:R-:W-:Y:S02]  /*4d70*/  IMAD R156, R105, R109, R156 ;  /* 0x0000006d699c7224 */ /* 0x000fe400078e029c */
[--C-:B------:R-:W-:Y:S02]  /*4d80*/  @!P6 IMAD.IADD R149, R149, 0x1, -R105.reuse ;  /* 0x000000019595e824 */ /* 0x100fe400078e0a69 */
[----:B------:R-:W-:Y:S01]  /*4d90*/  @!P3 IMAD.IADD R155, R155, 0x1, -R105 ;  /* 0x000000019b9bb824 */ /* 0x000fe200078e0a69 */
[C---:B------:R-:W-:Y:S01]  /*4da0*/  ISETP.GT.U32.AND P3, PT, R105.reuse, R153, PT ;  /* 0x000000996900720c */ /* 0x040fe20003f64070 */
[----:B------:R-:W-:Y:S01]  /*4db0*/  @!P1 IMAD.MOV R151, RZ, RZ, -R151 ;  /* 0x000000ffff979224 */ /* 0x000fe200078e0a97 */
[----:B------:R-:W-:Y:S01]  /*4dc0*/  ISETP.GT.U32.AND P1, PT, R105, R156, PT ;  /* 0x0000009c6900720c */ /* 0x000fe20003f24070 */
[----:B------:R-:W-:Y:S01]  /*4dd0*/  IMAD.HI.U32 R109, R104, R158, RZ ;  /* 0x0000009e686d7227 */ /* 0x000fe200078e00ff */
[----:B------:R-:W-:-:S03]  /*4de0*/  ISETP.GE.AND P6, PT, R103, RZ, PT ;  /* 0x000000ff6700720c */ /* 0x000fc60003fc6270 */
[----:B------:R-:W-:Y:S01]  /*4df0*/  @!P0 IMAD.MOV R149, RZ, RZ, -R149 ;  /* 0x000000ffff958224 */ /* 0x000fe200078e0a95 */
[C---:B------:R-:W-:Y:S01]  /*4e00*/  ISETP.GT.U32.AND P0, PT, R105.reuse, R155, PT ;  /* 0x0000009b6900720c */ /* 0x040fe20003f04070 */
[----:B------:R-:W-:Y:S01]  /*4e10*/  IMAD.MOV R109, RZ, RZ, -R109 ;  /* 0x000000ffff6d7224 */ /* 0x000fe200078e0a6d */
[----:B------:R-:W-:Y:S02]  /*4e20*/  ISETP.GE.AND P5, PT, R102, RZ, PT ;  /* 0x000000ff6600720c */ /* 0x000fe40003fa6270 */
[C-C-:B------:R-:W-:Y:S01]  /*4e30*/  LOP3.LUT R102, R0.reuse, 0x1e, R107.reuse, 0xfe, !PT ;  /* 0x0000001e00667812 */ /* 0x140fe200078efe6b */
[----:B------:R-:W-:Y:S01]  /*4e40*/  IMAD R158, R105, R109, R158 ;  /* 0x0000006d699e7224 */ /* 0x000fe200078e029e */
[----:B------:R-:W-:Y:S02]  /*4e50*/  LOP3.LUT R103, R0, 0x1f, R107, 0xfe, !PT ;  /* 0x0000001f00677812 */ /* 0x000fe400078efe6b */
[----:B------:R-:W-:Y:S01]  /*4e60*/  IABS R159, R102 ;  /* 0x00000066009f7213 */ /* 0x000fe20000000000 */
[--C-:B------:R-:W-:Y:S01]  /*4e70*/  @!P3 IMAD.IADD R153, R153, 0x1, -R105.reuse ;  /* 0x000000019999b824 */ /* 0x100fe200078e0a69 */
[----:B------:R-:W-:Y:S01]  /*4e80*/  ISETP.GE.AND P4, PT, R106, RZ, PT ;  /* 0x000000ff6a00720c */ /* 0x000fe20003f86270 */
[----:B------:R-:W-:Y:S01]  /*4e90*/  @!P1 IMAD.IADD R156, R156, 0x1, -R105 ;  /* 0x000000019c9c9824 */ /* 0x000fe200078e0a69 */
[----:B------:R-:W-:Y:S01]  /*4ea0*/  IABS R161, R103 ;  /* 0x0000006700a17213 */ /* 0x000fe20000000000 */
[----:B------:R-:W-:Y:S01]  /*4eb0*/  IMAD.HI.U32 R109, R104, R159, RZ ;  /* 0x0000009f686d7227 */ /* 0x000fe200078e00ff */
[----:B------:R-:W-:-:S03]  /*4ec0*/  ISETP.GT.U32.AND P3, PT, R105, R158, PT ;  /* 0x0000009e6900720c */ /* 0x000fc60003f64070 */
[----:B------:R-:W-:Y:S01]  /*4ed0*/  @!P0 IMAD.IADD R155, R155, 0x1, -R105 ;  /* 0x000000019b9b8824 */ /* 0x000fe200078e0a69 */
[----:B------:R-:W-:Y:S01]  /*4ee0*/  ISETP.GE.AND P0, PT, R108, RZ, PT ;  /* 0x000000ff6c00720c */ /* 0x000fe20003f06270 */
[----:B------:R-:W-:Y:S01]  /*4ef0*/  @!P6 IMAD.MOV R153, RZ, RZ, -R153 ;  /* 0x000000ffff99e224 */ /* 0x000fe200078e0a99 */
[----:B------:R-:W-:Y:S01]  /*4f00*/  ISETP.GT.U32.AND P6, PT, R105, R156, PT ;  /* 0x0000009c6900720c */ /* 0x000fe20003fc4070 */
[----:B------:R-:W-:-:S04]  /*4f10*/  IMAD.HI.U32 R108, R104, R161, RZ ;  /* 0x000000a1686c7227 */ /* 0x000fc800078e00ff */
[----:B------:R-:W-:Y:S01]  /*4f20*/  IMAD.MOV R109, RZ, RZ, -R109 ;  /* 0x000000ffff6d7224 */ /* 0x000fe200078e0a6d */
[----:B------:R-:W-:Y:S01]  /*4f30*/  LOP3.LUT R106, R0, 0x20, R107, 0xfe, !PT ;  /* 0x00000020006a7812 */ /* 0x000fe200078efe6b */
[----:B------:R-:W-:Y:S02]  /*4f40*/  IMAD.MOV R108, RZ, RZ, -R108 ;  /* 0x000000ffff6c7224 */ /* 0x000fe400078e0a6c */
[C---:B------:R-:W-:Y:S01]  /*4f50*/  IMAD R159, R105.reuse, R109, R159 ;  /* 0x0000006d699f7224 */ /* 0x040fe200078e029f */
[----:B------:R-:W-:Y:S01]  /*4f60*/  IABS R163, R106 ;  /* 0x0000006a00a37213 */ /* 0x000fe20000000000 */
[----:B------:R-:W-:Y:S02]  /*4f70*/  @!P3 IMAD.IADD R158, R158, 0x1, -R105 ;  /* 0x000000019e9eb824 */ /* 0x000fe400078e0a69 */
[C---:B------:R-:W-:Y:S02]  /*4f80*/  IMAD R161, R105.reuse, R108, R161 ;  /* 0x0000006c69a17224 */ /* 0x040fe400078e02a1 */
[----:B------:R-:W-:Y:S01]  /*4f90*/  @!P4 IMAD.MOV R155, RZ, RZ, -R155 ;  /* 0x000000ffff9bc224 */ /* 0x000fe200078e0a9b */
[C---:B------:R-:W-:Y:S01]  /*4fa0*/  ISETP.GT.U32.AND P4, PT, R105.reuse, R159, PT ;  /* 0x0000009f6900720c */ /* 0x040fe20003f84070 */
[----:B------:R-:W-:Y:S01]  /*4fb0*/  @!P6 IMAD.IADD R156, R156, 0x1, -R105 ;  /* 0x000000019c9ce824 */ /* 0x000fe200078e0a69 */
[----:B------:R-:W-:Y:S01]  /*4fc0*/  ISETP.GE.AND P1, PT, R102, RZ, PT ;  /* 0x000000ff6600720c */ /* 0x000fe20003f26270 */
[----:B------:R-:W-:Y:S01]  /*4fd0*/  IMAD.HI.U32 R102, R104, R163, RZ ;  /* 0x000000a368667227 */ /* 0x000fe200078e00ff */
[----:B------:R-:W-:-:S02]  /*4fe0*/  ISETP.GT.U32.AND P3, PT, R105, R158, PT ;  /* 0x0000009e6900720c */ /* 0x000fc40003f64070 */
[----:B------:R-:W-:Y:S01]  /*4ff0*/  ISETP.GT.U32.AND P6, PT, R105, R161, PT ;  /* 0x000000a16900720c */ /* 0x000fe20003fc4070 */
[----:B------:R-:W-:Y:S01]  /*5000*/  IMAD.MOV R102, RZ, RZ, -R102 ;  /* 0x000000ffff667224 */ /* 0x000fe200078e0a66 */
[----:B------:R-:W-:-:S03]  /*5010*/  LOP3.LUT R108, R0, 0x21, R107, 0xfe, !PT ;  /* 0x00000021006c7812 */ /* 0x000fc600078efe6b */
[----:B------:R-:W-:Y:S01]  /*5020*/  IMAD R163, R105, R102, R163 ;  /* 0x0000006669a37224 */ /* 0x000fe200078e02a3 */
[----:B------:R-:W-:Y:S01]  /*5030*/  IABS R165, R108 ;  /* 0x0000006c00a57213 */ /* 0x000fe20000000000 */
[----:B------:R-:W-:Y:S01]  /*5040*/  @!P4 IMAD.IADD R159, R159, 0x1, -R105 ;  /* 0x000000019f9fc824 */ /* 0x000fe200078e0a69 */
[----:B------:R-:W-:-:S03]  /*5050*/  LOP3.LUT R102, R0, 0x22, R107, 0xfe, !PT ;  /* 0x0000002200667812 */ /* 0x000fc600078efe6b */
[--C-:B------:R-:W-:Y:S01]  /*5060*/  @!P3 IMAD.IADD R158, R158, 0x1, -R105.reuse ;  /* 0x000000019e9eb824 */ /* 0x100fe200078e0a69 */
[----:B------:R-:W-:Y:S01]  /*5070*/  ISETP.GT.U32.AND P3, PT, R105, R163, PT ;  /* 0x000000a36900720c */ /* 0x000fe20003f64070 */
[----:B------:R-:W-:Y:S01]  /*5080*/  @!P6 IMAD.IADD R161, R161, 0x1, -R105 ;  /* 0x00000001a1a1e824 */ /* 0x000fe200078e0a69 */
[----:B------:R-:W-:Y:S01]  /*5090*/  ISETP.GT.U32.AND P6, PT, R105, R159, PT ;  /* 0x0000009f6900720c */ /* 0x000fe20003fc4070 */
[----:B------:R-:W-:Y:S01]  /*50a0*/  IMAD.HI.U32 R111, R104, R165, RZ ;  /* 0x000000a5686f7227 */ /* 0x000fe200078e00ff */
[----:B------:R-:W-:Y:S02]  /*50b0*/  LOP3.LUT R112, R0, 0x23, R107, 0xfe, !PT ;  /* 0x0000002300707812 */ /* 0x000fe400078efe6b */
[----:B------:R-:W-:Y:S01]  /*50c0*/  IABS R166, R102 ;  /* 0x0000006600a67213 */ /* 0x000fe20000000000 */
[----:B------:R-:W-:Y:S01]  /*50d0*/  IMAD.MOV R111, RZ, RZ, -R111 ;  /* 0x000000ffff6f7224 */ /* 0x000fe200078e0a6f */
[----:B------:R-:W-:Y:S01]  /*50e0*/  IABS R109, R112 ;  /* 0x00000070006d7213 */ /* 0x000fe20000000000 */
[----:B------:R-:W-:Y:S01]  /*50f0*/  @!P5 IMAD.MOV R156, RZ, RZ, -R156 ;  /* 0x000000ffff9cd224 */ /* 0x000fe200078e0a9c */
[----:B------:R-:W-:Y:S01]  /*5100*/  ISETP.GE.AND P4, PT, R103, RZ, PT ;  /* 0x000000ff6700720c */ /* 0x000fe20003f86270 */
[----:B------:R-:W-:Y:S01]  /*5110*/  IMAD.MOV.U32 R17, RZ, RZ, R118 ;  /* 0x000000ffff117224 */ /* 0x000fe200078e0076 */
[----:B------:R-:W-:Y:S01]  /*5120*/  ISETP.GT.U32.AND P5, PT, R105, R161, PT ;  /* 0x000000a16900720c */ /* 0x000fe20003fa4070 */
[----:B------:R-:W-:Y:S01]  /*5130*/  IMAD.HI.U32 R103, R104, R166, RZ ;  /* 0x000000a668677227 */ /* 0x000fe200078e00ff */
[----:B------:R-:W-:-:S03]  /*5140*/  LOP3.LUT R116, R0, 0x24, R107, 0xfe, !PT ;  /* 0x0000002400747812 */ /* 0x000fc600078efe6b */
[----:B------:R-:W-:Y:S02]  /*5150*/  IMAD R165, R105, R111, R165 ;  /* 0x0000006f69a57224 */ /* 0x000fe400078e02a5 */
[----:B------:R-:W-:Y:S01]  /*5160*/  IMAD.HI.U32 R118, R104, R109, RZ ;  /* 0x0000006d68767227 */ /* 0x000fe200078e00ff */
[----:B------:R-:W-:-:S03]  /*5170*/  IABS R111, R116 ;  /* 0x00000074006f7213 */ /* 0x000fc60000000000 */
[----:B------:R-:W-:Y:S02]  /*5180*/  IMAD.MOV R103, RZ, RZ, -R103 ;  /* 0x000000ffff677224 */ /* 0x000fe400078e0a67 */
[--C-:B------:R-:W-:Y:S02]  /*5190*/  @!P3 IMAD.IADD R163, R163, 0x1, -R105.reuse ;  /* 0x00000001a3a3b824 */ /* 0x100fe400078e0a69 */
[----:B------:R-:W-:Y:S01]  /*51a0*/  @!P6 IMAD.IADD R159, R159, 0x1, -R105 ;  /* 0x000000019f9fe824 */ /* 0x000fe200078e0a69 */
[C---:B------:R-:W-:Y:S01]  /*51b0*/  ISETP.GT.U32.AND P6, PT, R105.reuse, R165, PT ;  /* 0x000000a56900720c */ /* 0x040fe20003fc4070 */
[----:B------:R-:W-:Y:S01]  /*51c0*/  IMAD.MOV R118, RZ, RZ, -R118 ;  /* 0x000000ffff767224 */ /* 0x000fe200078e0a76 */
[C---:B------:R-:W-:Y:S01]  /*51d0*/  ISETP.GT.U32.AND P3, PT, R105.reuse, R163, PT ;  /* 0x000000a36900720c */ /* 0x040fe20003f64070 */
[C---:B------:R-:W-:Y:S02]  /*51e0*/  IMAD R166, R105.reuse, R103, R166 ;  /* 0x0000006769a67224 */ /* 0x040fe400078e02a6 */
[----:B------:R-:W-:-:S02]  /*51f0*/  IMAD R109, R105, R118, R109 ;  /* 0x00000076696d7224 */ /* 0x000fc400078e026d */
[----:B------:R-:W-:-:S04]  /*5200*/  IMAD.HI.U32 R118, R104, R111, RZ ;  /* 0x0000006f68767227 */ /* 0x000fc800078e00ff */
[----:B------:R-:W-:Y:S01]  /*5210*/  @!P5 IMAD.IADD R161, R161, 0x1, -R105 ;  /* 0x00000001a1a1d824 */ /* 0x000fe200078e0a69 */
[----:B------:R-:W-:Y:S01]  /*5220*/  ISETP.GT.U32.AND P5, PT, R105, R166, PT ;  /* 0x000000a66900720c */ /* 0x000fe20003fa4070 */
[----:B------:R-:W-:Y:S01]  /*5230*/  IMAD.MOV R118, RZ, RZ, -R118 ;  /* 0x000000ffff767224 */ /* 0x000fe200078e0a76 */
[----:B------:R-:W-:Y:S01]  /*5240*/  LOP3.LUT R103, R0, 0x25, R107, 0xfe, !PT ;  /* 0x0000002500677812 */ /* 0x000fe200078efe6b */
[----:B------:R-:W-:Y:S02]  /*5250*/  @!P6 IMAD.IADD R165, R165, 0x1, -R105 ;  /* 0x00000001a5a5e824 */ /* 0x000fe400078e0a69 */
[----:B------:R-:W-:Y:S01]  /*5260*/  IMAD R111, R105, R118, R111 ;  /* 0x00000076696f7224 */ /* 0x000fe200078e026f */
[----:B------:R-:W-:Y:S01]  /*5270*/  IABS R114, R103 ;  /* 0x0000006700727213 */ /* 0x000fe20000000000 */
[----:B------:R-:W-:Y:S01]  /*5280*/  @!P3 IMAD.IADD R163, R163, 0x1, -R105 ;  /* 0x00000001a3a3b824 */ /* 0x000fe200078e0a69 */
[----:B------:R-:W-:Y:S01]  /*5290*/  ISETP.GE.AND P3, PT, R106, RZ, PT ;  /* 0x000000ff6a00720c */ /* 0x000fe20003f66270 */
[----:B------:R-:W-:Y:S01]  /*52a0*/  @!P0 IMAD.MOV R158, RZ, RZ, -R158 ;  /* 0x000000ffff9e8224 */ /* 0x000fe200078e0a9e */
[C---:B------:R-:W-:Y:S01]  /*52b0*/  ISETP.GT.U32.AND P0, PT, R105.reuse, R165, PT ;  /* 0x000000a56900720c */ /* 0x040fe20003f04070 */
[----:B------:R-:W-:Y:S01]  /*52c0*/  @!P4 IMAD.MOV R161, RZ, RZ, -R161 ;  /* 0x000000ffffa1c224 */ /* 0x000fe200078e0aa1 */
[C---:B------:R-:W-:Y:S01]  /*52d0*/  ISETP.GT.U32.AND P4, PT, R105.reuse, R111, PT ;  /* 0x0000006f6900720c */ /* 0x040fe20003f84070 */
[----:B------:R-:W-:Y:S01]  /*52e0*/  @!P5 IMAD.IADD R166, R166, 0x1, -R105 ;  /* 0x00000001a6a6d824 */ /* 0x000fe200078e0a69 */
[----:B------:R-:W-:Y:S01]  /*52f0*/  ISETP.GE.AND P5, PT, R108, RZ, PT ;  /* 0x000000ff6c00720c */ /* 0x000fe20003fa6270 */
[----:B------:R-:W-:Y:S01]  /*5300*/  IMAD.HI.U32 R120, R104, R114, RZ ;  /* 0x0000007268787227 */ /* 0x000fe200078e00ff */
[----:B------:R-:W-:-:S02]  /*5310*/  ISETP.GT.U32.AND P6, PT, R105, R109, PT ;  /* 0x0000006d6900720c */ /* 0x000fc40003fc4070 */
[C-C-:B------:R-:W-:Y:S01]  /*5320*/  LOP3.LUT R106, R0.reuse, 0x26, R107.reuse, 0xfe, !PT ;  /* 0x00000026006a7812 */ /* 0x140fe200078efe6b */
[----:B------:R-:W-:Y:S01]  /*5330*/  IMAD.MOV R120, RZ, RZ, -R120 ;  /* 0x000000ffff787224 */ /* 0x000fe200078e0a78 */
[----:B------:R-:W-:Y:S01]  /*5340*/  LOP3.LUT R108, R0, 0x27, R107, 0xfe, !PT ;  /* 0x00000027006c7812 */ /* 0x000fe200078efe6b */
[----:B------:R-:W-:Y:S01]  /*5350*/  @!P1 IMAD.MOV R159, RZ, RZ, -R159 ;  /* 0x000000ffff9f9224 */ /* 0x000fe200078e0a9f */
[----:B------:R-:W-:Y:S02]  /*5360*/  IABS R118, R106 ;  /* 0x0000006a00767213 */ /* 0x000fe40000000000 */
[C---:B------:R-:W-:Y:S01]  /*5370*/  ISETP.GT.U32.AND P1, PT, R105.reuse, R166, PT ;  /* 0x000000a66900720c */ /* 0x040fe20003f24070 */
[----:B------:R-:W-:Y:S01]  /*5380*/  IMAD R114, R105, R120, R114 ;  /* 0x0000007869727224 */ /* 0x000fe200078e0272 */
[----:B------:R-:W-:Y:S01]  /*5390*/  IABS R122, R108 ;  /* 0x0000006c007a7213 */ /* 0x000fe20000000000 */
[----:B------:R-:W-:Y:S01]  /*53a0*/  @!P3 IMAD.MOV R163, RZ, RZ, -R163 ;  /* 0x000000ffffa3b224 */ /* 0x000fe200078e0aa3 */
[----:B------:R-:W-:Y:S01]  /*53b0*/  ISETP.GE.AND P3, PT, R102, RZ, PT ;  /* 0x000000ff6600720c */ /* 0x000fe20003f66270 */
[----:B------:R-:W-:-:S02]  /*53c0*/  @!P0 IMAD.IADD R165, R165, 0x1, -R105 ;  /* 0x00000001a5a58824 */ /* 0x000fc400078e0a69 */
[----:B------:R-:W-:Y:S02]  /*53d0*/  @!P4 IMAD.IADD R111, R111, 0x1, -R105 ;  /* 0x000000016f6fc824 */ /* 0x000fe400078e0a69 */
[----:B------:R-:W-:Y:S01]  /*53e0*/  IMAD.HI.U32 R120, R104, R118, RZ ;  /* 0x0000007668787227 */ /* 0x000fe200078e00ff */
[----:B------:R-:W-:-:S03]  /*53f0*/  ISETP.GT.U32.AND P0, PT, R105, R114, PT ;  /* 0x000000726900720c */ /* 0x000fc60003f04070 */
[----:B------:R-:W-:Y:S01]  /*5400*/  @!P5 IMAD.MOV R165, RZ, RZ, -R165 ;  /* 0x000000ffffa5d224 */ /* 0x000fe200078e0aa5 */
[----:B------:R-:W-:Y:S01]  /*5410*/  ISETP.GT.U32.AND P5, PT, R105, R111, PT ;  /* 0x0000006f6900720c */ /* 0x000fe20003fa4070 */
[----:B------:R-:W-:Y:S02]  /*5420*/  @!P6 IMAD.IADD R109, R109, 0x1, -R105 ;  /* 0x000000016d6de824 */ /* 0x000fe400078e0a69 */
[----:B------:R-:W-:-:S04]  /*5430*/  IMAD.HI.U32 R102, R104, R122, RZ ;  /* 0x0000007a68667227 */ /* 0x000fc800078e00ff */
[----:B------:R-:W-:Y:S01]  /*5440*/  IMAD.MOV R120, RZ, RZ, -R120 ;  /* 0x000000ffff787224 */ /* 0x000fe200078e0a78 */
[C---:B------:R-:W-:Y:S01]  /*5450*/  ISETP.GT.U32.AND P6, PT, R105.reuse, R109, PT ;  /* 0x0000006d6900720c */ /* 0x040fe20003fc4070 */
[--C-:B------:R-:W-:Y:S02]  /*5460*/  @!P1 IMAD.IADD R166, R166, 0x1, -R105.reuse ;  /* 0x00000001a6a69824 */ /* 0x100fe400078e0a69 */
[----:B------:R-:W-:Y:S02]  /*5470*/  IMAD.MOV R102, RZ, RZ, -R102 ;  /* 0x000000ffff667224 */ /* 0x000fe400078e0a66 */
[C---:B------:R-:W-:Y:S01]  /*5480*/  IMAD R118, R105.reuse, R120, R118 ;  /* 0x0000007869767224 */ /* 0x040fe200078e0276 */
[----:B------:R-:W-:Y:S01]  /*5490*/  ISETP.GE.AND P1, PT, R112, RZ, PT ;  /* 0x000000ff7000720c */ /* 0x000fe20003f26270 */
[C---:B------:R-:W-:Y:S02]  /*54a0*/  IMAD R122, R105.reuse, R102, R122 ;  /* 0x00000066697a7224 */ /* 0x040fe400078e027a */
[----:B------:R-:W-:Y:S01]  /*54b0*/  @!P3 IMAD.MOV R166, RZ, RZ, -R166 ;  /* 0x000000ffffa6b224 */ /* 0x000fe200078e0aa6 */
[----:B------:R-:W-:Y:S01]  /*54c0*/  ISETP.GT.U32.AND P3, PT, R105, R118, PT ;  /* 0x000000766900720c */ /* 0x000fe20003f64070 */
[--C-:B------:R-:W-:Y:S01]  /*54d0*/  @!P0 IMAD.IADD R114, R114, 0x1, -R105.reuse ;  /* 0x0000000172728824 */ /* 0x100fe200078e0a69 */
[----:B------:R-:W-:Y:S01]  /*54e0*/  ISETP.GE.AND P4, PT, R103, RZ, PT ;  /* 0x000000ff6700720c */ /* 0x000fe20003f86270 */
[----:B------:R-:W-:Y:S01]  /*54f0*/  @!P5 IMAD.IADD R111, R111, 0x1, -R105 ;  /* 0x000000016f6fd824 */ /* 0x000fe200078e0a69 */
[----:B------:R-:W-:-:S02]  /*5500*/  LOP3.LUT R103, R0, 0x28, R107, 0xfe, !PT ;  /* 0x0000002800677812 */ /* 0x000fc400078efe6b */
[----:B------:R-:W-:Y:S01]  /*5510*/  ISETP.GT.U32.AND P5, PT, R105, R122, PT ;  /* 0x0000007a6900720c */ /* 0x000fe20003fa4070 */
[----:B------:R-:W-:Y:S01]  /*5520*/  @!P6 IMAD.IADD R109, R109, 0x1, -R105 ;  /* 0x000000016d6de824 */ /* 0x000fe200078e0a69 */
[----:B------:R-:W-:Y:S02]  /*5530*/  IABS R124, R103 ;  /* 0x00000067007c7213 */ /* 0x000fe40000000000 */
[----:B------:R-:W-:Y:S01]  /*5540*/  ISETP.GT.U32.AND P0, PT, R105, R114, PT ;  /* 0x000000726900720c */ /* 0x000fe20003f04070 */
[----:B------:R-:W-:Y:S01]  /*5550*/  @!P1 IMAD.MOV R109, RZ, RZ, -R109 ;  /* 0x000000ffff6d9224 */ /* 0x000fe200078e0a6d */
[----:B------:R-:W-:Y:S01]  /*5560*/  ISETP.GE.AND P1, PT, R106, RZ, PT ;  /* 0x000000ff6a00720c */ /* 0x000fe20003f26270 */
[----:B------:R-:W-:Y:S01]  /*5570*/  IMAD.HI.U32 R112, R104, R124, RZ ;  /* 0x0000007c68707227 */ /* 0x000fe200078e00ff */
[----:B------:R-:W-:-:S03]  /*5580*/  LOP3.LUT R106, R0, 0x2a, R107, 0xfe, !PT ;  /* 0x0000002a006a7812 */ /* 0x000fc600078efe6b */
[--C-:B------:R-:W-:Y:S01]  /*5590*/  @!P3 IMAD.IADD R118, R118, 0x1, -R105.reuse ;  /* 0x000000017676b824 */ /* 0x100fe200078e0a69 */
[----:B------:R-:W-:Y:S01]  /*55a0*/  IABS R128, R106 ;  /* 0x0000006a00807213 */ /* 0x000fe20000000000 */
[----:B------:R-:W-:Y:S02]  /*55b0*/  IMAD.MOV R112, RZ, RZ, -R112 ;  /* 0x000000ffff707224 */ /* 0x000fe400078e0a70 */
[--C-:B------:R-:W-:Y:S01]  /*55c0*/  @!P5 IMAD.IADD R122, R122, 0x1, -R105.reuse ;  /* 0x000000017a7ad824 */ /* 0x100fe200078e0a69 */
[C---:B------:R-:W-:Y:S01]  /*55d0*/  ISETP.GT.U32.AND P5, PT, R105.reuse, R118, PT ;  /* 0x000000766900720c */ /* 0x040fe20003fa4070 */
[----:B------:R-:W-:Y:S01]  /*55e0*/  IMAD R124, R105, R112, R124 ;  /* 0x00000070697c7224 */ /* 0x000fe200078e027c */
[----:B------:R-:W-:Y:S01]  /*55f0*/  ISETP.GE.AND P6, PT, R116, RZ, PT ;  /* 0x000000ff7400720c */ /* 0x000fe20003fc6270 */
[----:B------:R-:W-:Y:S01]  /*5600*/  @!P0 IMAD.IADD R114, R114, 0x1, -R105 ;  /* 0x0000000172728824 */ /* 0x000fe200078e0a69 */
[----:B------:R-:W-:Y:S02]  /*5610*/  LOP3.LUT R102, R0, 0x29, R107, 0xfe, !PT ;  /* 0x0000002900667812 */ /* 0x000fe400078efe6b */
[----:B------:R-:W-:Y:S01]  /*5620*/  ISETP.GE.AND P0, PT, R108, RZ, PT ;  /* 0x000000ff6c00720c */ /* 0x000fe20003f06270 */
[----:B------:R-:W-:Y:S01]  /*5630*/  IMAD.HI.U32 R108, R104, R128, RZ ;  /* 0x00000080686c7227 */ /* 0x000fe200078e00ff */
[----:B------:R-:W-:-:S02]  /*5640*/  IABS R126, R102 ;  /* 0x00000066007e7213 */ /* 0x000fc40000000000 */
[----:B------:R-:W-:Y:S01]  /*5650*/  ISETP.GT.U32.AND P3, PT, R105, R124, PT ;  /* 0x0000007c6900720c */ /* 0x000fe20003f64070 */
[----:B------:R-:W-:Y:S02]  /*5660*/  IMAD.MOV R108, RZ, RZ, -R108 ;  /* 0x000000ffff6c7224 */ /* 0x000fe400078e0a6c */
[----:B------:R-:W-:-:S04]  /*5670*/  IMAD.HI.U32 R112, R104, R126, RZ ;  /* 0x0000007e68707227 */ /* 0x000fc800078e00ff */
[----:B------:R-:W-:Y:S02]  /*5680*/  @!P5 IMAD.IADD R118, R118, 0x1, -R105 ;  /* 0x000000017676d824 */ /* 0x000fe400078e0a69 */
[C---:B------:R-:W-:Y:S02]  /*5690*/  IMAD R128, R105.reuse, R108, R128 ;  /* 0x0000006c69807224 */ /* 0x040fe400078e0280 */
[----:B------:R-:W-:Y:S01]  /*56a0*/  @!P6 IMAD.MOV R111, RZ, RZ, -R111 ;  /* 0x000000ffff6fe224 */ /* 0x000fe200078e0a6f */
[C---:B------:R-:W-:Y:S01]  /*56b0*/  ISETP.GT.U32.AND P6, PT, R105.reuse, R122, PT ;  /* 0x0000007a6900720c */ /* 0x040fe20003fc4070 */
[----:B------:R-:W-:Y:S02]  /*56c0*/  IMAD.MOV R112, RZ, RZ, -R112 ;  /* 0x000000ffff707224 */ /* 0x000fe400078e0a70 */
[----:B------:R-:W-:Y:S01]  /*56d0*/  @!P1 IMAD.MOV R118, RZ, RZ, -R118 ;  /* 0x000000ffff769224 */ /* 0x000fe200078e0a76 */
[C---:B------:R-:W-:Y:S01]  /*56e0*/  ISETP.GT.U32.AND P1, PT, R105.reuse, R128, PT ;  /* 0x000000806900720c */ /* 0x040fe20003f24070 */
[----:B------:R-:W-:-:S02]  /*56f0*/  IMAD R126, R105, R112, R126 ;  /* 0x00000070697e7224 */ /* 0x000fc400078e027e */
[----:B------:R-:W-:-:S03]  /*5700*/  @!P3 IMAD.IADD R124, R124, 0x1, -R105 ;  /* 0x000000017c7cb824 */ /* 0x000fc600078e0a69 */
[C---:B------:R-:W-:Y:S02]  /*5710*/  ISETP.GT.U32.AND P5, PT, R105.reuse, R126, PT ;  /* 0x0000007e6900720c */ /* 0x040fe40003fa4070 */
[----:B------:R-:W-:Y:S01]  /*5720*/  ISETP.GT.U32.AND P3, PT, R105, R124, PT ;  /* 0x0000007c6900720c */ /* 0x000fe20003f64070 */
[----:B------:R-:W-:Y:S01]  /*5730*/  @!P6 IMAD.IADD R122, R122, 0x1, -R105 ;  /* 0x000000017a7ae824 */ /* 0x000fe200078e0a69 */
[----:B------:R-:W-:Y:S02]  /*5740*/  ISETP.GE.AND P6, PT, R102, RZ, PT ;  /* 0x000000ff6600720c */ /* 0x000fe40003fc6270 */
[----:B------:R-:W-:Y:S01]  /*5750*/  LOP3.LUT R102, R0, 0x2c, R107, 0xfe, !PT ;  /* 0x0000002c00667812 */ /* 0x000fe200078efe6b */
[----:B------:R-:W-:Y:S02]  /*5760*/  @!P1 IMAD.IADD R128, R128, 0x1, -R105 ;  /* 0x0000000180809824 */ /* 0x000fe400078e0a69 */
[----:B------:R-:W-:Y:S01]  /*5770*/  @!P4 IMAD.MOV R114, RZ, RZ, -R114 ;  /* 0x000000ffff72c224 */ /* 0x000fe200078e0a72 */
[----:B------:R-:W-:Y:S01]  /*5780*/  ISETP.GE.AND P4, PT, R103, RZ, PT ;  /* 0x000000ff6700720c */ /* 0x000fe20003f86270 */
[----:B------:R-:W-:Y:S01]  /*5790*/  @!P0 IMAD.MOV R122, RZ, RZ, -R122 ;  /* 0x000000ffff7a8224 */ /* 0x000fe200078e0a7a */
[----:B------:R-:W-:-:S02]  /*57a0*/  LOP3.LUT R103, R0, 0x2b, R107, 0xfe, !PT ;  /* 0x0000002b00677812 */ /* 0x000fc400078efe6b */
[----:B------:R-:W-:Y:S02]  /*57b0*/  IABS R134, R102 ;  /* 0x0000006600867213 */ /* 0x000fe40000000000 */
[----:B------:R-:W-:Y:S01]  /*57c0*/  ISETP.GT.U32.AND P0, PT, R105, R128, PT ;  /* 0x000000806900720c */ /* 0x000fe20003f04070 */
[--C-:B------:R-:W-:Y:S01]  /*57d0*/  @!P3 IMAD.IADD R124, R124, 0x1, -R105.reuse ;  /* 0x000000017c7cb824 */ /* 0x100fe200078e0a69 */
[----:B------:R-:W-:Y:S01]  /*57e0*/  IABS R132, R103 ;  /* 0x0000006700847213 */ /* 0x000fe20000000000 */
[----:B------:R-:W-:Y:S01]  /*57f0*/  @!P5 IMAD.IADD R126, R126, 0x1, -R105 ;  /* 0x000000017e7ed824 */ /* 0x000fe200078e0a69 */
[----:B------:R-:W-:Y:S02]  /*5800*/  ISETP.GE.AND P3, PT, R106, RZ, PT ;  /* 0x000000ff6a00720c */ /* 0x000fe40003f66270 */
[----:B------:R-:W-:Y:S01]  /*5810*/  ISETP.GE.AND P5, PT, R103, RZ, PT ;  /* 0x000000ff6700720c */ /* 0x000fe20003fa6270 */
[----:B------:R-:W-:-:S04]  /*5820*/  IMAD.HI.U32 R103, R104, R134, RZ ;  /* 0x0000008668677227 */ /* 0x000fc800078e00ff */
[----:B------:R-:W-:Y:S02]  /*5830*/  IMAD.MOV R103, RZ, RZ, -R103 ;  /* 0x000000ffff677224 */ /* 0x000fe400078e0a67 */
[----:B------:R-:W-:-:S04]  /*5840*/  IMAD.HI.U32 R106, R104, R132, RZ ;  /* 0x00000084686a7227 */ /* 0x000fc800078e00ff */
[C---:B------:R-:W-:Y:S02]  /*5850*/  IMAD R134, R105.reuse, R103, R134 ;  /* 0x0000006769867224 */ /* 0x040fe400078e0286 */
[----:B------:R-:W-:Y:S01]  /*5860*/  @!P0 IMAD.IADD R128, R128, 0x1, -R105 ;  /* 0x0000000180808824 */ /* 0x000fe200078e0a69 */
[C---:B------:R-:W-:Y:S01]  /*5870*/  ISETP.GT.U32.AND P1, PT, R105.reuse, R126, PT ;  /* 0x0000007e6900720c */ /* 0x040fe20003f24070 */
[----:B------:R-:W-:Y:S02]  /*5880*/  IMAD.MOV R106, RZ, RZ, -R106 ;  /* 0x000000ffff6a7224 */ /* 0x000fe400078e0a6a */
[----:B------:R-:W-:Y:S01]  /*5890*/  @!P3 IMAD.MOV R128, RZ, RZ, -R128 ;  /* 0x000000ffff80b224 */ /* 0x000fe200078e0a80 */
[C---:B------:R-:W-:Y:S01]  /*58a0*/  ISETP.GT.U32.AND P3, PT, R105.reuse, R134, PT ;  /* 0x000000866900720c */ /* 0x040fe20003f64070 */
[----:B------:R-:W-:Y:S02]  /*58b0*/  IMAD R132, R105, R106, R132 ;  /* 0x0000006a69847224 */ /* 0x000fe400078e0284 */
[----:B------:R-:W-:Y:S01]  /*58c0*/  @!P4 IMAD.MOV R124, RZ, RZ, -R124 ;  /* 0x000000ffff7cc224 */ /* 0x000fe200078e0a7c */
[----:B------:R-:W-:-:S02]  /*58d0*/  ISETP.GE.AND P4, PT, R102, RZ, PT ;  /* 0x000000ff6600720c */ /* 0x000fc40003f86270 */
[----:B------:R-:W-:Y:S02]  /*58e0*/  ISETP.GT.U32.AND P0, PT, R105, R132, PT ;  /* 0x000000846900720c */ /* 0x000fe40003f04070 */
[----:B------:R-:W-:Y:S01]  /*58f0*/  LOP3.LUT R102, R0, 0x2d, R107, 0xfe, !PT ;  /* 0x0000002d00667812 */ /* 0x000fe200078efe6b */
[----:B------:R-:W-:-:S03]  /*5900*/  @!P1 IMAD.IADD R126, R126, 0x1, -R105 ;  /* 0x000000017e7e9824 */ /* 0x000fc600078e0a69 */
[----:B------:R-:W-:Y:S01]  /*5910*/  ISETP.GE.AND P1, PT, R102, RZ, PT ;  /* 0x000000ff6600720c */ /* 0x000fe20003f26270 */
[----:B------:R-:W-:Y:S01]  /*5920*/  @!P3 IMAD.IADD R134, R134, 0x1, -R105 ;  /* 0x000000018686b824 */ /* 0x000fe200078e0a69 */
[----:B------:R-:W-:Y:S02]  /*5930*/  IABS R136, R102 ;  /* 0x0000006600887213 */ /* 0x000fe40000000000 */
[----:B------:R-:W-:Y:S02]  /*5940*/  LOP3.LUT R102, R0, 0x2e, R107, 0xfe, !PT ;  /* 0x0000002e00667812 */ /* 0x000fe400078efe6b */
[----:B------:R-:W-:Y:S02]  /*5950*/  ISETP.GT.U32.AND P3, PT, R105, R134, PT ;  /* 0x000000866900720c */ /* 0x000fe40003f64070 */
[----:B------:R-:W-:Y:S01]  /*5960*/  IABS R141, R102 ;  /* 0x00000066008d7213 */ /* 0x000fe20000000000 */
[----:B------:R-:W-:Y:S01]  /*5970*/  @!P6 IMAD.MOV R126, RZ, RZ, -R126 ;  /* 0x000000ffff7ee224 */ /* 0x000fe200078e0a7e */
[----:B------:R-:W-:Y:S01]  /*5980*/  ISETP.GE.AND P6, PT, R102, RZ, PT ;  /* 0x000000ff6600720c */ /* 0x000fe20003fc6270 */
[----:B------:R-:W-:-:S02]  /*5990*/  @!P0 IMAD.IADD R132, R132, 0x1, -R105 ;  /* 0x0000000184848824 */ /* 0x000fc400078e0a69 */
[----:B------:R-:W-:-:S03]  /*59a0*/  IMAD.HI.U32 R102, R104, R141, RZ ;  /* 0x0000008d68667227 */ /* 0x000fc600078e00ff */
[----:B------:R-:W-:Y:S01]  /*59b0*/  ISETP.GT.U32.AND P0, PT, R105, R132, PT ;  /* 0x000000846900720c */ /* 0x000fe20003f04070 */
[----:B------:R-:W-:Y:S02]  /*59c0*/  IMAD.MOV R102, RZ, RZ, -R102 ;  /* 0x000000ffff667224 */ /* 0x000fe400078e0a66 */
[----:B------:R-:W-:-:S04]  /*59d0*/  IMAD.HI.U32 R103, R104, R136, RZ ;  /* 0x0000008868677227 */ /* 0x000fc800078e00ff */
[C---:B------:R-:W-:Y:S02]  /*59e0*/  IMAD R141, R105.reuse, R102, R141 ;  /* 0x00000066698d7224 */ /* 0x040fe400078e028d */
[----:B------:R-:W-:Y:S02]  /*59f0*/  @!P3 IMAD.IADD R134, R134, 0x1, -R105 ;  /* 0x000000018686b824 */ /* 0x000fe400078e0a69 */
[----:B------:R-:W-:Y:S02]  /*5a00*/  IMAD.MOV R103, RZ, RZ, -R103 ;  /* 0x000000ffff677224 */ /* 0x000fe400078e0a67 */
[----:B------:R-:W-:Y:S01]  /*5a10*/  @!P4 IMAD.MOV R134, RZ, RZ, -R134 ;  /* 0x000000ffff86c224 */ /* 0x000fe200078e0a86 */
[C---:B------:R-:W-:Y:S01]  /*5a20*/  ISETP.GT.U32.AND P4, PT, R105.reuse, R141, PT ;  /* 0x0000008d6900720c */ /* 0x040fe20003f84070 */
[----:B------:R-:W-:Y:S01]  /*5a30*/  IMAD R136, R105, R103, R136 ;  /* 0x0000006769887224 */ /* 0x000fe200078e0288 */
[----:B------:R-:W-:Y:S01]  /*5a40*/  LOP3.LUT R143, R0, 0x2f, R107, 0xfe, !PT ;  /* 0x0000002f008f7812 */ /* 0x000fe200078efe6b */
[----:B------:R-:W-:-:S03]  /*5a50*/  @!P0 IMAD.IADD R132, R132, 0x1, -R105 ;  /* 0x0000000184848824 */ /* 0x000fc600078e0a69 */
[----:B------:R-:W-:Y:S01]  /*5a60*/  ISETP.GE.AND P0, PT, R143, RZ, PT ;  /* 0x000000ff8f00720c */ /* 0x000fe20003f06270 */
[----:B------:R-:W-:Y:S01]  /*5a70*/  @!P5 IMAD.MOV R132, RZ, RZ, -R132 ;  /* 0x000000ffff84d224 */ /* 0x000fe200078e0a84 */
[----:B------:R-:W-:Y:S02]  /*5a80*/  ISETP.GT.U32.AND P5, PT, R105, R136, PT ;  /* 0x000000886900720c */ /* 0x000fe40003fa4070 */
[----:B------:R-:W-:Y:S02]  /*5a90*/  IABS R143, R143 ;  /* 0x0000008f008f7213 */ /* 0x000fe40000000000 */
[----:B------:R-:W-:Y:S01]  /*5aa0*/  LOP3.LUT R145, R0, 0x30, R107, 0xfe, !PT ;  /* 0x0000003000917812 */ /* 0x000fe200078efe6b */
[----:B------:R-:W-:Y:S02]  /*5ab0*/  @!P4 IMAD.IADD R141, R141, 0x1, -R105 ;  /* 0x000000018d8dc824 */ /* 0x000fe400078e0a69 */
[----:B------:R-:W-:Y:S01]  /*5ac0*/  IMAD.HI.U32 R102, R104, R143, RZ ;  /* 0x0000008f68667227 */ /* 0x000fe200078e00ff */
[----:B------:R-:W-:-:S02]  /*5ad0*/  ISETP.GE.AND P3, PT, R145, RZ, PT ;  /* 0x000000ff9100720c */ /* 0x000fc40003f66270 */
[----:B------:R-:W-:Y:S01]  /*5ae0*/  IABS R145, R145 ;  /* 0x0000009100917213 */ /* 0x000fe20000000000 */
[----:B------:R-:W-:Y:S01]  /*5af0*/  IMAD.MOV R102, RZ, RZ, -R102 ;  /* 0x000000ffff667224 */ /* 0x000fe200078e0a66 */
[C---:B------:R-:W-:Y:S01]  /*5b00*/  ISETP.GT.U32.AND P4, PT, R105.reuse, R141, PT ;  /* 0x0000008d6900720c */ /* 0x040fe20003f84070 */
[----:B------:R-:W-:Y:S02]  /*5b10*/  @!P5 IMAD.IADD R136, R136, 0x1, -R105 ;  /* 0x000000018888d824 */ /* 0x000fe400078e0a69 */
[C---:B------:R-:W-:Y:S02]  /*5b20*/  IMAD R143, R105.reuse, R102, R143 ;  /* 0x00000066698f7224 */ /* 0x040fe400078e028f */
[----:B------:R-:W-:Y:S01]  /*5b30*/  IMAD.HI.U32 R102, R104, R145, RZ ;  /* 0x0000009168667227 */ /* 0x000fe200078e00ff */
[----:B------:R-:W-:-:S03]  /*5b40*/  ISETP.GT.U32.AND P5, PT, R105, R136, PT ;  /* 0x000000886900720c */ /* 0x000fc60003fa4070 */
[----:B------:R-:W-:-:S04]  /*5b50*/  IMAD.MOV R102, RZ, RZ, -R102 ;  /* 0x000000ffff667224 */ /* 0x000fc800078e0a66 */
[----:B------:R-:W-:Y:S02]  /*5b60*/  IMAD R145, R105, R102, R145 ;  /* 0x0000006669917224 */ /* 0x000fe400078e0291 */
[----:B------:R-:W-:-:S04]  /*5b70*/  @!P4 IMAD.IADD R141, R141, 0x1, -R105 ;  /* 0x000000018d8dc824 */ /* 0x000fc800078e0a69 */
[----:B------:R-:W-:Y:S01]  /*5b80*/  @!P6 IMAD.MOV R141, RZ, RZ, -R141 ;  /* 0x000000ffff8de224 */ /* 0x000fe200078e0a8d */
[----:B------:R-:W-:Y:S01]  /*5b90*/  ISETP.GT.U32.AND P6, PT, R105, R145, PT ;  /* 0x000000916900720c */ /* 0x000fe20003fc4070 */
[----:B------:R-:W-:Y:S01]  /*5ba0*/  @!P5 IMAD.IADD R136, R136, 0x1, -R105 ;  /* 0x000000018888d824 */ /* 0x000fe200078e0a69 */
[----:B------:R-:W-:-:S03]  /*5bb0*/  LOP3.LUT R150, R0, 0x31, R107, 0xfe, !PT ;  /* 0x0000003100967812 */ /* 0x000fc600078efe6b */
[----:B------:R-:W-:Y:S01]  /*5bc0*/  @!P1 IMAD.MOV R136, RZ, RZ, -R136 ;  /* 0x000000ffff889224 */ /* 0x000fe200078e0a88 */
[----:B------:R-:W-:Y:S02]  /*5bd0*/  ISETP.GE.AND P5, PT, R150, RZ, PT ;  /* 0x000000ff9600720c */ /* 0x000fe40003fa6270 */
        /* <DEDUP_REMOVED lines=8> */
[----:B------:R-:W-:Y:S01]  /*5c60*/  ISETP.GT.U32.AND P6, PT, R105, R145, PT ;  /* 0x000000916900720c */ /* 0x000fe20003fc4070 */
[----:B------:R-:W-:Y:S02]  /*5c70*/  @!P1 IMAD.IADD R143, R143, 0x1, -R105 ;  /* 0x000000018f8f9824 */ /* 0x000fe400078e0a69 */
[C---:B------:R-:W-:Y:S02]  /*5c80*/  IMAD R150, R105.reuse, R102, R150 ;  /* 0x0000006669967224 */ /* 0x040fe400078e0296 */
[----:B------:R-:W-:Y:S01]  /*5c90*/  IMAD.HI.U32 R102, R104, R152, RZ ;  /* 0x0000009868667227 */ /* 0x000fe200078e00ff */
[----:B------:R-:W-:-:S03]  /*5ca0*/  ISETP.GT.U32.AND P1, PT, R105, R143, PT ;  /* 0x0000008f6900720c */ /* 0x000fc60003f24070 */
[----:B------:R-:W-:-:S04]  /*5cb0*/  IMAD.MOV R102, RZ, RZ, -R102 ;  /* 0x000000ffff667224 */ /* 0x000fc800078e0a66 */
[----:B------:R-:W-:Y:S02]  /*5cc0*/  IMAD R152, R105, R102, R152 ;  /* 0x0000006669987224 */ /* 0x000fe400078e0298 */
[----:B------:R-:W-:Y:S01]  /*5cd0*/  @!P6 IMAD.IADD R145, R145, 0x1, -R105 ;  /* 0x000000019191e824 */ /* 0x000fe200078e0a69 */
[----:B------:R-:W-:-:S03]  /*5ce0*/  LOP3.LUT R154, R0, 0x33, R107, 0xfe, !PT ;  /* 0x00000033009a7812 */ /* 0x000fc600078efe6b */
[----:B------:R-:W-:Y:S01]  /*5cf0*/  @!P3 IMAD.MOV R145, RZ, RZ, -R145 ;  /* 0x000000ffff91b224 */ /* 0x000fe200078e0a91 */
[----:B------:R-:W-:Y:S01]  /*5d00*/  ISETP.GT.U32.AND P3, PT, R105, R152, PT ;  /* 0x000000986900720c */ /* 0x000fe20003f64070 */
[----:B------:R-:W-:Y:S01]  /*5d10*/  @!P1 IMAD.IADD R143, R143, 0x1, -R105 ;  /* 0x000000018f8f9824 */ /* 0x000fe200078e0a69 */
[----:B------:R-:W-:Y:S02]  /*5d20*/  ISETP.GE.AND P1, PT, R154, RZ, PT ;  /* 0x000000ff9a00720c */ /* 0x000fe40003f26270 */
[----:B------:R-:W-:Y:S02]  /*5d30*/  IABS R154, R154 ;  /* 0x0000009a009a7213 */ /* 0x000fe40000000000 */
[----:B------:R-:W-:-:S04]  /*5d40*/  LOP3.LUT R102, R0, 0x34, R107, 0xfe, !PT ;  /* 0x0000003400667812 */ /* 0x000fc800078efe6b */
[----:B------:R-:W-:Y:S02]  /*5d50*/  ISETP.GE.AND P6, PT, R102, RZ, PT ;  /* 0x000000ff6600720c */ /* 0x000fe40003fc6270 */
[----:B------:R-:W-:Y:S01]  /*5d60*/  IABS R160, R102 ;  /* 0x0000006600a07213 */ /* 0x000fe20000000000 */
[----:B------:R-:W-:-:S04]  /*5d70*/  IMAD.HI.U32 R102, R104, R154, RZ ;  /* 0x0000009a68667227 */ /* 0x000fc800078e00ff */
[----:B------:R-:W-:Y:S02]  /*5d80*/  @!P3 IMAD.IADD R152, R152, 0x1, -R105 ;  /* 0x000000019898b824 */ /* 0x000fe400078e0a69 */
[----:B------:R-:W-:-:S03]  /*5d90*/  IMAD.MOV R102, RZ, RZ, -R102 ;  /* 0x000000ffff667224 */ /* 0x000fc600078e0a66 */
[C---:B------:R-:W-:Y:S01]  /*5da0*/  ISETP.GT.U32.AND P3, PT, R105.reuse, R152, PT ;  /* 0x000000986900720c */ /* 0x040fe20003f64070 */
[----:B------:R-:W-:Y:S02]  /*5db0*/  IMAD R154, R105, R102, R154 ;  /* 0x00000066699a7224 */ /* 0x000fe400078e029a */
[----:B------:R-:W-:-:S04]  /*5dc0*/  IMAD.HI.U32 R102, R104, R160, RZ ;  /* 0x000000a068667227 */ /* 0x000fc800078e00ff */
[----:B------:R-:W-:Y:S02]  /*5dd0*/  IMAD.MOV R102, RZ, RZ, -R102 ;  /* 0x000000ffff667224 */ /* 0x000fe400078e0a66 */
[----:B------:R-:W-:Y:S01]  /*5de0*/  @!P0 IMAD.MOV R143, RZ, RZ, -R143 ;  /* 0x000000ffff8f8224 */ /* 0x000fe200078e0a8f */
[C---:B------:R-:W-:Y:S01]  /*5df0*/  ISETP.GT.U32.AND P0, PT, R105.reuse, R150, PT ;  /* 0x000000966900720c */ /* 0x040fe20003f04070 */
[----:B------:R-:W-:Y:S02]  /*5e00*/  IMAD R160, R105, R102, R160 ;  /* 0x0000006669a07224 */ /* 0x000fe400078e02a0 */
[----:B------:R-:W-:-:S03]  /*5e10*/  @!P3 IMAD.IADD R152, R152, 0x1, -R105 ;  /* 0x000000019898b824 */ /* 0x000fc600078e0a69 */
[----:B------:R-:W-:Y:S02]  /*5e20*/  ISETP.GT.U32.AND P3, PT, R105, R160, PT ;  /* 0x000000a06900720c */ /* 0x000fe40003f64070 */
[----:B------:R-:W-:-:S05]  /*5e30*/  LOP3.LUT R102, R0, 0x35, R107, 0xfe, !PT ;  /* 0x0000003500667812 */ /* 0x000fca00078efe6b */
[----:B------:R-:W-:Y:S01]  /*5e40*/  @!P0 IMAD.IADD R150, R150, 0x1, -R105 ;  /* 0x0000000196968824 */ /* 0x000fe200078e0a69 */
[----:B------:R-:W-:-:S04]  /*5e50*/  IABS R162, R102 ;  /* 0x0000006600a27213 */ /* 0x000fc80000000000 */
[C---:B------:R-:W-:Y:S01]  /*5e60*/  ISETP.GT.U32.AND P0, PT, R105.reuse, R150, PT ;  /* 0x000000966900720c */ /* 0x040fe20003f04070 */
[----:B------:R-:W-:Y:S02]  /*5e70*/  @!P3 IMAD.IADD R160, R160, 0x1, -R105 ;  /* 0x00000001a0a0b824 */ /* 0x000fe400078e0a69 */
[----:B------:R-:W-:Y:S02]  /*5e80*/  @!P4 IMAD.MOV R152, RZ, RZ, -R152 ;  /* 0x000000ffff98c224 */ /* 0x000fe400078e0a98 */
[----:B------:R-:W-:Y:S01]  /*5e90*/  IMAD.HI.U32 R103, R104, R162, RZ ;  /* 0x000000a268677227 */ /* 0x000fe200078e00ff */
[----:B------:R-:W-:-:S03]  /*5ea0*/  ISETP.GT.U32.AND P4, PT, R105, R160, PT ;  /* 0x000000a06900720c */ /* 0x000fc60003f84070 */
[----:B------:R-:W-:-:S04]  /*5eb0*/  IMAD.MOV R103, RZ, RZ, -R103 ;  /* 0x000000ffff677224 */ /* 0x000fc800078e0a67 */
[----:B------:R-:W-:Y:S01]  /*5ec0*/  @!P0 IMAD.IADD R150, R150, 0x1, -R105 ;  /* 0x0000000196968824 */ /* 0x000fe200078e0a69 */
[C---:B------:R-:W-:Y:S01]  /*5ed0*/  ISETP.GT.U32.AND P0, PT, R105.reuse, R154, PT ;  /* 0x0000009a6900720c */ /* 0x040fe20003f04070 */
[----:B------:R-:W-:-:S04]  /*5ee0*/  IMAD R162, R105, R103, R162 ;  /* 0x0000006769a27224 */ /* 0x000fc800078e02a2 */
[----:B------:R-:W-:Y:S01]  /*5ef0*/  @!P4 IMAD.IADD R160, R160, 0x1, -R105 ;  /* 0x00000001a0a0c824 */ /* 0x000fe200078e0a69 */
[----:B------:R-:W-:Y:S01]  /*5f00*/  ISETP.GT.U32.AND P4, PT, R105, R162, PT ;  /* 0x000000a26900720c */ /* 0x000fe20003f84070 */
[----:B------:R-:W-:Y:S01]  /*5f10*/  @!P5 IMAD.MOV R150, RZ, RZ, -R150 ;  /* 0x000000ffff96d224 */ /* 0x000fe200078e0a96 */
[----:B------:R-:W-:Y:S02]  /*5f20*/  ISETP.GE.AND P5, PT, R102, RZ, PT ;  /* 0x000000ff6600720c */ /* 0x000fe40003fa6270 */
[----:B------:R-:W-:-:S03]  /*5f30*/  LOP3.LUT R102, R0, 0x36, R107, 0xfe, !PT ;  /* 0x0000003600667812 */ /* 0x000fc600078efe6b */
[----:B------:R-:W-:Y:S01]  /*5f40*/  @!P0 IMAD.IADD R154, R154, 0x1, -R105 ;  /* 0x000000019a9a8824 */ /* 0x000fe200078e0a69 */
[----:B------:R-:W-:Y:S02]  /*5f50*/  ISETP.GE.AND P0, PT, R102, RZ, PT ;  /* 0x000000ff6600720c */ /* 0x000fe40003f06270 */
[----:B------:R-:W-:Y:S02]  /*5f60*/  IABS R157, R102 ;  /* 0x00000066009d7213 */ /* 0x000fe40000000000 */
[----:B------:R-:W-:Y:S01]  /*5f70*/  LOP3.LUT R102, R0, 0x37, R107, 0xfe, !PT ;  /* 0x0000003700667812 */ /* 0x000fe200078efe6b */
[----:B------:R-:W-:-:S03]  /*5f80*/  @!P4 IMAD.IADD R162, R162, 0x1, -R105 ;  /* 0x00000001a2a2c824 */ /* 0x000fc600078e0a69 */
[----:B------:R-:W-:Y:S02]  /*5f90*/  IABS R164, R102 ;  /* 0x0000006600a47213 */ /* 0x000fe40000000000 */
[----:B------:R-:W-:-:S03]  /*5fa0*/  ISETP.GT.U32.AND P4, PT, R105, R162, PT ;  /* 0x000000a26900720c */ /* 0x000fc60003f84070 */
[----:B------:R-:W-:-:S04]  /*5fb0*/  IMAD.HI.U32 R106, R104, R164, RZ ;  /* 0x000000a4686a7227 */ /* 0x000fc800078e00ff */
[----:B------:R-:W-:Y:S01]  /*5fc0*/  IMAD.MOV R106, RZ, RZ, -R106 ;  /* 0x000000ffff6a7224 */ /* 0x000fe200078e0a6a */
[----:B------:R-:W-:-:S03]  /*5fd0*/  ISETP.GT.U32.AND P3, PT, R105, R154, PT ;  /* 0x0000009a6900720c */ /* 0x000fc60003f64070 */
[C---:B------:R-:W-:Y:S02]  /*5fe0*/  IMAD R164, R105.reuse, R106, R164 ;  /* 0x0000006a69a47224 */ /* 0x040fe400078e02a4 */
[----:B------:R-:W-:Y:S02]  /*5ff0*/  @!P4 IMAD.IADD R162, R162, 0x1, -R105 ;  /* 0x00000001a2a2c824 */ /* 0x000fe400078e0a69 */
[----:B------:R-:W-:Y:S01]  /*6000*/  IMAD.HI.U32 R103, R104, R157, RZ ;  /* 0x0000009d68677227 */ /* 0x000fe200078e00ff */
[----:B------:R-:W-:-:S03]  /*6010*/  ISETP.GT.U32.AND P4, PT, R105, R164, PT ;  /* 0x000000a46900720c */ /* 0x000fc60003f84070 */
[----:B------:R-:W-:Y:S02]  /*6020*/  IMAD.MOV R103, RZ, RZ, -R103 ;  /* 0x000000ffff677224 */ /* 0x000fe400078e0a67 */
[----:B------:R-:W-:Y:S01]  /*6030*/  @!P3 IMAD.IADD R154, R154, 0x1, -R105 ;  /* 0x000000019a9ab824 */ /* 0x000fe200078e0a69 */
[----:B------:R-:W-:Y:S01]  /*6040*/  ISETP.GE.AND P3, PT, R102, RZ, PT ;  /* 0x000000ff6600720c */ /* 0x000fe20003f66270 */
[C---:B------:R-:W-:Y:S01]  /*6050*/  IMAD R157, R105.reuse, R103, R157 ;  /* 0x00000067699d7224 */ /* 0x040fe200078e029d */
[C-C-:B------:R-:W-:Y:S02]  /*6060*/  LOP3.LUT R102, R0.reuse, 0x38, R107.reuse, 0xfe, !PT ;  /* 0x0000003800667812 */ /* 0x140fe400078efe6b */
[----:B------:R-:W-:Y:S02]  /*6070*/  LOP3.LUT R103, R0, 0x39, R107, 0xfe, !PT ;  /* 0x0000003900677812 */ /* 0x000fe400078efe6b */
[----:B------:R-:W-:Y:S01]  /*6080*/  IABS R112, R102 ;  /* 0x0000006600707213 */ /* 0x000fe20000000000 */
[----:B------:R-:W-:Y:S01]  /*6090*/  @!P4 IMAD.IADD R164, R164, 0x1, -R105 ;  /* 0x00000001a4a4c824 */ /* 0x000fe200078e0a69 */
[----:B------:R-:W-:Y:S01]  /*60a0*/  IABS R116, R103 ;  /* 0x0000006700747213 */ /* 0x000fe20000000000 */
[----:B------:R-:W-:Y:S01]  /*60b0*/  @!P1 IMAD.MOV R154, RZ, RZ, -R154 ;  /* 0x000000ffff9a9224 */ /* 0x000fe200078e0a9a */
[----:B------:R-:W-:Y:S01]  /*60c0*/  ISETP.GE.AND P1, PT, R102, RZ, PT ;  /* 0x000000ff6600720c */ /* 0x000fe20003f26270 */
[----:B------:R-:W-:Y:S01]  /*60d0*/  @!P6 IMAD.MOV R160, RZ, RZ, -R160 ;  /* 0x000000ffffa0e224 */ /* 0x000fe200078e0aa0 */
[C---:B------:R-:W-:Y:S01]  /*60e0*/  ISETP.GT.U32.AND P4, PT, R105.reuse, R164, PT ;  /* 0x000000a46900720c */ /* 0x040fe20003f84070 */
[----:B------:R-:W-:Y:S01]  /*60f0*/  IMAD.HI.U32 R102, R104, R112, RZ ;  /* 0x0000007068667227 */ /* 0x000fe200078e00ff */
[----:B------:R-:W-:-:S03]  /*6100*/  ISETP.GT.U32.AND P6, PT, R105, R157, PT ;  /* 0x0000009d6900720c */ /* 0x000fc60003fc4070 */
[----:B------:R-:W-:-:S04]  /*6110*/  IMAD.HI.U32 R106, R104, R116, RZ ;  /* 0x00000074686a7227 */ /* 0x000fc800078e00ff */
[----:B------:R-:W-:Y:S01]  /*6120*/  IMAD.MOV R108, RZ, RZ, -R102 ;  /* 0x000000ffff6c7224 */ /* 0x000fe200078e0a66 */
[----:B------:R-:W-:Y:S01]  /*6130*/  LOP3.LUT R102, R0, 0x3a, R107, 0xfe, !PT ;  /* 0x0000003a00667812 */ /* 0x000fe200078efe6b */
[----:B------:R-:W-:-:S03]  /*6140*/  IMAD.MOV R106, RZ, RZ, -R106 ;  /* 0x000000ffff6a7224 */ /* 0x000fc600078e0a6a */
[----:B------:R-:W-:Y:S01]  /*6150*/  IABS R120, R102 ;  /* 0x0000006600787213 */ /* 0x000fe20000000000 */
[----:B------:R-:W-:Y:S02]  /*6160*/  IMAD R116, R105, R106, R116 ;  /* 0x0000006a69747224 */ /* 0x000fe400078e0274 */
[--C-:B------:R-:W-:Y:S02]  /*6170*/  @!P4 IMAD.IADD R164, R164, 0x1, -R105.reuse ;  /* 0x00000001a4a4c824 */ /* 0x100fe400078e0a69 */
[----:B------:R-:W-:Y:S01]  /*6180*/  @!P6 IMAD.IADD R157, R157, 0x1, -R105 ;  /* 0x000000019d9de824 */ /* 0x000fe200078e0a69 */
[----:B------:R-:W-:Y:S01]  /*6190*/  ISETP.GT.U32.AND P4, PT, R105, R116, PT ;  /* 0x000000746900720c */ /* 0x000fe20003f84070 */
[----:B------:R-:W-:-:S03]  /*61a0*/  IMAD.HI.U32 R106, R104, R120, RZ ;  /* 0x00000078686a7227 */ /* 0x000fc600078e00ff */
[----:B------:R-:W-:Y:S01]  /*61b0*/  ISETP.GT.U32.AND P6, PT, R105, R157, PT ;  /* 0x0000009d6900720c */ /* 0x000fe20003fc4070 */
[----:B------:R-:W-:-:S04]  /*61c0*/  IMAD.MOV R106, RZ, RZ, -R106 ;  /* 0x000000ffff6a7224 */ /* 0x000fc800078e0a6a */
[C---:B------:R-:W-:Y:S02]  /*61d0*/  IMAD R120, R105.reuse, R106, R120 ;  /* 0x0000006a69787224 */ /* 0x040fe400078e0278 */
[C---:B------:R-:W-:Y:S02]  /*61e0*/  IMAD R112, R105.reuse, R108, R112 ;  /* 0x0000006c69707224 */ /* 0x040fe400078e0270 */
[----:B------:R-:W-:Y:S01]  /*61f0*/  @!P4 IMAD.IADD R116, R116, 0x1, -R105 ;  /* 0x000000017474c824 */ /* 0x000fe200078e0a69 */
[----:B------:R-:W-:-:S03]  /*6200*/  ISETP.GT.U32.AND P4, PT, R105, R120, PT ;  /* 0x000000786900720c */ /* 0x000fc60003f84070 */
[----:B------:R-:W-:Y:S01]  /*6210*/  @!P6 IMAD.IADD R157, R157, 0x1, -R105 ;  /* 0x000000019d9de824 */ /* 0x000fe200078e0a69 */
[----:B------:R-:W-:Y:S02]  /*6220*/  ISETP.GT.U32.AND P6, PT, R105, R112, PT ;  /* 0x000000706900720c */ /* 0x000fe40003fc4070 */
[----:B------:R-:W-:Y:S01]  /*6230*/  LOP3.LUT R192, R0, 0x3b, R107, 0xfe, !PT ;  /* 0x0000003b00c07812 */ /* 0x000fe200078efe6b */
[----:B------:R-:W-:-:S03]  /*6240*/  @!P5 IMAD.MOV R162, RZ, RZ, -R162 ;  /* 0x000000ffffa2d224 */ /* 0x000fc600078e0aa2 */
[----:B------:R-:W-:-:S03]  /*6250*/  IABS R108, R192 ;  /* 0x000000c0006c7213 */ /* 0x000fc60000000000 */
[----:B------:R-:W-:Y:S02]  /*6260*/  @!P4 IMAD.IADD R120, R120, 0x1, -R105 ;  /* 0x000000017878c824 */ /* 0x000fe400078e0a69 */
[----:B------:R-:W-:-:S03]  /*6270*/  IMAD.HI.U32 R106, R104, R108, RZ ;  /* 0x0000006c686a7227 */ /* 0x000fc600078e00ff */
[----:B------:R-:W-:Y:S01]  /*6280*/  ISETP.GT.U32.AND P5, PT, R105, R120, PT ;  /* 0x000000786900720c */ /* 0x000fe20003fa4070 */
[----:B------:R-:W-:Y:S01]  /*6290*/  @!P6 IMAD.IADD R112, R112, 0x1, -R105 ;  /* 0x000000017070e824 */ /* 0x000fe200078e0a69 */
[----:B------:R-:W-:Y:S01]  /*62a0*/  LOP3.LUT R187, R0, 0x3c, R107, 0xfe, !PT ;  /* 0x0000003c00bb7812 */ /* 0x000fe200078efe6b */
[----:B------:R-:W-:-:S03]  /*62b0*/  IMAD.MOV R106, RZ, RZ, -R106 ;  /* 0x000000ffff6a7224 */ /* 0x000fc600078e0a6a */
[C---:B------:R-:W-:Y:S01]  /*62c0*/  ISETP.GT.U32.AND P6, PT, R105.reuse, R112, PT ;  /* 0x000000706900720c */ /* 0x040fe20003fc4070 */
[----:B------:R-:W-:Y:S01]  /*62d0*/  IMAD R108, R105, R106, R108 ;  /* 0x0000006a696c7224 */ /* 0x000fe200078e026c */
[----:B------:R-:W-:Y:S01]  /*62e0*/  IABS R106, R187 ;  /* 0x000000bb006a7213 */ /* 0x000fe20000000000 */
[----:B------:R-:W0:Y:S01]  /*62f0*/  S2R R23, SR_TID.X ;  /* 0x0000000000177919 */ /* 0x000e220000002100 */
[----:B------:R-:W-:-:S03]  /*6300*/  LOP3.LUT R186, R0, 0x3d, R107, 0xfe, !PT ;  /* 0x0000003d00ba7812 */ /* 0x000fc600078efe6b */
[----:B------:R-:W-:Y:S01]  /*6310*/  @!P5 IMAD.IADD R120, R120, 0x1, -R105 ;  /* 0x000000017878d824 */ /* 0x000fe200078e0a69 */
[C---:B------:R-:W-:Y:S01]  /*6320*/  ISETP.GT.U32.AND P5, PT, R105.reuse, R108, PT ;  /* 0x0000006c6900720c */ /* 0x040fe20003fa4070 */
[----:B------:R-:W-:Y:S01]  /*6330*/  IMAD.HI.U32 R175, R104, R106, RZ ;  /* 0x0000006a68af7227 */ /* 0x000fe200078e00ff */
[----:B------:R-:W-:-:S03]  /*6340*/  ISETP.GT.U32.AND P4, PT, R105, R116, PT ;  /* 0x000000746900720c */ /* 0x000fc60003f84070 */
[----:B------:R-:W-:Y:S01]  /*6350*/  @!P6 IMAD.IADD R112, R112, 0x1, -R105 ;  /* 0x000000017070e824 */ /* 0x000fe200078e0a69 */
[----:B------:R-:W-:Y:S01]  /*6360*/  ISETP.GE.AND P6, PT, R103, RZ, PT ;  /* 0x000000ff6700720c */ /* 0x000fe20003fc6270 */
[----:B------:R-:W-:Y:S01]  /*6370*/  IMAD.MOV R175, RZ, RZ, -R175 ;  /* 0x000000ffffaf7224 */ /* 0x000fe200078e0aaf */
[----:B------:R-:W-:-:S03]  /*6380*/  IABS R103, R186 ;  /* 0x000000ba00677213 */ /* 0x000fc60000000000 */
[----:B------:R-:W-:Y:S02]  /*6390*/  IMAD R106, R105, R175, R106 ;  /* 0x000000af696a7224 */ /* 0x000fe400078e026a */
[----:B------:R-:W-:-:S04]  /*63a0*/  IMAD.HI.U32 R181, R104, R103, RZ ;  /* 0x0000006768b57227 */ /* 0x000fc800078e00ff */
[----:B------:R-:W-:Y:S01]  /*63b0*/  @!P5 IMAD.IADD R108, R108, 0x1, -R105 ;  /* 0x000000016c6cd824 */ /* 0x000fe200078e0a69 */
[C---:B------:R-:W-:Y:S01]  /*63c0*/  ISETP.GT.U32.AND P5, PT, R105.reuse, R106, PT ;  /* 0x0000006a6900720c */ /* 0x040fe20003fa4070 */
[----:B------:R-:W-:Y:S02]  /*63d0*/  IMAD.MOV R181, RZ, RZ, -R181 ;  /* 0x000000ffffb57224 */ /* 0x000fe400078e0ab5 */
[----:B------:R-:W-:Y:S01]  /*63e0*/  @!P4 IMAD.IADD R116, R116, 0x1, -R105 ;  /* 0x000000017474c824 */ /* 0x000fe200078e0a69 */
[----:B------:R-:W-:Y:S01]  /*63f0*/  ISETP.GE.AND P4, PT, R102, RZ, PT ;  /* 0x000000ff6600720c */ /* 0x000fe20003f86270 */
[----:B------:R-:W-:Y:S01]  /*6400*/  IMAD R103, R105, R181, R103 ;  /* 0x000000b569677224 */ /* 0x000fe200078e0267 */
[----:B------:R-:W-:Y:S01]  /*6410*/  LOP3.LUT R181, R0, 0x3e, R107, 0xfe, !PT ;  /* 0x0000003e00b57812 */ /* 0x000fe200078efe6b */
[----:B------:R-:W-:-:S04]  /*6420*/  @!UP2 UIADD3 UR4, UPT, UPT, -UR5, 0x100000, URZ ;  /* 0x001000000504a890 */ /* 0x000fc8000fffe1ff */
[----:B------:R-:W-:Y:S02]  /*6430*/  @!UP2 USHF.L.U32 UR5, UR4, 0xb, URZ ;  /* 0x0000000b0405a899 */ /* 0x000fe400080006ff */
[----:B------:R-:W-:Y:S01]  /*6440*/  @!UP2 USHF.L.U32 UR4, UR4, 0x1, URZ ;  /* 0x000000010404a899 */ /* 0x000fe200080006ff */
[----:B------:R-:W-:Y:S01]  /*6450*/  IABS R102, R181 ;  /* 0x000000b500667213 */ /* 0x000fe20000000000 */
[----:B------:R-:W-:Y:S01]  /*6460*/  @!P5 IMAD.IADD R106, R106, 0x1, -R105 ;  /* 0x000000016a6ad824 */ /* 0x000fe200078e0a69 */
[----:B------:R-:W-:-:S03]  /*6470*/  ISETP.GT.U32.AND P5, PT, R105, R103, PT ;  /* 0x000000676900720c */ /* 0x000fc60003fa4070 */
[----:B------:R-:W-:Y:S01]  /*6480*/  IMAD.HI.U32 R175, R104, R102, RZ ;  /* 0x0000006668af7227 */ /* 0x000fe200078e00ff */
[----:B------:R-:W-:-:S03]  /*6490*/  VOTEU.ALL UP3, P2 ;  /* 0x0000000000ff7886 */ /* 0x000fc60001060000 */
[----:B------:R-:W-:Y:S01]  /*64a0*/  @!P4 IMAD.MOV R120, RZ, RZ, -R120 ;  /* 0x000000ffff78c224 */ /* 0x000fe200078e0a78 */
[----:B------:R-:W-:Y:S01]  /*64b0*/  ISETP.GE.AND P4, PT, R192, RZ, PT ;  /* 0x000000ffc000720c */ /* 0x000fe20003f86270 */
[----:B------:R-:W-:Y:S01]  /*64c0*/  IMAD.MOV R175, RZ, RZ, -R175 ;  /* 0x000000ffffaf7224 */ /* 0x000fe200078e0aaf */
[----:B0-----:R-:W-:Y:S01]  /*64d0*/  LOP3.LUT R192, R23, 0x7f, RZ, 0xc0, !PT ;  /* 0x0000007f17c07812 */ /* 0x001fe200078ec0ff */
[----:B------:R0:W1:Y:S01]  /*64e0*/  @!UP3 SYNCS.EXCH.64 URZ, [UR9+0x8008], UR4 ;  /* 0x0080080409ffb5b2 */ /* 0x0000620008000100 */
[----:B------:R-:W-:Y:S01]  /*64f0*/  LOP3.LUT R107, R0, 0x3f, R107, 0xfe, !PT ;  /* 0x0000003f006b7812 */ /* 0x000fe200078efe6b */
[----:B------:R-:W-:Y:S02]  /*6500*/  IMAD R102, R105, R175, R102 ;  /* 0x000000af69667224 */ /* 0x000fe400078e0266 */
[----:B------:R-:W-:Y:S01]  /*6510*/  STS.U8 [R192+UR9], R14 ;  /* 0x0000000ec0007988 */ /* 0x000fe20008000009 */
[----:B------:R-:W-:-:S03]  /*6520*/  IABS R175, R107 ;  /* 0x0000006b00af7213 */ /* 0x000fc60000000000 */
[----:B------:R-:W-:Y:S01]  /*6530*/  STS.U8 [R192+UR9+0x200], R21 ;  /* 0x00020015c0007988 */ /* 0x000fe20008000009 */
[----:B------:R-:W-:-:S03]  /*6540*/  @!P5 IMAD.IADD R103, R103, 0x1, -R105 ;  /* 0x000000016767d824 */ /* 0x000fc600078e0a69 */
[----:B------:R-:W-:Y:S01]  /*6550*/  STS.U8 [R192+UR9+0x400], R12 ;  /* 0x0004000cc0007988 */ /* 0x000fe20008000009 */
[----:B------:R-:W-:Y:S01]  /*6560*/  ISETP.GT.U32.AND P5, PT, R105, R102, PT ;  /* 0x000000666900720c */ /* 0x000fe20003fa4070 */
[----:B------:R-:W-:Y:S01]  /*6570*/  @!P0 IMAD.MOV R157, RZ, RZ, -R157 ;  /* 0x000000ffff9d8224 */ /* 0x000fe200078e0a9d */
[----:B0-----:R-:W0:Y:S01]  /*6580*/  LDCU UR4, c[0x0][0x3b0] ;  /* 0x00007600ff0477ac */ /* 0x001e220008000800 */
[----:B------:R-:W-:Y:S01]  /*6590*/  STS.U8 [R192+UR9+0x600], R19 ;  /* 0x00060013c0007988 */ /* 0x000fe20008000009 */
[----:B------:R-:W-:-:S03]  /*65a0*/  IMAD.HI.U32 R104, R104, R175, RZ ;  /* 0x000000af68687227 */ /* 0x000fc600078e00ff */
[----:B------:R-:W-:Y:S04]  /*65b0*/  STS.U8 [R192+UR9+0x800], R17 ;  /* 0x00080011c0007988 */ /* 0x000fe80008000009 */
[----:B------:R-:W-:Y:S04]  /*65c0*/  STS.U8 [R192+UR9+0xa00], R15 ;  /* 0x000a000fc0007988 */ /* 0x000fe80008000009 */
[----:B------:R-:W-:Y:S01]  /*65d0*/  STS.U8 [R192+UR9+0xc00], R13 ;  /* 0x000c000dc0007988 */ /* 0x000fe20008000009 */
[----:B------:R-:W-:-:S03]  /*65e0*/  IMAD.MOV R104, RZ, RZ, -R104 ;  /* 0x000000ffff687224 */ /* 0x000fc600078e0a68 */
[----:B------:R-:W-:Y:S04]  /*65f0*/  STS.U8 [R192+UR9+0xe00], R11 ;  /* 0x000e000bc0007988 */ /* 0x000fe80008000009 */
[----:B------:R-:W-:Y:S04]  /*6600*/  STS.U8 [R192+UR9+0x1000], R10 ;  /* 0x0010000ac0007988 */ /* 0x000fe80008000009 */
[----:B------:R-:W-:Y:S04]  /*6610*/  STS.U8 [R192+UR9+0x1200], R9 ;  /* 0x00120009c0007988 */ /* 0x000fe80008000009 */
[----:B------:R-:W-:Y:S01]  /*6620*/  STS.U8 [R192+UR9+0x1400], R8 ;  /* 0x00140008c0007988 */ /* 0x000fe20008000009 */
[----:B------:R-:W-:-:S03]  /*6630*/  IMAD R175, R105, R104, R175 ;  /* 0x0000006869af7224 */ /* 0x000fc600078e02af */
[----:B------:R-:W-:Y:S04]  /*6640*/  STS.U8 [R192+UR9+0x1600], R7 ;  /* 0x00160007c0007988 */ /* 0x000fe80008000009 */
[----:B------:R-:W-:Y:S04]  /*6650*/  STS.U8 [R192+UR9+0x1800], R6 ;  /* 0x00180006c0007988 */ /* 0x000fe80008000009 */
[----:B------:R-:W-:Y:S04]  /*6660*/  STS.U8 [R192+UR9+0x1a00], R5 ;  /* 0x001a0005c0007988 */ /* 0x000fe80008000009 */
[----:B------:R3:W-:Y:S01]  /*6670*/  STS.U8 [R192+UR9+0x1c00], R2 ;  /* 0x001c0002c0007988 */ /* 0x0007e20008000009 */
[----:B------:R-:W-:Y:S01]  /*6680*/  @!P5 IMAD.IADD R102, R102, 0x1, -R105 ;  /* 0x000000016666d824 */ /* 0x000fe200078e0a69 */
[----:B------:R-:W-:-:S02]  /*6690*/  ISETP.GT.U32.AND P5, PT, R105, R175, PT ;  /* 0x000000af6900720c */ /* 0x000fc40003fa4070 */
[----:B------:R-:W-:Y:S01]  /*66a0*/  STS.U8 [R192+UR9+0x1e00], R4 ;  /* 0x001e0004c0007988 */ /* 0x000fe20008000009 */
[----:B---3--:R-:W-:-:S05]  /*66b0*/  LOP3.LUT R2, R192, 0x10, RZ, 0x3c, !PT ;  /* 0x00000010c0027812 */ /* 0x008fca00078e3cff */
[----:B------:R3:W-:Y:S04]  /*66c0*/  STS.U8 [R2+UR9+0x80], R3 ;  /* 0x0000800302007988 */ /* 0x0007e80008000009 */
[----:B------:R-:W-:Y:S04]  /*66d0*/  STS.U8 [R2+UR9+0x280], R252 ;  /* 0x000280fc02007988 */ /* 0x000fe80008000009 */
[----:B------:R-:W-:Y:S01]  /*66e0*/  STS.U8 [R2+UR9+0x480], R251 ;  /* 0x000480fb02007988 */ /* 0x000fe20008000009 */
[----:B------:R-:W-:-:S03]  /*66f0*/  @!P3 IMAD.MOV R164, RZ, RZ, -R164 ;  /* 0x000000ffffa4b224 */ /* 0x000fc600078e0aa4 */
[----:B------:R-:W-:Y:S01]  /*6700*/  STS.U8 [R2+UR9+0x680], R250 ;  /* 0x000680fa02007988 */ /* 0x000fe20008000009 */
[----:B------:R-:W-:-:S03]  /*6710*/  @!P1 IMAD.MOV R112, RZ, RZ, -R112 ;  /* 0x000000ffff709224 */ /* 0x000fc600078e0a70 */
[----:B------:R-:W-:Y:S01]  /*6720*/  STS.U8 [R2+UR9+0x880], R249 ;  /* 0x000880f902007988 */ /* 0x000fe20008000009 */
[----:B------:R-:W-:Y:S01]  /*6730*/  @!P6 IMAD.MOV R116, RZ, RZ, -R116 ;  /* 0x000000ffff74e224 */ /* 0x000fe200078e0a74 */
[C---:B------:R-:W-:Y:S02]  /*6740*/  ISETP.GT.U32.AND P0, PT, R105.reuse, R108, PT ;  /* 0x0000006c6900720c */ /* 0x040fe40003f04070 */
[----:B------:R-:W-:Y:S01]  /*6750*/  STS.U8 [R2+UR9+0xa80], R248 ;  /* 0x000a80f802007988 */ /* 0x000fe20008000009 */
[C---:B------:R-:W-:Y:S02]  /*6760*/  ISETP.GT.U32.AND P3, PT, R105.reuse, R106, PT ;  /* 0x0000006a6900720c */ /* 0x040fe40003f64070 */
[C---:B------:R-:W-:Y:S01]  /*6770*/  ISETP.GT.U32.AND P1, PT, R105.reuse, R103, PT ;  /* 0x000000676900720c */ /* 0x040fe20003f24070 */
[----:B------:R-:W-:Y:S01]  /*6780*/  STS.U8 [R2+UR9+0xc80], R247 ;  /* 0x000c80f702007988 */ /* 0x000fe20008000009 */
[----:B------:R-:W-:-:S03]  /*6790*/  ISETP.GT.U32.AND P6, PT, R105, R102, PT ;  /* 0x000000666900720c */ /* 0x000fc60003fc4070 */
[----:B------:R-:W-:Y:S01]  /*67a0*/  STS.U8 [R2+UR9+0xe80], R246 ;  /* 0x000e80f602007988 */ /* 0x000fe20008000009 */
[----:B---3--:R-:W-:-:S03]  /*67b0*/  LOP3.LUT R3, R192, 0x20, RZ, 0x3c, !PT ;  /* 0x00000020c0037812 */ /* 0x008fc600078e3cff */
[----:B------:R-:W-:Y:S01]  /*67c0*/  STS.U8 [R2+UR9+0x1080], R245 ;  /* 0x001080f502007988 */ /* 0x000fe20008000009 */
[----:B------:R-:W-:-:S03]  /*67d0*/  @!P5 IMAD.IADD R175, R175, 0x1, -R105 ;  /* 0x00000001afafd824 */ /* 0x000fc600078e0a69 */
[----:B------:R-:W-:Y:S04]  /*67e0*/  STS.U8 [R2+UR9+0x1280], R244 ;  /* 0x001280f402007988 */ /* 0x000fe80008000009 */
[----:B------:R-:W-:Y:S04]  /*67f0*/  STS.U8 [R2+UR9+0x1480], R243 ;  /* 0x001480f302007988 */ /* 0x000fe80008000009 */
[----:B------:R-:W-:Y:S04]  /*6800*/  STS.U8 [R2+UR9+0x1680], R242 ;  /* 0x001680f202007988 */ /* 0x000fe80008000009 */
[----:B------:R-:W-:Y:S04]  /*6810*/  STS.U8 [R2+UR9+0x1880], R241 ;  /* 0x001880f102007988 */ /* 0x000fe80008000009 */
[----:B------:R-:W-:Y:S01]  /*6820*/  STS.U8 [R2+UR9+0x1a80], R240 ;  /* 0x001a80f002007988 */ /* 0x000fe20008000009 */
[----:B------:R-:W-:-:S03]  /*6830*/  ISETP.GT.U32.AND P5, PT, R105, R175, PT ;  /* 0x000000af6900720c */ /* 0x000fc60003fa4070 */
[----:B------:R-:W-:Y:S04]  /*6840*/  STS.U8 [R2+UR9+0x1c80], R239 ;  /* 0x001c80ef02007988 */ /* 0x000fe80008000009 */
[----:B------:R3:W-:Y:S04]  /*6850*/  STS.U8 [R2+UR9+0x1e80], R238 ;  /* 0x001e80ee02007988 */ /* 0x0007e80008000009 */
[----:B------:R-:W-:Y:S01]  /*6860*/  STS.U8 [R3+UR9+0x100], R236 ;  /* 0x000100ec03007988 */ /* 0x000fe20008000009 */
[----:B------:R-:W-:-:S03]  /*6870*/  @!P0 IMAD.IADD R108, R108, 0x1, -R105 ;  /* 0x000000016c6c8824 */ /* 0x000fc600078e0a69 */
[----:B------:R-:W-:Y:S01]  /*6880*/  STS.U8 [R3+UR9+0x300], R234 ;  /* 0x000300ea03007988 */ /* 0x000fe20008000009 */
[----:B------:R-:W-:-:S03]  /*6890*/  @!P3 IMAD.IADD R106, R106, 0x1, -R105 ;  /* 0x000000016a6ab824 */ /* 0x000fc600078e0a69 */
[----:B------:R-:W-:Y:S01]  /*68a0*/  STS.U8 [R3+UR9+0x500], R232 ;  /* 0x000500e803007988 */ /* 0x000fe20008000009 */
[--C-:B------:R-:W-:Y:S01]  /*68b0*/  @!P1 IMAD.IADD R103, R103, 0x1, -R105.reuse ;  /* 0x0000000167679824 */ /* 0x100fe200078e0a69 */
[----:B------:R-:W-:Y:S01]  /*68c0*/  ISETP.GE.AND P0, PT, R187, RZ, PT ;  /* 0x000000ffbb00720c */ /* 0x000fe20003f06270 */
[----:B------:R-:W-:Y:S01]  /*68d0*/  @!P6 IMAD.IADD R102, R102, 0x1, -R105 ;  /* 0x000000016666e824 */ /* 0x000fe200078e0a69 */
[----:B------:R-:W-:Y:S01]  /*68e0*/  STS.U8 [R3+UR9+0x700], R230 ;  /* 0x000700e603007988 */ /* 0x000fe20008000009 */
[----:B------:R-:W-:Y:S02]  /*68f0*/  ISETP.GE.AND P3, PT, R186, RZ, PT ;  /* 0x000000ffba00720c */ /* 0x000fe40003f66270 */
[----:B------:R-:W-:Y:S01]  /*6900*/  ISETP.GE.AND P1, PT, R181, RZ, PT ;  /* 0x000000ffb500720c */ /* 0x000fe20003f26270 */
[----:B------:R-:W-:Y:S01]  /*6910*/  STS.U8 [R3+UR9+0x900], R228 ;  /* 0x000900e403007988 */ /* 0x000fe20008000009 */
[----:B------:R-:W-:-:S03]  /*6920*/  ISETP.GE.AND P6, PT, R107, RZ, PT ;  /* 0x000000ff6b00720c */ /* 0x000fc60003fc6270 */
[----:B------:R-:W-:Y:S04]  /*6930*/  STS.U8 [R3+UR9+0xb00], R226 ;  /* 0x000b00e203007988 */ /* 0x000fe80008000009 */
[----:B------:R-:W-:Y:S04]  /*6940*/  STS.U8 [R3+UR9+0xd00], R224 ;  /* 0x000d00e003007988 */ /* 0x000fe80008000009 */
[----:B------:R-:W-:Y:S01]  /*6950*/  STS.U8 [R3+UR9+0xf00], R222 ;  /* 0x000f00de03007988 */ /* 0x000fe20008000009 */
[----:B---3--:R-:W-:-:S03]  /*6960*/  LOP3.LUT R2, R192, 0x30, RZ, 0x3c, !PT ;  /* 0x00000030c0027812 */ /* 0x008fc600078e3cff */
[----:B------:R-:W-:Y:S04]  /*6970*/  STS.U8 [R3+UR9+0x1100], R220 ;  /* 0x001100dc03007988 */ /* 0x000fe80008000009 */
[----:B------:R-:W-:Y:S04]  /*6980*/  STS.U8 [R3+UR9+0x1300], R218 ;  /* 0x001300da03007988 */ /* 0x000fe80008000009 */
[----:B------:R-:W-:Y:S01]  /*6990*/  STS.U8 [R3+UR9+0x1500], R216 ;  /* 0x001500d803007988 */ /* 0x000fe20008000009 */
[----:B------:R-:W-:-:S03]  /*69a0*/  @!P5 IMAD.IADD R175, R175, 0x1, -R105 ;  /* 0x00000001afafd824 */ /* 0x000fc600078e0a69 */
[----:B------:R-:W-:Y:S04]  /*69b0*/  STS.U8 [R3+UR9+0x1700], R214 ;  /* 0x001700d603007988 */ /* 0x000fe80008000009 */
[----:B------:R-:W-:Y:S04]  /*69c0*/  STS.U8 [R3+UR9+0x1900], R211 ;  /* 0x001900d303007988 */ /* 0x000fe80008000009 */
[----:B------:R-:W-:Y:S04]  /*69d0*/  STS.U8 [R3+UR9+0x1b00], R212 ;  /* 0x001b00d403007988 */ /* 0x000fe80008000009 */
[----:B------:R-:W-:Y:S01]  /*69e0*/  STS.U8 [R3+UR9+0x1d00], R210 ;  /* 0x001d00d203007988 */ /* 0x000fe20008000009 */
[----:B------:R-:W-:-:S03]  /*69f0*/  ISETP.NE.AND P5, PT, R101, RZ, PT ;  /* 0x000000ff6500720c */ /* 0x000fc60003fa5270 */
[----:B------:R-:W-:Y:S01]  /*6a00*/  STS.U8 [R3+UR9+0x1f00], R209 ;  /* 0x001f00d103007988 */ /* 0x000fe20008000009 */
[----:B------:R-:W-:-:S03]  /*6a10*/  @!P4 IMAD.MOV R108, RZ, RZ, -R108 ;  /* 0x000000ffff6cc224 */ /* 0x000fc600078e0a6c */
[----:B------:R-:W-:Y:S01]  /*6a20*/  STS.U8 [R2+UR9+0x180], R208 ;  /* 0x000180d002007988 */ /* 0x000fe20008000009 */
[----:B------:R-:W-:Y:S01]  /*6a30*/  @!P0 IMAD.MOV R106, RZ, RZ, -R106 ;  /* 0x000000ffff6a8224 */ /* 0x000fe200078e0a6a */
[----:B------:R-:W-:Y:S01]  /*6a40*/  LOP3.LUT R101, RZ, R101, RZ, 0x33, !PT ;  /* 0x00000065ff657212 */ /* 0x000fe200078e33ff */
[----:B------:R-:W-:Y:S01]  /*6a50*/  @!P3 IMAD.MOV R103, RZ, RZ, -R103 ;  /* 0x000000ffff67b224 */ /* 0x000fe200078e0a67 */
[----:B------:R-:W-:Y:S01]  /*6a60*/  STS.U8 [R2+UR9+0x580], R207 ;  /* 0x000580cf02007988 */ /* 0x000fe20008000009 */
[----:B------:R-:W-:Y:S02]  /*6a70*/  @!P1 IMAD.MOV R102, RZ, RZ, -R102 ;  /* 0x000000ffff669224 */ /* 0x000fe400078e0a66 */
[----:B------:R-:W-:Y:S01]  /*6a80*/  @!P6 IMAD.MOV R175, RZ, RZ, -R175 ;  /* 0x000000ffffafe224 */ /* 0x000fe200078e0aaf */
[----:B------:R-:W-:Y:S04]  /*6a90*/  STS.U8 [R2+UR9+0x980], R206 ;  /* 0x000980ce02007988 */ /* 0x000fe80008000009 */
[----:B------:R-:W-:Y:S01]  /*6aa0*/  STS.U8 [R2+UR9+0xd80], R205 ;  /* 0x000d80cd02007988 */ /* 0x000fe20008000009 */
[----:B------:R-:W-:-:S03]  /*6ab0*/  SEL R110, R101, R110, !P5 ;  /* 0x0000006e656e7207 */ /* 0x000fc60006800000 */
[----:B------:R-:W-:Y:S01]  /*6ac0*/  STS.U8 [R2+UR9+0x1180], R204 ;  /* 0x001180cc02007988 */ /* 0x000fe20008000009 */
[----:B------:R-:W-:-:S03]  /*6ad0*/  SEL R167, R101, R167, !P5 ;  /* 0x000000a765a77207 */ /* 0x000fc60006800000 */
[----:B------:R-:W-:Y:S01]  /*6ae0*/  STS.U8 [R2+UR9+0x1580], R203 ;  /* 0x001580cb02007988 */ /* 0x000fe20008000009 */
[C---:B------:R-:W-:Y:S02]  /*6af0*/  SEL R113, R101.reuse, R113, !P5 ;  /* 0x0000007165717207 */ /* 0x040fe40006800000 */
[C---:B------:R-:W-:Y:S01]  /*6b00*/  SEL R115, R101.reuse, R115, !P5 ;  /* 0x0000007365737207 */ /* 0x040fe20006800000 */
[----:B------:R-:W-:Y:S01]  /*6b10*/  STS.U8 [R2+UR9+0x1980], R202 ;  /* 0x001980ca02007988 */ /* 0x000fe20008000009 */
[C---:B------:R-:W-:Y:S02]  /*6b20*/  SEL R117, R101.reuse, R117, !P5 ;  /* 0x0000007565757207 */ /* 0x040fe40006800000 */
[C---:B------:R-:W-:Y:S01]  /*6b30*/  SEL R119, R101.reuse, R119, !P5 ;  /* 0x0000007765777207 */ /* 0x040fe20006800000 */
[----:B------:R0:W-:Y:S01]  /*6b40*/  STS.U8 [R2+UR9+0x1d80], R201 ;  /* 0x001d80c902007988 */ /* 0x0001e20008000009 */
[C---:B------:R-:W-:Y:S02]  /*6b50*/  SEL R121, R101.reuse, R121, !P5 ;  /* 0x0000007965797207 */ /* 0x040fe40006800000 */
[C---:B------:R-:W-:Y:S01]  /*6b60*/  SEL R123, R101.reuse, R123, !P5 ;  /* 0x0000007b657b7207 */ /* 0x040fe20006800000 */
[----:B------:R-:W-:Y:S01]  /*6b70*/  STS.U8 [R2+UR9+0x380], R200 ;  /* 0x000380c802007988 */ /* 0x000fe20008000009 */
[----:B------:R-:W-:-:S02]  /*6b80*/  SEL R213, R101, R125, !P5 ;  /* 0x0000007d65d57207 */ /* 0x000fc40006800000 */
[C---:B------:R-:W-:Y:S02]  /*6b90*/  SEL R215, R101.reuse, R127, !P5 ;  /* 0x0000007f65d77207 */ /* 0x040fe40006800000 */
[C---:B------:R-:W-:Y:S02]  /*6ba0*/  SEL R217, R101.reuse, R129, !P5 ;  /* 0x0000008165d97207 */ /* 0x040fe40006800000 */
[C---:B------:R-:W-:Y:S02]  /*6bb0*/  SEL R219, R101.reuse, R130, !P5 ;  /* 0x0000008265db7207 */ /* 0x040fe40006800000 */
[C---:B------:R-:W-:Y:S02]  /*6bc0*/  SEL R221, R101.reuse, R131, !P5 ;  /* 0x0000008365dd7207 */ /* 0x040fe40006800000 */
[C---:B------:R-:W-:Y:S02]  /*6bd0*/  SEL R223, R101.reuse, R133, !P5 ;  /* 0x0000008565df7207 */ /* 0x040fe40006800000 */
        /* <DEDUP_REMOVED lines=49> */
[----:B------:R-:W-:Y:S01]  /*6ef0*/  SEL R175, R101, R175, !P5 ;  /* 0x000000af65af7207 */ /* 0x000fe20006800000 */
[----:B------:R-:W-:Y:S01]  /*6f00*/  IMAD R101, R192, UR13, RZ ;  /* 0x0000000dc0657c24 */ /* 0x000fe2000f8e02ff */
[----:B------:R3:W-:Y:S04]  /*6f10*/  STS.U8 [R2+UR9+0x780], R199 ;  /* 0x000780c702007988 */ /* 0x0007e80008000009 */
[----:B------:R-:W-:Y:S01]  /*6f20*/  STS.U8 [R2+UR9+0xb80], R198 ;  /* 0x000b80c602007988 */ /* 0x000fe20008000009 */
[----:B------:R-:W-:-:S03]  /*6f30*/  IADD3 R102, P0, PT, R101, UR18, RZ ;  /* 0x0000001265667c10 */ /* 0x000fc6000ff1e0ff */
[----:B------:R4:W-:Y:S01]  /*6f40*/  STS.U8 [R2+UR9+0xf80], R197 ;  /* 0x000f80c502007988 */ /* 0x0009e20008000009 */
[----:B0-----:R-:W-:Y:S02]  /*6f50*/  IMAD R201, R113, UR4, RZ ;  /* 0x0000000471c97c24 */ /* 0x001fe4000f8e02ff */
[----:B---3--:R-:W-:Y:S02]  /*6f60*/  IMAD R199, R167, UR4, RZ ;  /* 0x00000004a7c77c24 */ /* 0x008fe4000f8e02ff */
[----:B------:R-:W-:Y:S02]  /*6f70*/  IMAD R203, R115, UR4, RZ ;  /* 0x0000000473cb7c24 */ /* 0x000fe4000f8e02ff */
[----:B----4-:R-:W-:Y:S01]  /*6f80*/  IMAD R197, R110, UR4, RZ ;  /* 0x000000046ec57c24 */ /* 0x010fe2000f8e02ff */
[----:B------:R-:W-:Y:S01]  /*6f90*/  LEA.HI.X.SX32 R101, R101, UR19, 0x1, P0 ;  /* 0x0000001365657c11 */ /* 0x000fe200080f0eff */
[----:B------:R-:W-:Y:S01]  /*6fa0*/  IMAD R205, R117, UR4, RZ ;  /* 0x0000000475cd7c24 */ /* 0x000fe2000f8e02ff */
[-C--:B------:R-:W-:Y:S01]  /*6fb0*/  IADD3 R200, P4, PT, R199, R102.reuse, RZ ;  /* 0x00000066c7c87210 */ /* 0x080fe20007f9e0ff */
        /* <DEDUP_REMOVED lines=9> */
[-C--:B------:R-:W-:Y:S01]  /*7050*/  LEA.HI.X.SX32 R197, R197, R101.reuse, 0x1, P3 ;  /* 0x00000065c5c57211 */ /* 0x080fe200018f0eff */
[----:B------:R-:W-:Y:S01]  /*7060*/  IMAD R217, R217, UR4, RZ ;  /* 0x00000004d9d97c24 */ /* 0x000fe2000f8e02ff */
[-C--:B------:R-:W-:Y:S01]  /*7070*/  IADD3 R208, P3, PT, R207, R102.reuse, RZ ;  /* 0x00000066cfd07210 */ /* 0x080fe20007f7e0ff */
[----:B------:R-:W-:Y:S01]  /*7080*/  IMAD R219, R219, UR4, RZ ;  /* 0x00000004dbdb7c24 */ /* 0x000fe2000f8e02ff */
[----:B------:R-:W-:Y:S01]  /*7090*/  LEA.HI.X.SX32 R199, R199, R101, 0x1, P4 ;  /* 0x00000065c7c77211 */ /* 0x000fe200020f0eff */
[----:B------:R-:W-:Y:S01]  /*70a0*/  IMAD R221, R221, UR4, RZ ;  /* 0x00000004dddd7c24 */ /* 0x000fe2000f8e02ff */
[----:B------:R-:W-:-:S02]  /*70b0*/  IADD3 R210, P4, PT, R209, R102, RZ ;  /* 0x00000066d1d27210 */ /* 0x000fc40007f9e0ff */
[-C--:B------:R-:W-:Y:S01]  /*70c0*/  LEA.HI.X.SX32 R201, R201, R101.reuse, 0x1, P5 ;  /* 0x00000065c9c97211 */ /* 0x080fe200028f0eff */
[----:B------:R-:W-:Y:S01]  /*70d0*/  IMAD R223, R223, UR4, RZ ;  /* 0x00000004dfdf7c24 */ /* 0x000fe2000f8e02ff */
[-C--:B------:R-:W-:Y:S02]  /*70e0*/  IADD3 R212, P5, PT, R211, R102.reuse, RZ ;  /* 0x00000066d3d47210 */ /* 0x080fe40007fbe0ff */
[-C--:B------:R-:W-:Y:S01]  /*70f0*/  LEA.HI.X.SX32 R203, R203, R101.reuse, 0x1, P6 ;  /* 0x00000065cbcb7211 */ /* 0x080fe200030f0eff */
[----:B------:R-:W-:Y:S01]  /*7100*/  IMAD R225, R225, UR4, RZ ;  /* 0x00000004e1e17c24 */ /* 0x000fe2000f8e02ff */
[-C--:B------:R-:W-:Y:S02]  /*7110*/  IADD3 R214, P6, PT, R213, R102.reuse, RZ ;  /* 0x00000066d5d67210 */ /* 0x080fe40007fde0ff */
        /* <DEDUP_REMOVED lines=54> */
[----:B------:R-:W-:Y:S02]  /*7480*/  LEA.HI.X.SX32 R242, R147, R101, 0x1, P5 ;  /* 0x0000006593f27211 */ /* 0x000fe400028f0eff */
        /* <DEDUP_REMOVED lines=11> */
[----:B------:R-:W-:Y:S01]  /*7540*/  STL [R1], R11 ;  /* 0x0000000b01007387 */ /* 0x000fe20000100800 */
[-C--:B------:R-:W-:Y:S02]  /*7550*/  IADD3 R135, P4, PT, R161, R102.reuse, RZ ;  /* 0x00000066a1877210 */ /* 0x080fe40007f9e0ff */
[-C--:B------:R-:W-:Y:S01]  /*7560*/  LEA.HI.X.SX32 R252, R155, R101.reuse, 0x1, P5 ;  /* 0x000000659bfc7211 */ /* 0x080fe200028f0eff */
[----:B------:R-:W-:Y:S01]  /*7570*/  STL [R1+0x8], R7 ;  /* 0x0000080701007387 */ /* 0x000fe20000100800 */
[-C--:B------:R-:W-:Y:S01]  /*7580*/  IADD3 R23, P5, PT, R163, R102.reuse, RZ ;  /* 0x00000066a3177210 */ /* 0x080fe20007fbe0ff */
[----:B------:R-:W-:Y:S01]  /*7590*/  IMAD R111, R111, UR4, RZ ;  /* 0x000000046f6f7c24 */ /* 0x000fe2000f8e02ff */
[-C--:B------:R-:W-:Y:S01]  /*75a0*/  LEA.HI.X.SX32 R2, R156, R101.reuse, 0x1, P6 ;  /* 0x000000659c027211 */ /* 0x080fe200030f0eff */
[----:B------:R-:W-:Y:S01]  /*75b0*/  STL [R1+0x10], R147 ;  /* 0x0000109301007387 */ /* 0x000fe20000100800 */
[----:B------:R-:W-:Y:S01]  /*75c0*/  IADD3 R8, P6, PT, R165, R102, RZ ;  /* 0x00000066a5087210 */ /* 0x000fe20007fde0ff */
[----:B------:R-:W-:Y:S01]  /*75d0*/  IMAD R124, R124, UR4, RZ ;  /* 0x000000047c7c7c24 */ /* 0x000fe2000f8e02ff */
[-C--:B------:R-:W-:Y:S01]  /*75e0*/  LEA.HI.X.SX32 R110, R159, R101.reuse, 0x1, P3 ;  /* 0x000000659f6e7211 */ /* 0x080fe200018f0eff */
[----:B------:R-:W-:Y:S01]  /*75f0*/  STL [R1+0x18], R238 ;  /* 0x000018ee01007387 */ /* 0x000fe20000100800 */
[----:B------:R-:W-:-:S02]  /*7600*/  LEA.HI.X.SX32 R148, R158, R101, 0x1, P1 ;  /* 0x000000659e947211 */ /* 0x000fc400008f0eff */
[-C--:B------:R-:W-:Y:S01]  /*7610*/  IADD3 R9, P3, PT, R109, R102.reuse, RZ ;  /* 0x000000666d097210 */ /* 0x080fe20007f7e0ff */
[----:B------:R-:W-:Y:S01]  /*7620*/  STL [R1+0x20], R135 ;  /* 0x0000208701007387 */ /* 0x000fe20000100800 */
[-C--:B------:R-:W-:Y:S01]  /*7630*/  IADD3 R5, P1, PT, R166, R102.reuse, RZ ;  /* 0x00000066a6057210 */ /* 0x080fe20007f3e0ff */
[----:B------:R-:W-:Y:S01]  /*7640*/  IMAD R114, R114, UR4, RZ ;  /* 0x0000000472727c24 */ /* 0x000fe2000f8e02ff */
[-C--:B------:R-:W-:Y:S01]  /*7650*/  LEA.HI.X.SX32 R137, R161, R101.reuse, 0x1, P4 ;  /* 0x00000065a1897211 */ /* 0x080fe200020f0eff */
[----:B------:R-:W-:Y:S01]  /*7660*/  STL [R1+0x28], R23 ;  /* 0x0000281701007387 */ /* 0x000fe20000100800 */
[----:B------:R-:W-:Y:S01]  /*7670*/  IMAD R118, R118, UR4, RZ ;  /* 0x0000000476767c24 */ /* 0x000fe2000f8e02ff */
[-C--:B------:R-:W-:Y:S02]  /*7680*/  IADD3 R158, P4, PT, R111, R102.reuse, RZ ;  /* 0x000000666f9e7210 */ /* 0x080fe40007f9e0ff */
[----:B------:R-:W-:Y:S01]  /*7690*/  STL [R1+0x4], R2 ;  /* 0x0000040201007387 */ /* 0x000fe20000100800 */
[-C--:B------:R-:W-:Y:S01]  /*76a0*/  LEA.HI.X.SX32 R3, R109, R101.reuse, 0x1, P3 ;  /* 0x000000656d037211 */ /* 0x080fe200018f0eff */
[----:B------:R-:W-:Y:S01]  /*76b0*/  IMAD R122, R122, UR4, RZ ;  /* 0x000000047a7a7c24 */ /* 0x000fe2000f8e02ff */
[-C--:B------:R-:W-:Y:S01]  /*76c0*/  IADD3 R21, P3, PT, R124, R102.reuse, RZ ;  /* 0x000000667c157210 */ /* 0x080fe20007f7e0ff */
[----:B------:R-:W-:Y:S01]  /*76d0*/  STL [R1+0x30], R8 ;  /* 0x0000300801007387 */ /* 0x000fe20000100800 */
[----:B------:R-:W-:Y:S01]  /*76e0*/  IMAD R132, R132, UR4, RZ ;  /* 0x0000000484847c24 */ /* 0x000fe2000f8e02ff */
[----:B------:R-:W-:Y:S01]  /*76f0*/  LEA.HI.X.SX32 R14, R163, R101, 0x1, P5 ;  /* 0x00000065a30e7211 */ /* 0x000fe200028f0eff */
[----:B------:R-:W-:Y:S01]  /*7700*/  IMAD R126, R126, UR4, RZ ;  /* 0x000000047e7e7c24 */ /* 0x000fe2000f8e02ff */
[----:B------:R-:W-:Y:S01]  /*7710*/  STL [R1+0xc], R148 ;  /* 0x00000c9401007387 */ /* 0x000fe20000100800 */
[----:B------:R-:W-:-:S03]  /*7720*/  IADD3 R123, P5, PT, R114, R102, RZ ;  /* 0x00000066727b7210 */ /* 0x000fc60007fbe0ff */
[----:B------:R-:W-:Y:S01]  /*7730*/  STL [R1+0x38], R5 ;  /* 0x0000380501007387 */ /* 0x000fe20000100800 */
[----:B------:R-:W-:-:S03]  /*7740*/  LEA.HI.X.SX32 R19, R165, R101, 0x1, P6 ;  /* 0x00000065a5137211 */ /* 0x000fc600030f0eff */
[----:B------:R-:W-:Y:S01]  /*7750*/  STL [R1+0x40], R9 ;  /* 0x0000400901007387 */ /* 0x000fe20000100800 */
[-C--:B------:R-:W-:Y:S01]  /*7760*/  IADD3 R186, P6, PT, R118, R102.reuse, RZ ;  /* 0x0000006676ba7210 */ /* 0x080fe20007fde0ff */
[----:B------:R-:W-:Y:S01]  /*7770*/  IMAD R128, R128, UR4, RZ ;  /* 0x0000000480807c24 */ /* 0x000fe2000f8e02ff */
[-C--:B------:R-:W-:Y:S01]  /*7780*/  LEA.HI.X.SX32 R15, R166, R101.reuse, 0x1, P1 ;  /* 0x00000065a60f7211 */ /* 0x080fe200008f0eff */
[----:B------:R-:W-:Y:S01]  /*7790*/  STL [R1+0x14], R110 ;  /* 0x0000146e01007387 */ /* 0x000fe20000100800 */
[-C--:B------:R-:W-:Y:S01]  /*77a0*/  LEA.HI.X.SX32 R159, R111, R101.reuse, 0x1, P4 ;  /* 0x000000656f9f7211 */ /* 0x080fe200020f0eff */
[----:B------:R-:W-:Y:S01]  /*77b0*/  IMAD R136, R136, UR4, RZ ;  /* 0x0000000488887c24 */ /* 0x000fe2000f8e02ff */
[----:B------:R-:W-:Y:S01]  /*77c0*/  LEA.HI.X.SX32 R12, R124, R101, 0x1, P3 ;  /* 0x000000657c0c7211 */ /* 0x000fe200018f0eff */
[----:B------:R-:W-:Y:S01]  /*77d0*/  STL [R1+0x48], R158 ;  /* 0x0000489e01007387 */ /* 0x000fe20000100800 */
[-C--:B------:R-:W-:Y:S01]  /*77e0*/  IADD3 R131, P1, PT, R122, R102.reuse, RZ ;  /* 0x000000667a837210 */ /* 0x080fe20007f3e0ff */
[----:B------:R-:W-:Y:S01]  /*77f0*/  IMAD R141, R141, UR4, RZ ;  /* 0x000000048d8d7c24 */ /* 0x000fe2000f8e02ff */
[-C--:B------:R-:W-:Y:S01]  /*7800*/  IADD3 R111, P3, PT, R132, R102.reuse, RZ ;  /* 0x00000066846f7210 */ /* 0x080fe20007f7e0ff */
[----:B------:R-:W-:Y:S01]  /*7810*/  STL [R1+0x1c], R137 ;  /* 0x00001c8901007387 */ /* 0x000fe20000100800 */
[----:B------:R-:W-:-:S03]  /*7820*/  IADD3 R6, P4, PT, R126, R102, RZ ;  /* 0x000000667e067210 */ /* 0x000fc60007f9e0ff */
[----:B------:R-:W-:Y:S01]  /*7830*/  STL [R1+0x24], R14 ;  /* 0x0000240e01007387 */ /* 0x000fe20000100800 */
[----:B------:R-:W-:-:S03]  /*7840*/  LEA.HI.X.SX32 R146, R114, R101, 0x1, P5 ;  /* 0x0000006572927211 */ /* 0x000fc600028f0eff */
[----:B------:R-:W-:Y:S01]  /*7850*/  STL [R1+0x50], R123 ;  /* 0x0000507b01007387 */ /* 0x000fe20000100800 */
[-C--:B------:R-:W-:Y:S01]  /*7860*/  LEA.HI.X.SX32 R133, R122, R101.reuse, 0x1, P1 ;  /* 0x000000657a857211 */ /* 0x080fe200008f0eff */
[----:B------:R-:W-:Y:S01]  /*7870*/  IMAD R134, R134, UR4, RZ ;  /* 0x0000000486867c24 */ /* 0x000fe2000f8e02ff */
[-C--:B------:R-:W-:Y:S01]  /*7880*/  LEA.HI.X.SX32 R114, R132, R101.reuse, 0x1, P3 ;  /* 0x0000006584727211 */ /* 0x080fe200018f0eff */
[----:B------:R-:W-:Y:S01]  /*7890*/  STL [R1+0x2c], R19 ;  /* 0x00002c1301007387 */ /* 0x000fe20000100800 */
[----:B------:R-:W-:Y:S01]  /*78a0*/  IMAD R145, R145, UR4, RZ ;  /* 0x0000000491917c24 */ /* 0x000fe2000f8e02ff */
[-C--:B------:R-:W-:Y:S02]  /*78b0*/  IADD3 R4, P1, PT, R128, R102.reuse, RZ ;  /* 0x0000006680047210 */ /* 0x080fe40007f3e0ff */
[----:B------:R-:W-:Y:S01]  /*78c0*/  STL [R1+0x58], R186 ;  /* 0x000058ba01007387 */ /* 0x000fe20000100800 */
[----:B------:R-:W-:Y:S01]  /*78d0*/  LEA.HI.X.SX32 R17, R126, R101, 0x1, P4 ;  /* 0x000000657e117211 */ /* 0x000fe200020f0eff */
[----:B------:R-:W-:Y:S01]  /*78e0*/  IMAD R150, R150, UR4, RZ ;  /* 0x0000000496967c24 */ /* 0x000fe2000f8e02ff */
[-C--:B------:R-:W-:Y:S01]  /*78f0*/  IADD3 R119, P3, PT, R136, R102.reuse, RZ ;  /* 0x0000006688777210 */ /* 0x080fe20007f7e0ff */
[----:B------:R-:W-:Y:S01]  /*7900*/  STL [R1+0x34], R15 ;  /* 0x0000340f01007387 */ /* 0x000fe20000100800 */
[----:B------:R-:W-:-:S02]  /*7910*/  IADD3 R144, P4, PT, R141, R102, RZ ;  /* 0x000000668d907210 */ /* 0x000fc40007f9e0ff */
[-C--:B------:R-:W-:Y:S01]  /*7920*/  LEA.HI.X.SX32 R187, R118, R101.reuse, 0x1, P6 ;  /* 0x0000006576bb7211 */ /* 0x080fe200030f0eff */
[----:B------:R-:W-:Y:S01]  /*7930*/  STL [R1+0x3c], R3 ;  /* 0x00003c0301007387 */ /* 0x000fe20000100800 */
[----:B------:R-:W-:-:S03]  /*7940*/  LEA.HI.X.SX32 R13, R128, R101, 0x1, P1 ;  /* 0x00000065800d7211 */ /* 0x000fc600008f0eff */
[----:B------:R-:W-:Y:S01]  /*7950*/  STL [R1+0x60], R131 ;  /* 0x0000608301007387 */ /* 0x000fe20000100800 */
[-C--:B------:R-:W-:Y:S01]  /*7960*/  LEA.HI.X.SX32 R121, R136, R101.reuse, 0x1, P3 ;  /* 0x0000006588797211 */ /* 0x080fe200018f0eff */
[----:B------:R-:W-:Y:S02]  /*7970*/  IMAD R143, R143, UR4, RZ ;  /* 0x000000048f8f7c24 */ /* 0x000fe4000f8e02ff */
        /* <DEDUP_REMOVED lines=24> */
[----:B------:R-:W-:-:S03]  /*7b00*/  PLOP3.LUT P0, PT, PT, PT, UP1, 0x80, 0x8 ;  /* 0x000000000008781c */ /* 0x000fc60003f0f018 */
        /* <DEDUP_REMOVED lines=12> */
[----:B------:R-:W-:Y:S01]  /*7bd0*/  IADD3 R125, P4, PT, R164, R102, RZ ;  /* 0x00000066a47d7210 */ /* 0x000fe20007f9e0ff */
[----:B------:R-:W-:-:S02]  /*7be0*/  IMAD R175, R175, UR4, RZ ;  /* 0x00000004afaf7c24 */ /* 0x000fc4000f8e02ff */
[----:B------:R-:W-:Y:S01]  /*7bf0*/  STL [R1+0x90], R119 ;  /* 0x0000907701007387 */ /* 0x000fe20000100800 */
[----:B------:R-:W-:-:S03]  /*7c00*/  ISETP.LT.AND P0, PT, R192, UR22, P0 ;  /* 0x00000016c0007c0c */ /* 0x000fc60008701270 */
        /* <DEDUP_REMOVED lines=13> */
[----:B------:R-:W-:Y:S01]  /*7ce0*/  IADD3 R105, P6, PT, R175, R102, RZ ;  /* 0x00000066af697210 */ /* 0x000fe20007fde0ff */
        /* <DEDUP_REMOVED lines=9> */
[----:B------:R-:W-:Y:S02]  /*7d80*/  LEA.HI.X.SX32 R124, R120, R101, 0x1, P4 ;  /* 0x00000065787c7211 */ /* 0x000fe400020f0eff */
[-C--:B------:R-:W-:Y:S01]  /*7d90*/  IADD3 R107, P3, PT, R106, R102.reuse, RZ ;  /* 0x000000666a6b7210 */ /* 0x080fe20007f7e0ff */
[----:B------:R-:W-:Y:S01]  /*7da0*/  STL [R1+0xa4], R145 ;  /* 0x0000a49101007387 */ /* 0x000fe20000100800 */
[----:B------:R-:W-:-:S02]  /*7db0*/  IADD3 R167, P4, PT, R103, R102, RZ ;  /* 0x0000006667a77210 */ /* 0x000fc40007f9e0ff */
[-C--:B------:R-:W-:Y:S01]  /*7dc0*/  LEA.HI.X.SX32 R150, R175, R101.reuse, 0x1, P6 ;  /* 0x00000065af967211 */ /* 0x080fe200030f0eff */
[----:B------:R-:W-:Y:S01]  /*7dd0*/  STL [R1+0xac], R141 ;  /* 0x0000ac8d01007387 */ /* 0x000fe20000100800 */
[----:B------:R-:W-:-:S03]  /*7de0*/  LEA.HI.X.SX32 R143, R112, R101, 0x1, P1 ;  /* 0x00000065708f7211 */ /* 0x000fc600008f0eff */
[----:B------:R-:W-:Y:S01]  /*7df0*/  STL [R1+0xb8], R126 ;  /* 0x0000b87e01007387 */ /* 0x000fe20000100800 */
[----:B------:R-:W-:-:S03]  /*7e00*/  LEA.HI.X.SX32 R149, R106, R101, 0x1, P3 ;  /* 0x000000656a957211 */ /* 0x000fc600018f0eff */
[----:B------:R-:W-:Y:S01]  /*7e10*/  STL [R1+0xc0], R166 ;  /* 0x0000c0a601007387 */ /* 0x000fe20000100800 */
[-C--:B------:R-:W-:Y:S02]  /*7e20*/  IADD3 R163, P1, PT, R108, R102.reuse, RZ ;  /* 0x000000666ca37210 */ /* 0x080fe40007f3e0ff */
[----:B------:R-:W-:Y:S01]  /*7e30*/  IADD3 R138, P5, PT, R104, R102, RZ ;  /* 0x00000066688a7210 */ /* 0x000fe20007fbe0ff */
[----:B------:R-:W-:Y:S01]  /*7e40*/  STL [R1+0xb4], R128 ;  /* 0x0000b48001007387 */ /* 0x000fe20000100800 */
[----:B------:R-:W-:Y:S01]  /*7e50*/  LEA.HI.X.SX32 R113, R103, R101, 0x1, P4 ;  /* 0x0000006567717211 */ /* 0x000fe200020f0eff */
[----:B------:R-:W-:Y:S01]  /*7e60*/  @P0 IMAD.MOV.U32 R102, RZ, RZ, R105 ;  /* 0x000000ffff660224 */ /* 0x000fe200078e0069 */
[----:B------:R-:W-:Y:S01]  /*7e70*/  PRMT R106, RZ, 0x7610, R106 ;  /* 0x00007610ff6a7816 */ /* 0x000fe2000000006a */
[----:B------:R-:W-:Y:S01]  /*7e80*/  STL [R1+0xc8], R151 ;  /* 0x0000c89701007387 */ /* 0x000fe20000100800 */
[----:B------:R-:W-:-:S03]  /*7e90*/  @P0 IMAD.MOV.U32 R103, RZ, RZ, R150 ;  /* 0x000000ffff670224 */ /* 0x000fc600078e0096 */
[----:B------:R-:W-:Y:S01]  /*7ea0*/  STL [R1+0xbc], R109 ;  /* 0x0000bc6d01007387 */ /* 0x000fe20000100800 */
[----:B------:R-:W-:-:S03]  /*7eb0*/  LEA.HI.X.SX32 R165, R108, R101, 0x1, P1 ;  /* 0x000000656ca57211 */ /* 0x000fc600008f0eff */
[----:B------:R-:W-:Y:S01]  /*7ec0*/  STL [R1+0xc4], R153 ;  /* 0x0000c49901007387 */ /* 0x000fe20000100800 */
[----:B------:R-:W-:-:S03]  /*7ed0*/  LEA.HI.X.SX32 R139, R104, R101, 0x1, P5 ;  /* 0x00000065688b7211 */ /* 0x000fc600028f0eff */
[----:B------:R-:W-:Y:S01]  /*7ee0*/  STL [R1+0xd0], R115 ;  /* 0x0000d07301007387 */ /* 0x000fe20000100800 */
[----:B------:R-:W-:-:S03]  /*7ef0*/  PRMT R101, RZ, 0x7610, R101 ;  /* 0x00007610ff657816 */ /* 0x000fc60000000065 */
[----:B------:R-:W-:Y:S04]  /*7f00*/  STL [R1+0xd8], R140 ;  /* 0x0000d88c01007387 */ /* 0x000fe80000100800 */
[----:B------:R-:W-:Y:S04]  /*7f10*/  STL [R1+0xcc], R117 ;  /* 0x0000cc7501007387 */ /* 0x000fe80000100800 */
[----:B------:R-:W-:Y:S04]  /*7f20*/  STL [R1+0xe0], R125 ;  /* 0x0000e07d01007387 */ /* 0x000fe80000100800 */
[----:B------:R0:W3:Y:S04]  /*7f30*/  @P0 LDG.E.U8 R106, desc[UR20][R102.64] ;  /* 0x00000014666a0981 */ /* 0x0000e8000c1e1100 */
[----:B------:R-:W-:Y:S04]  /*7f40*/  STL [R1+0xd4], R142 ;  /* 0x0000d48e01007387 */ /* 0x000fe80000100800 */
[----:B------:R-:W-:Y:S01]  /*7f50*/  STL [R1+0xdc], R127 ;  /* 0x0000dc7f01007387 */ /* 0x000fe20000100800 */
[----:B0-----:R-:W-:-:S02]  /*7f60*/  @P0 IMAD.MOV.U32 R102, RZ, RZ, R198 ;  /* 0x000000ffff660224 */ /* 0x001fc400078e00c6 */
[----:B------:R-:W-:Y:S01]  /*7f70*/  @P0 IMAD.MOV.U32 R103, RZ, RZ, R197 ;  /* 0x000000ffff670224 */ /* 0x000fe200078e00c5 */
[----:B------:R-:W-:Y:S04]  /*7f80*/  STL [R1+0xe8], R118 ;  /* 0x0000e87601007387 */ /* 0x000fe80000100800 */
[----:B------:R-:W-:Y:S04]  /*7f90*/  STL [R1+0xf0], R132 ;  /* 0x0000f08401007387 */ /* 0x000fe80000100800 */
[----:B------:R-:W-:Y:S04]  /*7fa0*/  STL [R1+0xe4], R143 ;  /* 0x0000e48f01007387 */ /* 0x000fe80000100800 */
[----:B------:R-:W-:Y:S04]  /*7fb0*/  STL [R1+0xf8], R122 ;  /* 0x0000f87a01007387 */ /* 0x000fe80000100800 */
[----:B------:R0:W4:Y:S04]  /*7fc0*/  @P0 LDG.E.U8 R101, desc[UR20][R102.64] ;  /* 0x0000001466650981 */ /* 0x000128000c1e1100 */
[----:B------:R-:W-:Y:S04]  /*7fd0*/  STL [R1+0xec], R134 ;  /* 0x0000ec8601007387 */ /* 0x000fe80000100800 */
[----:B------:R-:W-:Y:S04]  /*7fe0*/  STL [R1+0xf4], R124 ;  /* 0x0000f47c01007387 */ /* 0x000fe80000100800 */
[----:B------:R-:W-:Y:S01]  /*7ff0*/  STL [R1+0x100], R163 ;  /* 0x000100a301007387 */ /* 0x000fe20000100800 */
[----:B0-----:R-:W-:-:S03]  /*8000*/  PRMT R102, RZ, 0x7610, R102 ;  /* 0x00007610ff667816 */ /* 0x001fc60000000066 */
[----:B------:R-:W-:Y:S01]  /*8010*/  STL [R1+0x108], R107 ;  /* 0x0001086b01007387 */ /* 0x000fe20000100800 */
[----:B------:R-:W-:-:S03]  /*8020*/  @P0 IMAD.MOV.U32 R104, RZ, RZ, R214 ;  /* 0x000000ffff680224 */ /* 0x000fc600078e00d6 */
[----:B------:R-:W-:Y:S04]  /*8030*/  STL [R1+0x110], R167 ;  /* 0x000110a701007387 */ /* 0x000fe80000100800 */
[----:B------:R0:W-:Y:S02]  /*8040*/  STL [R1+0x120], R105 ;  /* 0x0001206901007387 */ /* 0x0001e40000100800 */
[----:B0-----:R-:W-:-:S05]  /*8050*/  @P0 IMAD.MOV.U32 R105, RZ, RZ, R213 ;  /* 0x000000ffff690224 */ /* 0x001fca00078e00d5 */
[----:B------:R0:W3:Y:S01]  /*8060*/  @P0 LDG.E.U8 R102, desc[UR20][R104.64] ;  /* 0x0000001468660981 */ /* 0x0000e2000c1e1100 */
[----:B------:R-:W-:-:S05]  /*8070*/  LOP3.LUT R161, R192, 0x30, RZ, 0x3c, !PT ;  /* 0x00000030c0a17812 */ /* 0x000fca00078e3cff */
[----:B------:R-:W-:Y:S04]  /*8080*/  STS.U8 [R161+UR9+0x1380], R18 ;  /* 0x00138012a1007988 */ /* 0x000fe80008000009 */
[----:B------:R-:W-:Y:S04]  /*8090*/  STS.U8 [R161+UR9+0x1780], R25 ;  /* 0x00178019a1007988 */ /* 0x000fe80008000009 */
[----:B--2---:R-:W-:Y:S01]  /*80a0*/  STS.U8 [R161+UR9+0x1b80], R16 ;  /* 0x001b8010a1007988 */ /* 0x004fe20008000009 */
[----:B0-----:R-:W-:-:S03]  /*80b0*/  @P0 IMAD.MOV.U32 R104, RZ, RZ, R230 ;  /* 0x000000ffff680224 */ /* 0x001fc600078e00e6 */
[----:B------:R-:W-:Y:S01]  /*80c0*/  STS.U8 [R161+UR9+0x1f80], R24 ;  /* 0x001f8018a1007988 */ /* 0x000fe20008000009 */
[----:B------:R-:W-:-:S03]  /*80d0*/  @P0 IMAD.MOV.U32 R105, RZ, RZ, R229 ;  /* 0x000000ffff690224 */ /* 0x000fc600078e00e5 */
[----:B----4-:R0:W-:Y:S02]  /*80e0*/  STS.U8 [R192+UR9+0x2000], R101 ;  /* 0x00200065c0007988 */ /* 0x0101e40008000009 */
[----:B0-----:R-:W-:-:S06]  /*80f0*/  PRMT R101, RZ, 0x7610, R101 ;  /* 0x00007610ff657816 */ /* 0x001fcc0000000065 */
[----:B------:R0:W2:Y:S02]  /*8100*/  @P0 LDG.E.U8 R101, desc[UR20][R104.64] ;  /* 0x0000001468650981 */ /* 0x0000a4000c1e1100 */
[----:B0-----:R-:W-:Y:S02]  /*8110*/  @P0 IMAD.MOV.U32 R104, RZ, RZ, R247 ;  /* 0x000000ffff680224 */ /* 0x001fe400078e00f7 */
[----:B------:R-:W-:Y:S01]  /*8120*/  @P0 IMAD.MOV.U32 R105, RZ, RZ, R246 ;  /* 0x000000ffff690224 */ /* 0x000fe200078e00f6 */
[----:B---3--:R0:W-:Y:S02]  /*8130*/  STS.U8 [R192+UR9+0x2400], R102 ;  /* 0x00240066c0007988 */ /* 0x0081e40008000009 */
[----:B0-----:R-:W-:-:S06]  /*8140*/  PRMT R102, RZ, 0x7610, R102 ;  /* 0x00007610ff667816 */ /* 0x001fcc0000000066 */
[----:B------:R0:W3:Y:S01]  /*8150*/  @P0 LDG.E.U8 R102, desc[UR20][R104.64] ;  /* 0x0000001468660981 */ /* 0x0000e2000c1e1100 */
[----:B------:R-:W-:Y:S01]  /*8160*/  PRMT R103, RZ, 0x7610, R103 ;  /* 0x00007610ff677816 */ /* 0x000fe20000000067 */
[----:B0-----:R-:W-:Y:S02]  /*8170*/  @P0 IMAD.MOV.U32 R104, RZ, RZ, R23 ;  /* 0x000000ffff680224 */ /* 0x001fe400078e0017 */
[----:B------:R-:W-:Y:S01]  /*8180*/  @P0 IMAD.MOV.U32 R105, RZ, RZ, R14 ;  /* 0x000000ffff690224 */ /* 0x000fe200078e000e */
[----:B--2---:R0:W-:Y:S02]  /*8190*/  STS.U8 [R192+UR9+0x2800], R101 ;  /* 0x00280065c0007988 */ /* 0x0041e40008000009 */
[----:B0-----:R-:W-:-:S06]  /*81a0*/  PRMT R101, RZ, 0x7610, R101 ;  /* 0x00007610ff657816 */ /* 0x001fcc0000000065 */
[----:B------:R0:W2:Y:S02]  /*81b0*/  @P0 LDG.E.U8 R101, desc[UR20][R104.64] ;  /* 0x0000001468650981 */ /* 0x0000a4000c1e1100 */
[----:B0-----:R-:W-:Y:S02]  /*81c0*/  @P0 IMAD.MOV.U32 R104, RZ, RZ, R21 ;  /* 0x000000ffff680224 */ /* 0x001fe400078e0015 */
[----:B------:R-:W-:-:S05]  /*81d0*/  @P0 IMAD.MOV.U32 R105, RZ, RZ, R12 ;  /* 0x000000ffff690224 */ /* 0x000fca00078e000c */
[----:B------:R0:W4:Y:S04]  /*81e0*/  @P0 LDG.E.U8 R103, desc[UR20][R104.64] ;  /* 0x0000001468670981 */ /* 0x000128000c1e1100 */
[----:B---3--:R3:W-:Y:S01]  /*81f0*/  STS.U8 [R192+UR9+0x2c00], R102 ;  /* 0x002c0066c0007988 */ /* 0x0087e20008000009 */
[----:B0-----:R-:W-:Y:S02]  /*8200*/  @P0 IMAD.MOV.U32 R104, RZ, RZ, R10 ;  /* 0x000000ffff680224 */ /* 0x001fe400078e000a */
[----:B------:R-:W-:Y:S01]  /*8210*/  @P0 IMAD.MOV.U32 R105, RZ, RZ, R145 ;  /* 0x000000ffff690224 */ /* 0x000fe200078e0091 */
[----:B---3--:R-:W-:-:S06]  /*8220*/  PRMT R102, RZ, 0x7610, R102 ;  /* 0x00007610ff667816 */ /* 0x008fcc0000000066 */
[----:B------:R0:W3:Y:S02]  /*8230*/  @P0 LDG.E.U8 R102, desc[UR20][R104.64] ;  /* 0x0000001468660981 */ /* 0x0000e4000c1e1100 */
[----:B0-----:R-:W-:Y:S02]  /*8240*/  @P0 IMAD.MOV.U32 R104, RZ, RZ, R118 ;  /* 0x000000ffff680224 */ /* 0x001fe400078e0076 */
[----:B------:R-:W-:Y:S01]  /*8250*/  @P0 IMAD.MOV.U32 R105, RZ, RZ, R143 ;  /* 0x000000ffff690224 */ /* 0x000fe200078e008f */
[----:B--2---:R0:W-:Y:S02]  /*8260*/  STS.U8 [R192+UR9+0x3000], R101 ;  /* 0x00300065c0007988 */ /* 0x0041e40008000009 */
[----:B0-----:R-:W-:-:S06]  /*8270*/  PRMT R101, RZ, 0x7610, R101 ;  /* 0x00007610ff657816 */ /* 0x001fcc0000000065 */
[----:B------:R0:W2:Y:S04]  /*8280*/  @P0 LDG.E.U8 R101, desc[UR20][R104.64] ;  /* 0x0000001468650981 */ /* 0x0000a8000c1e1100 */
[----:B----4-:R-:W-:Y:S01]  /*8290*/  STS.U8 [R192+UR9+0x3400], R103 ;  /* 0x00340067c0007988 */ /* 0x010fe20008000009 */
[----:B0-----:R-:W-:Y:S02]  /*82a0*/  @P0 IMAD.MOV.U32 R104, RZ, RZ, R200 ;  /* 0x000000ffff680224 */ /* 0x001fe400078e00c8 */
[----:B------:R-:W-:Y:S01]  /*82b0*/  @P0 IMAD.MOV.U32 R105, RZ, RZ, R199 ;  /* 0x000000ffff690224 */ /* 0x000fe200078e00c7 */
[----:B---3--:R0:W-:Y:S02]  /*82c0*/  STS.U8 [R192+UR9+0x3800], R102 ;  /* 0x00380066c0007988 */ /* 0x0081e40008000009 */
[----:B0-----:R-:W-:-:S06]  /*82d0*/  PRMT R102, RZ, 0x7610, R102 ;  /* 0x00007610ff667816 */ /* 0x001fcc0000000066 */
[----:B------:R0:W3:Y:S01]  /*82e0*/  @P0 LDG.E.U8 R102, desc[UR20][R104.64] ;  /* 0x0000001468660981 */ /* 0x0000e2000c1e1100 */
[----:B------:R-:W-:Y:S01]  /*82f0*/  LOP3.LUT R118, R192, 0x10, RZ, 0x3c, !PT ;  /* 0x00000010c0767812 */ /* 0x000fe200078e3cff */
[----:B0-----:R-:W-:Y:S02]  /*8300*/  @P0 IMAD.MOV.U32 R104, RZ, RZ, R216 ;  /* 0x000000ffff680224 */ /* 0x001fe400078e00d8 */
[----:B------:R-:W-:Y:S01]  /*8310*/  @P0 IMAD.MOV.U32 R105, RZ, RZ, R215 ;  /* 0x000000ffff690224 */ /* 0x000fe200078e00d7 */
[----:B--2---:R0:W-:Y:S02]  /*8320*/  STS.U8 [R192+UR9+0x3c00], R101 ;  /* 0x003c0065c0007988 */ /* 0x0041e40008000009 */
[----:B0-----:R-:W-:-:S06]  /*8330*/  PRMT R101, RZ, 0x7610, R101 ;  /* 0x00007610ff657816 */ /* 0x001fcc0000000065 */
[----:B------:R0:W2:Y:S02]  /*8340*/  @P0 LDG.E.U8 R101, desc[UR20][R104.64] ;  /* 0x0000001468650981 */ /* 0x0000a4000c1e1100 */
[----:B0-----:R-:W-:Y:S02]  /*8350*/  @P0 IMAD.MOV.U32 R104, RZ, RZ, R232 ;  /* 0x000000ffff680224 */ /* 0x001fe400078e00e8 */
[----:B------:R-:W-:Y:S01]  /*8360*/  @P0 IMAD.MOV.U32 R105, RZ, RZ, R231 ;  /* 0x000000ffff690224 */ /* 0x000fe200078e00e7 */
[----:B---3--:R0:W-:Y:S02]  /*8370*/  STS.U8 [R118+UR9+0x2080], R102 ;  /* 0x0020806676007988 */ /* 0x0081e40008000009 */
[----:B0-----:R-:W-:-:S06]  /*8380*/  PRMT R102, RZ, 0x7610, R102 ;  /* 0x00007610ff667816 */ /* 0x001fcc0000000066 */
[----:B------:R0:W3:Y:S02]  /*8390*/  @P0 LDG.E.U8 R102, desc[UR20][R104.64] ;  /* 0x0000001468660981 */ /* 0x0000e4000c1e1100 */
        /* <DEDUP_REMOVED lines=33> */
[----:B0-----:R-:W-:Y:S02]  /*85b0*/  LOP3.LUT R118, R192, 0x20, RZ, 0x3c, !PT ;  /* 0x00000020c0767812 */ /* 0x001fe400078e3cff */
[----:B------:R-:W-:-:S06]  /*85c0*/  PRMT R101, RZ, 0x7610, R101 ;  /* 0x00007610ff657816 */ /* 0x000fcc0000000065 */
        /* <DEDUP_REMOVED lines=75> */
[----:B------:R0:W3:Y:S01]  /*8a80*/  @P0 LDG.E.U8 R102, desc[UR20][R104.64] ;  /* 0x0000001468660981 */ /* 0x0000e2000c1e1100 */
[----:B------:R-:W-:Y:S01]  /*8a90*/  @P0 IMAD.MOV.U32 R103, RZ, RZ, R221 ;  /* 0x000000ffff670224 */ /* 0x000fe200078e00dd */
[----:B0-----:R-:W-:Y:S02]  /*8aa0*/  LOP3.LUT R104, R192, 0x40, RZ, 0x3c, !PT ;  /* 0x00000040c0687812 */ /* 0x001fe400078e3cff */
[----:B--2---:R0:W-:Y:S02]  /*8ab0*/  STS.U8 [R161+UR9+0x3d80], R101 ;  /* 0x003d8065a1007988 */ /* 0x0041e40008000009 */
[----:B0-----:R-:W-:Y:S02]  /*8ac0*/  PRMT R101, RZ, 0x7610, R101 ;  /* 0x00007610ff657816 */ /* 0x001fe40000000065 */
[----:B---3--:R0:W-:Y:S02]  /*8ad0*/  STS.U8 [R104+UR9+0x2200], R102 ;  /* 0x0022006668007988 */ /* 0x0081e40008000009 */
[----:B0-----:R-:W-:-:S05]  /*8ae0*/  @P0 IMAD.MOV.U32 R102, RZ, RZ, R222 ;  /* 0x000000ffff660224 */ /* 0x001fca00078e00de */
[----:B------:R0:W2:Y:S02]  /*8af0*/  @P0 LDG.E.U8 R101, desc[UR20][R102.64] ;  /* 0x0000001466650981 */ /* 0x0000a4000c1e1100 */
[----:B0-----:R-:W-:Y:S02]  /*8b00*/  @P0 IMAD.MOV.U32 R102, RZ, RZ, R239 ;  /* 0x000000ffff660224 */ /* 0x001fe400078e00ef */
[----:B------:R-:W-:Y:S01]  /*8b10*/  @P0 IMAD.MOV.U32 R103, RZ, RZ, R237 ;  /* 0x000000ffff670224 */ /* 0x000fe200078e00ed */
[----:B--2---:R0:W-:Y:S02]  /*8b20*/  STS.U8 [R104+UR9+0x2600], R101 ;  /* 0x0026006568007988 */ /* 0x0041e40008000009 */
[----:B0-----:R-:W-:-:S06]  /*8b30*/  PRMT R101, RZ, 0x7610, R101 ;  /* 0x00007610ff657816 */ /* 0x001fcc0000000065 */
        /* <DEDUP_REMOVED lines=25> */
[----:B------:R0:W2:Y:S01]  /*8cd0*/  @P0 LDG.E.U8 R101, desc[UR20][R102.64] ;  /* 0x0000001466650981 */ /* 0x0000a2000c1e1100 */
[----:B------:R-:W-:Y:S01]  /*8ce0*/  @P0 IMAD.MOV.U32 R105, RZ, RZ, R207 ;  /* 0x000000ffff690224 */ /* 0x000fe200078e00cf */
[----:B0-----:R-:W-:Y:S02]  /*8cf0*/  PRMT R102, RZ, 0x7610, R102 ;  /* 0x00007610ff667816 */ /* 0x001fe40000000066 */
[----:B--2---:R0:W-:Y:S02]  /*8d00*/  STS.U8 [R104+UR9+0x3e00], R101 ;  /* 0x003e006568007988 */ /* 0x0041e40008000009 */
[----:B0-----:R-:W-:-:S05]  /*8d10*/  @P0 IMAD.MOV.U32 R104, RZ, RZ, R208 ;  /* 0x000000ffff680224 */ /* 0x001fca00078e00d0 */
[----:B------:R-:W2:Y:S01]  /*8d20*/  @P0 LDG.E.U8 R102, desc[UR20][R104.64] ;  /* 0x0000001468660981 */ /* 0x000ea2000c1e1100 */
[----:B------:R-:W-:Y:S01]  /*8d30*/  LOP3.LUT R107, R192, 0x50, RZ, 0x3c, !PT ;  /* 0x00000050c06b7812 */ /* 0x000fe200078e3cff */
[----:B------:R-:W-:Y:S01]  /*8d40*/  @P0 IMAD.MOV.U32 R103, RZ, RZ, R223 ;  /* 0x000000ffff670224 */ /* 0x000fe200078e00df */
[----:B------:R-:W-:-:S03]  /*8d50*/  PRMT R101, RZ, 0x7610, R101 ;  /* 0x00007610ff657816 */ /* 0x000fc60000000065 */
[----:B--2---:R0:W-:Y:S02]  /*8d60*/  STS.U8 [R107+UR9+0x2280], R102 ;  /* 0x002280666b007988 */ /* 0x0041e40008000009 */
        /* <DEDUP_REMOVED lines=27> */
[----:B------:R-:W-:Y:S02]  /*8f20*/  @P0 IMAD.MOV.U32 R104, RZ, RZ, R210 ;  /* 0x000000ffff680224 */ /* 0x000fe400078e00d2 */
[----:B------:R-:W-:Y:S02]  /*8f30*/  @P0 IMAD.MOV.U32 R105, RZ, RZ, R209 ;  /* 0x000000ffff690224 */ /* 0x000fe400078e00d1 */
[----:B0-----:R-:W-:Y:S02]  /*8f40*/  @P0 IMAD.MOV.U32 R102, RZ, RZ, R167 ;  /* 0x000000ffff660224 */ /* 0x001fe400078e00a7 */
[----:B------:R-:W-:Y:S01]  /*8f50*/  @P0 IMAD.MOV.U32 R103, RZ, RZ, R113 ;  /* 0x000000ffff670224 */ /* 0x000fe200078e0071 */
[----:B--2---:R0:W-:Y:S02]  /*8f60*/  STS.U8 [R107+UR9+0x3a80], R101 ;  /* 0x003a80656b007988 */ /* 0x0041e40008000009 */
[----:B0-----:R-:W-:-:S06]  /*8f70*/  PRMT R101, RZ, 0x7610, R101 ;  /* 0x00007610ff657816 */ /* 0x001fcc0000000065 */
[----:B------:R0:W2:Y:S02]  /*8f80*/  @P0 LDG.E.U8 R101, desc[UR20][R102.64] ;  /* 0x0000001466650981 */ /* 0x0000a4000c1e1100 */
[----:B0-----:R-:W-:-:S06]  /*8f90*/  PRMT R102, RZ, 0x7610, R102 ;  /* 0x00007610ff667816 */ /* 0x001fcc0000000066 */
[----:B------:R-:W3:Y:S01]  /*8fa0*/  @P0 LDG.E.U8 R102, desc[UR20][R104.64] ;  /* 0x0000001468660981 */ /* 0x000ee2000c1e1100 */
[----:B------:R-:W-:-:S03]  /*8fb0*/  @P0 IMAD.MOV.U32 R103, RZ, RZ, R225 ;  /* 0x000000ffff670224 */ /* 0x000fc600078e00e1 */
[----:B--2---:R0:W-:Y:S02]  /*8fc0*/  STS.U8 [R107+UR9+0x3e80], R101 ;  /* 0x003e80656b007988 */ /* 0x0041e40008000009 */
[----:B0-----:R-:W-:Y:S02]  /*8fd0*/  LOP3.LUT R107, R192, 0x60, RZ, 0x3c, !PT ;  /* 0x00000060c06b7812 */ /* 0x001fe400078e3cff */
[----:B------:R-:W-:-:S03]  /*8fe0*/  PRMT R101, RZ, 0x7610, R101 ;  /* 0x00007610ff657816 */ /* 0x000fc60000000065 */
        /* <DEDUP_REMOVED lines=41> */
[----:B------:R-:W-:Y:S04]  /*9280*/  STS.U8 [R107+UR9+0x3f80], R106 ;  /* 0x003f806a6b007988 */ /* 0x000fe80008000009 */
        /* <DEDUP_REMOVED lines=25> */
[----:B------:R-:W-:Y:S04]  /*9420*/  STL [R1+0x118], R138 ;  /* 0x0001188a01007387 */ /* 0x000fe80000100800 */
[----:B------:R-:W-:Y:S04]  /*9430*/  STL [R1+0xfc], R165 ;  /* 0x0000fca501007387 */ /* 0x000fe80000100800 */
[----:B------:R-:W-:Y:S04]  /*9440*/  STL [R1+0x104], R149 ;  /* 0x0001049501007387 */ /* 0x000fe80000100800 */
[----:B------:R0:W5:Y:S04]  /*9450*/  LDL.LU R18, [R1+0x190] ;  /* 0x0001900001127983 */ /* 0x0001680000300800 */
[----:B------:R-:W-:Y:S04]  /*9460*/  STL [R1+0x10c], R113 ;  /* 0x00010c7101007387 */ /* 0x000fe80000100800 */
[----:B------:R0:W5:Y:S04]  /*9470*/  LDL.LU R25, [R1+0x18c] ;  /* 0x00018c0001197983 */ /* 0x0001680000300800 */
[----:B------:R-:W-:Y:S04]  /*9480*/  STL [R1+0x11c], R150 ;  /* 0x00011c9601007387 */ /* 0x000fe80000100800 */
[----:B------:R-:W-:Y:S04]  /*9490*/  STL [R1+0x114], R139 ;  /* 0x0001148b01007387 */ /* 0x000fe80000100800 */
[----:B------:R0:W5:Y:S04]  /*94a0*/  LDL.LU R16, [R1+0x188] ;  /* 0x0001880001107983 */ /* 0x0001680000300800 */
        /* <DEDUP_REMOVED lines=19> */
[----:B--2---:R2:W-:Y:S02]  /*95e0*/  STS.U8 [R107+UR9+0x3780], R101 ;  /* 0x003780656b007988 */ /* 0x0045e40008000009 */
[----:B--2---:R-:W-:-:S06]  /*95f0*/  PRMT R101, RZ, 0x7610, R101 ;  /* 0x00007610ff657816 */ /* 0x004fcc0000000065 */
[----:B------:R-:W2:Y:S01]  /*9600*/  @P0 LDG.E.U8 R101, desc[UR20][R102.64] ;  /* 0x0000001466650981 */ /* 0x000ea2000c1e1100 */
[----:B------:R-:W-:-:S04]  /*9610*/  UISETP.NE.U32.AND UP1, UPT, UR7, URZ, UPT ;  /* 0x000000ff0700728c */ /* 0x000fc8000bf25070 */
[----:B------:R-:W-:Y:S02]  /*9620*/  UISETP.LT.OR UP3, UPT, UR24, 0x80, UP1 ;  /* 0x000000801800788c */ /* 0x000fe40008f61670 */
[----:B------:R-:W-:Y:S01]  /*9630*/  UISETP.GE.AND UP2, UPT, UR24, 0x100, UPT ;  /* 0x000001001800788c */ /* 0x000fe2000bf46270 */
[----:B--2---:R0:W-:Y:S01]  /*9640*/  STS.U8 [R107+UR9+0x3b80], R101 ;  /* 0x003b80656b007988 */ /* 0x0041e20008000009 */
[----:B-1----:R1:W-:Y:S06]  /*9650*/  MEMBAR.ALL.CTA ;  /* 0x0000000000007992 */ /* 0x0023ec0000008000 */
[----:B-1----:R-:W1:Y:S02]  /*9660*/  FENCE.VIEW.ASYNC.S ;  /* 0x00000000000073c6 */ /* 0x002e640000000000 */
[----:B-1----:R-:W-:Y:S06]  /*9670*/  BAR.SYNC.DEFER_BLOCKING 0x0 ;  /* 0x0000000000007b1d */ /* 0x002fec0000010000 */
[----:B------:R-:W-:Y:S05]  /*9680*/  BRA.U UP3, `(.L_x_6) ;  /* 0x0000000103847547 */ /* 0x000fea000b800000 */
[----:B------:R-:W-:Y:S02]  /*9690*/  UIADD3 UR4, UPT, UPT, UR9, 0x2000, URZ ;  /* 0x0000200009047890 */ /* 0x000fe4000fffe0ff */
[----:B------:R-:W-:Y:S02]  /*96a0*/  USHF.R.U32.HI UR14, URZ, 0x4, UR9 ;  /* 0x00000004ff0e7899 */ /* 0x000fe40008011609 */
[----:B------:R-:W-:Y:S02]  /*96b0*/  USHF.R.U32.HI UR4, URZ, 0x4, UR4 ;  /* 0x00000004ff047899 */ /* 0x000fe40008011604 */
[----:B------:R-:W-:Y:S02]  /*96c0*/  USGXT.U32 UR14, UR14, 0xe ;  /* 0x0000000e0e0e789a */ /* 0x000fe40008000000 */
[----:B------:R-:W-:Y:S02]  /*96d0*/  USGXT.U32 UR16, UR4, 0xe ;  /* 0x0000000e0410789a */ /* 0x000fe40008000000 */
[----:B------:R-:W-:-:S02]  /*96e0*/  UIADD3 UR32, UP3, UPT, UR14, 0x80, URZ ;  /* 0x000000800e207890 */ /* 0x000fc4000ff7e0ff */
[----:B------:R-:W-:Y:S01]  /*96f0*/  UIADD3 UR34, UP4, UPT, UR16, 0x2, URZ ;  /* 0x0000000210227890 */ /* 0x000fe2000ff9e0ff */
[----:B------:R-:W-:Y:S01]  /*9700*/  UMOV UR4, URZ ;  /* 0x000000ff00047c82 */ /* 0x000fe20008000000 */
[----:B------:R-:W-:Y:S01]  /*9710*/  UMOV UR36, 0x0 ;  /* 0x0000000000247882 */ /* 0x000fe20000000000 */
[----:B------:R-:W-:Y:S02]  /*9720*/  UIADD3.X UR33, UPT, UPT, UR4, -0x7fffbfe0, URZ, UP3, !UPT ;  /* 0x8000402004217890 */ /* 0x000fe40009ffe4ff */
[----:B------:R-:W-:Y:S02]  /*9730*/  UIADD3.X UR35, UPT, UPT, UR4, 0x40004040, URZ, UP4, !UPT ;  /* 0x4000404004237890 */ /* 0x000fe4000a7fe4ff */
[----:B------:R-:W-:Y:S02]  /*9740*/  UIADD3.64 UR18, UPT, UPT, UR32, 0x80, URZ ;  /* 0x0000008020127897 */ /* 0x000fe4000fffe0ff */
[----:B------:R-:W-:Y:S02]  /*9750*/  UIADD3.64 UR26, UPT, UPT, UR34, 0x2, URZ ;  /* 0x00000002221a7897 */ /* 0x000fe4000fffe0ff */
[----:B------:R-:W-:-:S02]  /*9760*/  UIADD3.64 UR28, UPT, UPT, UR32, 0x100, URZ ;  /* 0x00000100201c7897 */ /* 0x000fc4000fffe0ff */
[----:B------:R-:W-:Y:S01]  /*9770*/  UIADD3.64 UR30, UPT, UPT, UR34, 0x4, URZ ;  /* 0x00000004221e7897 */ /* 0x000fe2000fffe0ff */
[----:B------:R-:W-:Y:S01]  /*9780*/  UMOV UR37, 0x4108010 ;  /* 0x0410801000257882 */ /* 0x000fe20000000000 */
[----:B------:R-:W-:Y:S01]  /*9790*/  UMOV UR15, 0x80004020 ;  /* 0x80004020000f7882 */ /* 0x000fe20000000000 */
[----:B------:R-:W-:Y:S01]  /*97a0*/  UMOV UR17, 0x40004040 ;  /* 0x4000404000117882 */ /* 0x000fe20000000000 */
[----:B------:R-:W-:Y:S01]  /*97b0*/  UMOV UR38, 0x0 ;  /* 0x0000000000267882 */ /* 0x000fe20000000000 */
[----:B------:R-:W-:Y:S01]  /*97c0*/  UMOV UR39, 0x4108010 ;  /* 0x0410801000277882 */ /* 0x000fe20000000000 */
[----:B------:R-:W-:Y:S01]  /*97d0*/  UMOV UR40, 0x0 ;  /* 0x0000000000287882 */ /* 0x000fe20000000000 */
[----:B------:R-:W-:Y:S01]  /*97e0*/  UMOV UR41, 0x4108010 ;  /* 0x0410801000297882 */ /* 0x000fe20000000000 */
[----:B------:R-:W-:Y:S01]  /*97f0*/  UMOV UR4, UR6 ;  /* 0x0000000600047c82 */ /* 0x000fe20008000000 */
[----:B------:R-:W-:Y:S01]  /*9800*/  UMOV UR5, URZ ;  /* 0x000000ff00057c82 */ /* 0x000fe20008000000 */
[----:B------:R1:W-:Y:S01]  /*9810*/  UTCQMMA gdesc[UR14], gdesc[UR16], tmem[UR8], tmem[UR36], idesc[UR37], !UPT ;  /* 0x00ff24100e0075ea */ /* 0x0003e2000f800308 */
[----:B------:R-:W-:Y:S01]  /*9820*/  UMOV UR42, 0x0 ;  /* 0x00000000002a7882 */ /* 0x000fe20000000000 */
[----:B------:R-:W-:Y:S01]  /*9830*/  UMOV UR43, 0x4108010 ;  /* 0x04108010002b7882 */ /* 0x000fe20000000000 */
[----:B------:R1:W-:Y:S01]  /*9840*/  UTCQMMA gdesc[UR32], gdesc[UR34], tmem[UR8], tmem[UR38], idesc[UR39], UPT ;  /* 0x00ff2622200075ea */ /* 0x0003e2000b800308 */
[----:B------:R-:W-:Y:S01]  /*9850*/  UMOV UR4, UR4 ;  /* 0x0000000400047c82 */ /* 0x000fe20008000000 */
[----:B------:R1:W-:Y:S01]  /*9860*/  UTCQMMA gdesc[UR18], gdesc[UR26], tmem[UR8], tmem[UR40], idesc[UR41], UPT ;  /* 0x00ff281a120075ea */ /* 0x0003e2000b800308 */
[----:B------:R1:W-:Y:S01]  /*9870*/  UTCQMMA gdesc[UR28], gdesc[UR30], tmem[UR8], tmem[UR42], idesc[UR43], UPT ;  /* 0x00ff2a1e1c0075ea */ /* 0x0003e2000b800308 */
[----:B------:R1:W-:Y:S01]  /*9880*/  UTCBAR [UR4], URZ ;  /* 0x000000ff040073e9 */ /* 0x0003e200080000ff */
[----:B------:R-:W-:Y:S01]  /*9890*/  NOP ;  /* 0x0000000000007918 */ /* 0x000fe20000000000 */
.L_x_6:
[----:B-1----:R-:W-:Y:S01]  /*98a0*/  UMOV UR4, URZ ;  /* 0x000000ff00047c82 */ /* 0x002fe20008000000 */
[----:B------:R-:W-:Y:S05]  /*98b0*/  BRA.U !UP2, `(.L_x_7) ;  /* 0x0000005d0af07547 */ /* 0x000fea000b800000 */
[----:B------:R-:W-:Y:S01]  /*98c0*/  USHF.L.U32 UR11, UR12, 0x7, URZ ;  /* 0x000000070c0b7899 */ /* 0x000fe200080006ff */
[----:B0-----:R-:W-:Y:S01]  /*98d0*/  IMAD.MOV.U32 R101, RZ, RZ, RZ ;  /* 0x000000ffff657224 */ /* 0x001fe200078e00ff */
[----:B------:R-:W-:Y:S02]  /*98e0*/  USHF.L.U32 UR18, UR13, 0x7, URZ ;  /* 0x000000070d127899 */ /* 0x000fe400080006ff */
[----:B------:R-:W-:Y:S02]  /*98f0*/  USHF.R.S32.HI UR7, URZ, 0x1f, UR24 ;  /* 0x0000001fff077899 */ /* 0x000fe40008011418 */
[----:B------:R-:W-:Y:S02]  /*9900*/  UIADD3 UR12, UPT, UPT, UR9, 0x4000, URZ ;  /* 0x00004000090c7890 */ /* 0x000fe4000fffe0ff */
[----:B------:R-:W-:Y:S02]  /*9910*/  UIADD3 UR13, UPT, UPT, UR9, 0x6000, URZ ;  /* 0x00006000090d7890 */ /* 0x000fe4000fffe0ff */
[----:B------:R-:W-:-:S02]  /*9920*/  ULEA.HI UR7, UR7, UR24, URZ, 0x7 ;  /* 0x0000001807077291 */ /* 0x000fc4000f8f38ff */
[----:B------:R-:W-:Y:S02]  /*9930*/  USHF.R.U32.HI UR12, URZ, 0x4, UR12 ;  /* 0x00000004ff0c7899 */ /* 0x000fe4000801160c */
[----:B------:R-:W-:Y:S02]  /*9940*/  USHF.R.U32.HI UR13, URZ, 0x4, UR13 ;  /* 0x00000004ff0d7899 */ /* 0x000fe4000801160d */
[----:B------:R-:W-:Y:S02]  /*9950*/  USHF.R.S32.HI UR7, URZ, 0x7, UR7 ;  /* 0x00000007ff077899 */ /* 0x000fe40008011407 */
[----:B------:R-:W-:Y:S02]  /*9960*/  USGXT.U32 UR12, UR12, 0xe ;  /* 0x0000000e0c0c789a */ /* 0x000fe40008000000 */
[----:B------:R-:W-:Y:S02]  /*9970*/  USGXT.U32 UR14, UR13, 0xe ;  /* 0x0000000e0d0e789a */ /* 0x000fe40008000000 */
[----:B------:R-:W-:-:S02]  /*9980*/  UIADD3 UR26, UP2, UPT, UR12, 0x80, URZ ;  /* 0x000000800c1a7890 */ /* 0x000fc4000ff5e0ff */
[----:B------:R-:W-:Y:S02]  /*9990*/  UISETP.LT.AND UP4, UPT, UR7, 0x2, UPT ;  /* 0x000000020700788c */ /* 0x000fe4000bf81270 */
[----:B------:R-:W-:Y:S01]  /*99a0*/  UIADD3 UR28, UP3, UPT, UR14, 0x2, URZ ;  /* 0x000000020e1c7890 */ /* 0x000fe2000ff7e0ff */
[----:B------:R-:W-:Y:S01]  /*99b0*/  UMOV UR4, URZ ;  /* 0x000000ff00047c82 */ /* 0x000fe20008000000 */
[----:B------:R-:W-:Y:S01]  /*99c0*/  UMOV UR5, URZ ;  /* 0x000000ff00057c82 */ /* 0x000fe20008000000 */
[----:B------:R-:W-:Y:S02]  /*99d0*/  UIADD3.X UR27, UPT, UPT, UR4, -0x7fffbfe0, URZ, UP2, !UPT ;  /* 0x80004020041b7890 */ /* 0x000fe400097fe4ff */
[----:B------:R-:W-:Y:S02]  /*99e0*/  USEL UR7, UR7, 0x2, !UP4 ;  /* 0x0000000207077887 */ /* 0x000fe4000e000000 */
[----:B------:R-:W-:Y:S02]  /*99f0*/  UIADD3.X UR29, UPT, UPT, UR5, 0x40004040, URZ, UP3, !UPT ;  /* 0x40004040051d7890 */ /* 0x000fe40009ffe4ff */
[----:B------:R-:W-:-:S02]  /*9a00*/  UIADD3 UR22, UPT, UPT, UR22, -0x80, URZ ;  /* 0xffffff8016167890 */ /* 0x000fc4000fffe0ff */
[----:B------:R-:W-:Y:S02]  /*9a10*/  USHF.R.S32.HI UR25, URZ, 0x1f, UR11 ;  /* 0x0000001fff197899 */ /* 0x000fe4000801140b */
[----:B------:R-:W-:Y:S02]  /*9a20*/  USHF.R.S32.HI UR38, URZ, 0x1f, UR18 ;  /* 0x0000001fff267899 */ /* 0x000fe40008011412 */
[----:B------:R-:W-:Y:S02]  /*9a30*/  UIADD3 UR19, UPT, UPT, UR7, -0x1, URZ ;  /* 0xffffffff07137890 */ /* 0x000fe4000fffe0ff */
[----:B------:R-:W-:Y:S02]  /*9a40*/  UIADD3.64 UR30, UPT, UPT, UR26, 0x80, URZ ;  /* 0x000000801a1e7897 */ /* 0x000fe4000fffe0ff */
[----:B------:R-:W-:Y:S02]  /*9a50*/  UIADD3.64 UR32, UPT, UPT, UR28, 0x2, URZ ;  /* 0x000000021c207897 */ /* 0x000fe4000fffe0ff */
[----:B------:R-:W-:-:S02]  /*9a60*/  UIADD3.64 UR34, UPT, UPT, UR26, 0x100, URZ ;  /* 0x000001001a227897 */ /* 0x000fc4000fffe0ff */
[----:B------:R-:W-:Y:S01]  /*9a70*/  UIADD3.64 UR36, UPT, UPT, UR28, 0x4, URZ ;  /* 0x000000041c247897 */ /* 0x000fe2000fffe0ff */
[----:B------:R-:W-:-:S11]  /*9a80*/  UMOV UR23, 0x1 ;  /* 0x0000000100177882 */ /* 0x000fd60000000000 */
.L_x_10:
[----:B------:R-:W2:Y:S04]  /*9a90*/  LDL.LU R113, [R1+0x120] ;  /* 0x0001200001717983 */ /* 0x000ea80000300800 */
[----:B------:R-:W3:Y:S04]  /*9aa0*/  LDL.LU R112, [R1+0x118] ;  /* 0x0001180001707983 */ /* 0x000ee80000300800 */
[----:B------:R-:W4:Y:S04]  /*9ab0*/  LDL.LU R111, [R1+0x110] ;  /* 0x00011000016f7983 */ /* 0x000f280000300800 */
[----:B------:R-:W4:Y:S04]  /*9ac0*/  LDL.LU R110, [R1+0x108] ;  /* 0x00010800016e7983 */ /* 0x000f280000300800 */
[----:B------:R-:W4:Y:S04]  /*9ad0*/  LDL.LU R109, [R1+0x100] ;  /* 0x00010000016d7983 */ /* 0x000f280000300800 */
[----:B------:R-:W4:Y:S04]  /*9ae0*/  LDL.LU R108, [R1+0x11c] ;  /* 0x00011c00016c7983 */ /* 0x000f280000300800 */
[----:B------:R-:W4:Y:S04]  /*9af0*/  LDL.LU R107, [R1+0xf8] ;  /* 0x0000f800016b7983 */ /* 0x000f280000300800 */
[----:B------:R-:W4:Y:S01]  /*9b00*/  LDL.LU R103, [R1+0x114] ;  /* 0x0001140001677983 */ /* 0x000f220000300800 */
[----:B------:R-:W0:Y:S03]  /*9b10*/  S2R R102, SR_TID.X ;  /* 0x0000000000667919 */ /* 0x000e260000002100 */
[----:B------:R-:W4:Y:S04]  /*9b20*/  LDL.LU R106, [R1+0xf0] ;  /* 0x0000f000016a7983 */ /* 0x000f280000300800 */
[----:B------:R-:W4:Y:S04]  /*9b30*/  LDL.LU R105, [R1+0x10c] ;  /* 0x00010c0001697983 */ /* 0x000f280000300800 */
[----:B------:R-:W4:Y:S01]  /*9b40*/  LDL.LU R104, [R1+0xe8] ;  /* 0x0000e80001687983 */ /* 0x000f220000300800 */
[----:B------:R-:W-:Y:S01]  /*9b50*/  IMAD.U32 R101, R101, -0x80000000, RZ ;  /* 0x8000000065657824 */ /* 0x000fe200078e00ff */
[----:B0-----:R-:W-:-:S04]  /*9b60*/  SHF.R.U32.HI R102, RZ, 0x6, R102 ;  /* 0x00000006ff667819 */ /* 0x001fc80000011666 */
[----:B------:R-:W-:-:S04]  /*9b70*/  SGXT.U32 R102, R102, 0x1 ;  /* 0x000000016666781a */ /* 0x000fc80000000000 */
[----:B------:R-:W-:Y:S02]  /*9b80*/  ISETP.GE.AND P0, PT, R102, UR22, PT ;  /* 0x0000001666007c0c */ /* 0x000fe4000bf06270 */
[----:B--2---:R-:W-:Y:S02]  /*9b90*/  IADD3 R113, P6, PT, R113, UR18, RZ ;  /* 0x0000001271717c10 */ /* 0x004fe4000ffde0ff */
[----:B---3--:R-:W-:-:S03]  /*9ba0*/  IADD3 R112, P1, PT, R112, UR18, RZ ;  /* 0x0000001270707c10 */ /* 0x008fc6000ff3e0ff */
[----:B------:R-:W-:Y:S01]  /*9bb0*/  STL [R1+0x120], R113 ;  /* 0x0001207101007387 */ /* 0x000fe20000100800 */
[----:B----4-:R-:W-:-:S03]  /*9bc0*/  IADD3 R111, P3, PT, R111, UR18, RZ ;  /* 0x000000126f6f7c10 */ /* 0x010fc6000ff7e0ff */
[----:B------:R-:W-:Y:S01]  /*9bd0*/  STL [R1+0x118], R112 ;  /* 0x0001187001007387 */ /* 0x000fe20000100800 */
[----:B------:R-:W-:-:S03]  /*9be0*/  IADD3 R110, P4, PT, R110, UR18, RZ ;  /* 0x000000126e6e7c10 */ /* 0x000fc6000ff9e0ff */
[----:B------:R-:W-:Y:S01]  /*9bf0*/  STL [R1+0x110], R111 ;  /* 0x0001106f01007387 */ /* 0x000fe20000100800 */
[----:B------:R-:W-:-:S03]  /*9c00*/  IADD3 R109, P5, PT, R109, UR18, RZ ;  /* 0x000000126d6d7c10 */ /* 0x000fc6000ffbe0ff */
[----:B------:R-:W-:Y:S01]  /*9c10*/  STL [R1+0x108], R110 ;  /* 0x0001086e01007387 */ /* 0x000fe20000100800 */
[----:B------:R-:W-:-:S03]  /*9c20*/  IADD3.X R108, PT, PT, R108, UR38, RZ, P6, !PT ;  /* 0x000000266c6c7c10 */ /* 0x000fc6000b7fe4ff */
[----:B------:R-:W-:Y:S01]  /*9c30*/  STL [R1+0x100], R109 ;  /* 0x0001006d01007387 */ /* 0x000fe20000100800 */
[----:B------:R-:W-:Y:S02]  /*9c40*/  IADD3 R107, P6, PT, R107, UR18, RZ ;  /* 0x000000126b6b7c10 */ /* 0x000fe4000ffde0ff */
[----:B------:R-:W-:-:S05]  /*9c50*/  IADD3.X R103, PT, PT, R103, UR38, RZ, P1, !PT ;  /* 0x0000002667677c10 */ /* 0x000fca0008ffe4ff */
[----:B------:R0:W-:Y:S04]  /*9c60*/  STL [R1+0x114], R103 ;  /* 0x0001146701007387 */ /* 0x0001e80000100800 */
[----:B------:R-:W-:Y:S04]  /*9c70*/  STL [R1+0x11c], R108 ;  /* 0x00011c6c01007387 */ /* 0x000fe80000100800 */
[----:B0-----:R-:W2:Y:S01]  /*9c80*/  LDL.LU R103, [R1+0x104] ;  /* 0x0001040001677983 */ /* 0x001ea20000300800 */
[----:B------:R-:W-:Y:S02]  /*9c90*/  IADD3.X R105, PT, PT, R105, UR38, RZ, P3, !PT ;  /* 0x0000002669697c10 */ /* 0x000fe40009ffe4ff */
[----:B------:R-:W-:Y:S01]  /*9ca0*/  IADD3 R106, P1, PT, R106, UR18, RZ ;  /* 0x000000126a6a7c10 */ /* 0x000fe2000ff3e0ff */
[----:B------:R-:W-:Y:S04]  /*9cb0*/  STL [R1+0xf8], R107 ;  /* 0x0000f86b01007387 */ /* 0x000fe80000100800 */
[----:B------:R-:W3:Y:S01]  /*9cc0*/  LDL.LU R102, [R1+0xe0] ;  /* 0x0000e00001667983 */ /* 0x000ee20000300800 */
[----:B------:R-:W-:-:S03]  /*9cd0*/  IADD3 R104, P3, PT, R104, UR18, RZ ;  /* 0x0000001268687c10 */ /* 0x000fc6000ff7e0ff */
[----:B------:R0:W-:Y:S04]  /*9ce0*/  STL [R1+0x10c], R105 ;  /* 0x00010c6901007387 */ /* 0x0001e80000100800 */
[----:B------:R1:W-:Y:S04]  /*9cf0*/  STL [R1+0xf0], R106 ;  /* 0x0000f06a01007387 */ /* 0x0003e80000100800 */
[----:B0-----:R-:W4:Y:S04]  /*9d00*/  LDL.LU R105, [R1+0xfc] ;  /* 0x0000fc0001697983 */ /* 0x001f280000300800 */
[----:B------:R-:W4:Y:S04]  /*9d10*/  LDL.LU R129, [R1+0xd8] ;  /* 0x0000d80001817983 */ /* 0x000f280000300800 */
[----:B------:R-:W4:Y:S04]  /*9d20*/  LDL.LU R128, [R1+0xf4] ;  /* 0x0000f40001807983 */ /* 0x000f280000300800 */
[----:B------:R-:W4:Y:S04]  /*9d30*/  LDL.LU R127, [R1+0xd0] ;  /* 0x0000d000017f7983 */ /* 0x000f280000300800 */
[----:B------:R0:W-:Y:S04]  /*9d40*/  STL [R1+0xe8], R104 ;  /* 0x0000e86801007387 */ /* 0x0001e80000100800 */
[----:B------:R-:W4:Y:S04]  /*9d50*/  LDL.LU R126, [R1+0xec] ;  /* 0x0000ec00017e7983 */ /* 0x000f280000300800 */
        /* <DEDUP_REMOVED lines=19> */
[----:B-1----:R-:W4:Y:S04]  /*9e90*/  LDL.LU R106, [R1+0x9c] ;  /* 0x00009c00016a7983 */ /* 0x002f280000300800 */
[----:B0-----:R-:W4:Y:S01]  /*9ea0*/  LDL.LU R104, [R1+0x78] ;  /* 0x0000780001687983 */ /* 0x001f220000300800 */
[----:B--2---:R-:W-:-:S05]  /*9eb0*/  IADD3.X R103, PT, PT, R103, UR38, RZ, P4, !PT ;  /* 0x0000002667677c10 */ /* 0x004fca000a7fe4ff */
[----:B------:R0:W-:Y:S01]  /*9ec0*/  STL [R1+0x104], R103 ;  /* 0x0001046701007387 */ /* 0x0001e20000100800 */
[----:B---3--:R-:W-:-:S03]  /*9ed0*/  IADD3 R102, P4, PT, R102, UR18, RZ ;  /* 0x0000001266667c10 */ /* 0x008fc6000ff9e0ff */
[----:B0-----:R-:W2:Y:S04]  /*9ee0*/  LDL.LU R103, [R1+0x94] ;  /* 0x0000940001677983 */ /* 0x001ea80000300800 */
[----:B------:R0:W-:Y:S04]  /*9ef0*/  STL [R1+0xe0], R102 ;  /* 0x0000e06601007387 */ /* 0x0001e80000100800 */
[----:B0-----:R-:W3:Y:S01]  /*9f00*/  LDL.LU R102, [R1+0x70] ;  /* 0x0000700001667983 */ /* 0x001ee20000300800 */
[----:B----4-:R-:W-:Y:S02]  /*9f10*/  IADD3.X R105, PT, PT, R105, UR38, RZ, P5, !PT ;  /* 0x0000002669697c10 */ /* 0x010fe4000affe4ff */
[----:B------:R-:W-:-:S02]  /*9f20*/  IADD3 R129, P5, PT, R129, UR18, RZ ;  /* 0x0000001281817c10 */ /* 0x000fc4000ffbe0ff */
[----:B------:R-:W-:Y:S01]  /*9f30*/  IADD3.X R128, PT, PT, R128, UR38, RZ, P6, !PT ;  /* 0x0000002680807c10 */ /* 0x000fe2000b7fe4ff */
[----:B------:R0:W-:Y:S01]  /*9f40*/  STL [R1+0xfc], R105 ;  /* 0x0000fc6901007387 */ /* 0x0001e20000100800 */
[----:B------:R-:W-:Y:S02]  /*9f50*/  IADD3 R127, P6, PT, R127, UR18, RZ ;  /* 0x000000127f7f7c10 */ /* 0x000fe4000ffde0ff */
[----:B------:R-:W-:Y:S01]  /*9f60*/  IADD3.X R126, PT, PT, R126, UR38, RZ, P1, !PT ;  /* 0x000000267e7e7c10 */ /* 0x000fe20008ffe4ff */
[----:B0-----:R-:W4:Y:S01]  /*9f70*/  LDL.LU R105, [R1+0x8c] ;  /* 0x00008c0001697983 */ /* 0x001f220000300800 */
[----:B------:R-:W-:-:S03]  /*9f80*/  IADD3 R125, P1, PT, R125, UR18, RZ ;  /* 0x000000127d7d7c10 */ /* 0x000fc6000ff3e0ff */
[----:B------:R-:W-:Y:S01]  /*9f90*/  STL [R1+0xd8], R129 ;  /* 0x0000d88101007387 */ /* 0x000fe20000100800 */
[----:B------:R-:W-:-:S03]  /*9fa0*/  IADD3.X R124, PT, PT, R124, UR38, RZ, P3, !PT ;  /* 0x000000267c7c7c10 */ /* 0x000fc60009ffe4ff */
[----:B------:R-:W-:Y:S01]  /*9fb0*/  STL [R1+0xf4], R128 ;  /* 0x0000f48001007387 */ /* 0x000fe20000100800 */
        /* <DEDUP_REMOVED lines=37> */
[----:B------:R-:W-:Y:S04]  /*a210*/  STL [R1+0x88], R109 ;  /* 0x0000886d01007387 */ /* 0x000fe80000100800 */
[----:B------:R-:W-:Y:S04]  /*a220*/  STL [R1+0xa4], R108 ;  /* 0x0000a46c01007387 */ /* 0x000fe80000100800 */
[----:B------:R0:W-:Y:S04]  /*a230*/  STL [R1+0x78], R104 ;  /* 0x0000786801007387 */ /* 0x0001e80000100800 */
[----:B------:R-:W-:Y:S04]  /*a240*/  STL [R1+0x80], R107 ;  /* 0x0000806b01007387 */ /* 0x000fe80000100800 */
[----:B0-----:R-:W4:Y:S04]  /*a250*/  LDL.LU R104, [R1+0x68] ;  /* 0x0000680001687983 */ /* 0x001f280000300800 */
[----:B------:R-:W-:Y:S01]  /*a260*/  STL [R1+0x9c], R106 ;  /* 0x00009c6a01007387 */ /* 0x000fe20000100800 */
[----:B--2---:R-:W-:-:S05]  /*a270*/  IADD3.X R103, PT, PT, R103, UR38, RZ, P3, !PT ;  /* 0x0000002667677c10 */ /* 0x004fca0009ffe4ff */
[----:B------:R0:W-:Y:S01]  /*a280*/  STL [R1+0x94], R103 ;  /* 0x0000946701007387 */ /* 0x0001e20000100800 */
[----:B---3--:R-:W-:-:S03]  /*a290*/  IADD3 R102, P3, PT, R102, UR18, RZ ;  /* 0x0000001266667c10 */ /* 0x008fc6000ff7e0ff */
[----:B0-----:R-:W2:Y:S04]  /*a2a0*/  LDL.LU R103, [R1+0x84] ;  /* 0x0000840001677983 */ /* 0x001ea80000300800 */
[----:B------:R0:W-:Y:S04]  /*a2b0*/  STL [R1+0x70], R102 ;  /* 0x0000706601007387 */ /* 0x0001e80000100800 */
[----:B0-----:R-:W3:Y:S01]  /*a2c0*/  LDL.LU R102, [R1+0x60] ;  /* 0x0000600001667983 */ /* 0x001ee20000300800 */
[----:B----4-:R-:W-:-:S03]  /*a2d0*/  IADD3.X R105, PT, PT, R105, UR38, RZ, P4, !PT ;  /* 0x0000002669697c10 */ /* 0x010fc6000a7fe4ff */
        /* <DEDUP_REMOVED lines=24> */
[----:B------:R-:W4:Y:S01]  /*a460*/  LDL.LU R106, [R1] ;  /* 0x00000000016a7983 */ /* 0x000f220000300800 */
[----:B------:R-:W-:-:S03]  /*a470*/  IADD3 R104, P4, PT, R104, UR18, RZ ;  /* 0x0000001268687c10 */ /* 0x000fc6000ff9e0ff */
[----:B0-----:R-:W4:Y:S04]  /*a480*/  LDL.LU R105, [R1+0x1c] ;  /* 0x00001c0001697983 */ /* 0x001f280000300800 */
[----:B------:R0:W-:Y:S04]  /*a490*/  STL [R1+0x68], R104 ;  /* 0x0000686801007387 */ /* 0x0001e80000100800 */
        /* <DEDUP_REMOVED lines=10> */
[----:B------:R-:W-:Y:S01]  /*a540*/  STL [R1+0x7c], R129 ;  /* 0x00007c8101007387 */ /* 0x000fe20000100800 */
[----:B------:R-:W-:Y:S02]  /*a550*/  IADD3 R126, P1, PT, R126, UR18, RZ ;  /* 0x000000127e7e7c10 */ /* 0x000fe4000ff3e0ff */
[----:B------:R-:W-:Y:S01]  /*a560*/  IADD3.X R125, PT, PT, R125, UR38, RZ, P3, !PT ;  /* 0x000000267d7d7c10 */ /* 0x000fe20009ffe4ff */
        /* <DEDUP_REMOVED lines=43> */
[----:B------:R0:W-:Y:S04]  /*a820*/  STL [R1], R106 ;  /* 0x0000006a01007387 */ /* 0x0001e80000100800 */
[----:B------:R1:W-:Y:S01]  /*a830*/  STL [R1+0x1c], R105 ;  /* 0x00001c6901007387 */ /* 0x0003e20000100800 */
[----:B------:R-:W-:Y:S02]  /*a840*/  IADD3.X R104, PT, PT, R104, UR38, RZ, P4, !PT ;  /* 0x0000002668687c10 */ /* 0x000fe4000a7fe4ff */
[----:B--2---:R-:W-:-:S03]  /*a850*/  IADD3.X R103, PT, PT, R103, UR38, RZ, P5, !PT ;  /* 0x0000002667677c10 */ /* 0x004fc6000affe4ff */
[----:B------:R2:W-:Y:S01]  /*a860*/  STL [R1+0x14], R104 ;  /* 0x0000146801007387 */ /* 0x0005e20000100800 */
[----:B------:R-:W-:Y:S02]  /*a870*/  IADD3 R247, P5, PT, R247, UR18, RZ ;  /* 0x00000012f7f77c10 */ /* 0x000fe4000ffbe0ff */
[----:B---3--:R-:W-:Y:S01]  /*a880*/  IADD3.X R102, PT, PT, R102, UR38, RZ, P6, !PT ;  /* 0x0000002666667c10 */ /* 0x008fe2000b7fe4ff */
[----:B0-----:R-:W3:Y:S01]  /*a890*/  LDL.LU R106, [R1+0x134] ;  /* 0x00013400016a7983 */ /* 0x001ee20000300800 */
[----:B------:R-:W-:Y:S02]  /*a8a0*/  IADD3.X R250, PT, PT, R250, UR38, RZ, P3, !PT ;  /* 0x00000026fafa7c10 */ /* 0x000fe40009ffe4ff */
[----:B------:R-:W-:Y:S01]  /*a8b0*/  IADD3 R249, P4, PT, R249, UR18, RZ ;  /* 0x00000012f9f97c10 */ /* 0x000fe2000ff9e0ff */
[----:B------:R0:W-:Y:S04]  /*a8c0*/  STL [R1+0xc], R103 ;  /* 0x00000c6701007387 */ /* 0x0001e80000100800 */
[----:B-1----:R-:W4:Y:S04]  /*a8d0*/  LDL.LU R105, [R1+0x12c] ;  /* 0x00012c0001697983 */ /* 0x002f280000300800 */
[----:B--2---:R-:W2:Y:S04]  /*a8e0*/  LDL.LU R104, [R1+0x124] ;  /* 0x0001240001687983 */ /* 0x004ea80000300800 */
[----:B------:R1:W-:Y:S04]  /*a8f0*/  STL [R1+0x4], R102 ;  /* 0x0000046601007387 */ /* 0x0003e80000100800 */
[----:B0-----:R-:W2:Y:S04]  /*a900*/  LDL.LU R103, [R1+0x130] ;  /* 0x0001300001677983 */ /* 0x001ea80000300800 */
[----:B-1----:R-:W4:Y:S01]  /*a910*/  LDL.LU R102, [R1+0x128] ;  /* 0x0001280001667983 */ /* 0x002f220000300800 */
[----:B------:R-:W-:-:S02]  /*a920*/  IADD3.X R246, PT, PT, R246, UR38, RZ, P5, !PT ;  /* 0x00000026f6f67c10 */ /* 0x000fc4000affe4ff */
[----:B------:R-:W-:-:S04]  /*a930*/  IADD3 R236, P5, PT, R236, UR18, RZ ;  /* 0x00000012ecec7c10 */ /* 0x000fc8000ffbe0ff */
[----:B------:R-:W-:Y:S02]  /*a940*/  IADD3.X R235, PT, PT, R235, UR38, RZ, P5, !PT ;  /* 0x00000026ebeb7c10 */ /* 0x000fe4000affe4ff */
[----:B------:R-:W-:-:S04]  /*a950*/  IADD3 R226, P5, PT, R226, UR18, RZ ;  /* 0x00000012e2e27c10 */ /* 0x000fc8000ffbe0ff */
[----:B------:R-:W-:Y:S02]  /*a960*/  IADD3.X R225, PT, PT, R225, UR38, RZ, P5, !PT ;  /* 0x00000026e1e17c10 */ /* 0x000fe4000affe4ff */
[----:B------:R-:W-:-:S04]  /*a970*/  IADD3 R216, P5, PT, R216, UR18, RZ ;  /* 0x00000012d8d87c10 */ /* 0x000fc8000ffbe0ff */
[----:B------:R-:W-:Y:S02]  /*a980*/  IADD3.X R215, PT, PT, R215, UR38, RZ, P5, !PT ;  /* 0x00000026d7d77c10 */ /* 0x000fe4000affe4ff */
[----:B------:R-:W-:-:S04]  /*a990*/  IADD3 R206, P5, PT, R206, UR18, RZ ;  /* 0x00000012cece7c10 */ /* 0x000fc8000ffbe0ff */
[----:B------:R-:W-:Y:S02]  /*a9a0*/  IADD3.X R205, PT, PT, R205, UR38, RZ, P5, !PT ;  /* 0x00000026cdcd7c10 */ /* 0x000fe4000affe4ff */
[----:B------:R-:W-:Y:S02]  /*a9b0*/  IADD3 R245, P6, PT, R245, UR18, RZ ;  /* 0x00000012f5f57c10 */ /* 0x000fe4000ffde0ff */
[----:B------:R-:W-:Y:S02]  /*a9c0*/  IADD3 R241, P3, PT, R241, UR18, RZ ;  /* 0x00000012f1f17c10 */ /* 0x000fe4000ff7e0ff */
[----:B------:R-:W-:Y:S02]  /*a9d0*/  IADD3.X R252, PT, PT, R252, UR38, RZ, P1, !PT ;  /* 0x00000026fcfc7c10 */ /* 0x000fe40008ffe4ff */
[----:B------:R-:W-:Y:S02]  /*a9e0*/  IADD3 R243, P1, PT, R243, UR18, RZ ;  /* 0x00000012f3f37c10 */ /* 0x000fe4000ff3e0ff */
[----:B------:R-:W-:-:S02]  /*a9f0*/  IADD3.X R248, PT, PT, R248, UR38, RZ, P4, !PT ;  /* 0x00000026f8f87c10 */ /* 0x000fc4000a7fe4ff */
[----:B------:R-:W-:Y:S02]  /*aa00*/  IADD3.X R244, PT, PT, R244, UR38, RZ, P6, !PT ;  /* 0x00000026f4f47c10 */ /* 0x000fe4000b7fe4ff */
[----:B------:R-:W-:Y:S02]  /*aa10*/  IADD3.X R240, PT, PT, R240, UR38, RZ, P3, !PT ;  /* 0x00000026f0f07c10 */ /* 0x000fe40009ffe4ff */
[----:B------:R-:W-:Y:S02]  /*aa20*/  IADD3 R239, P4, PT, R239, UR18, RZ ;  /* 0x00000012efef7c10 */ /* 0x000fe4000ff9e0ff */
[----:B------:R-:W-:Y:S02]  /*aa30*/  IADD3 R234, P6, PT, R234, UR18, RZ ;  /* 0x00000012eaea7c10 */ /* 0x000fe4000ffde0ff */
[----:B------:R-:W-:Y:S02]  /*aa40*/  IADD3 R230, P3, PT, R230, UR18, RZ ;  /* 0x00000012e6e67c10 */ /* 0x000fe4000ff7e0ff */
[----:B------:R-:W-:-:S02]  /*aa50*/  IADD3.X R242, PT, PT, R242, UR38, RZ, P1, !PT ;  /* 0x00000026f2f27c10 */ /* 0x000fc40008ffe4ff */
[----:B------:R-:W-:Y:S02]  /*aa60*/  IADD3 R232, P1, PT, R232, UR18, RZ ;  /* 0x00000012e8e87c10 */ /* 0x000fe4000ff3e0ff */
[----:B------:R-:W-:Y:S02]  /*aa70*/  IADD3.X R237, PT, PT, R237, UR38, RZ, P4, !PT ;  /* 0x00000026eded7c10 */ /* 0x000fe4000a7fe4ff */
[----:B------:R-:W-:Y:S02]  /*aa80*/  IADD3.X R233, PT, PT, R233, UR38, RZ, P6, !PT ;  /* 0x00000026e9e97c10 */ /* 0x000fe4000b7fe4ff */
[----:B------:R-:W-:Y:S02]  /*aa90*/  IADD3.X R229, PT, PT, R229, UR38, RZ, P3, !PT ;  /* 0x00000026e5e57c10 */ /* 0x000fe40009ffe4ff */
[----:B------:R-:W-:Y:S02]  /*aaa0*/  IADD3 R228, P4, PT, R228, UR18, RZ ;  /* 0x00000012e4e47c10 */ /* 0x000fe4000ff9e0ff */
[----:B------:R-:W-:-:S02]  /*aab0*/  IADD3 R224, P6, PT, R224, UR18, RZ ;  /* 0x00000012e0e07c10 */ /* 0x000fc4000ffde0ff */
[----:B------:R-:W-:Y:S02]  /*aac0*/  IADD3 R220, P3, PT, R220, UR18, RZ ;  /* 0x00000012dcdc7c10 */ /* 0x000fe4000ff7e0ff */
[----:B------:R-:W-:Y:S02]  /*aad0*/  IADD3.X R231, PT, PT, R231, UR38, RZ, P1, !PT ;  /* 0x00000026e7e77c10 */ /* 0x000fe40008ffe4ff */
[----:B------:R-:W-:Y:S02]  /*aae0*/  IADD3 R222, P1, PT, R222, UR18, RZ ;  /* 0x00000012dede7c10 */ /* 0x000fe4000ff3e0ff */
[----:B------:R-:W-:Y:S02]  /*aaf0*/  IADD3.X R227, PT, PT, R227, UR38, RZ, P4, !PT ;  /* 0x00000026e3e37c10 */ /* 0x000fe4000a7fe4ff */
[----:B------:R-:W-:Y:S02]  /*ab00*/  IADD3.X R223, PT, PT, R223, UR38, RZ, P6, !PT ;  /* 0x00000026dfdf7c10 */ /* 0x000fe4000b7fe4ff */
[----:B------:R-:W-:-:S02]  /*ab10*/  IADD3.X R219, PT, PT, R219, UR38, RZ, P3, !PT ;  /* 0x00000026dbdb7c10 */ /* 0x000fc40009ffe4ff */
[----:B------:R-:W-:Y:S02]  /*ab20*/  IADD3 R218, P4, PT, R218, UR18, RZ ;  /* 0x00000012dada7c10 */ /* 0x000fe4000ff9e0ff */
        /* <DEDUP_REMOVED lines=17> */
[----:B------:R-:W-:Y:S02]  /*ac40*/  IADD3.X R201, PT, PT, R201, UR38, RZ, P1, !PT ;  /* 0x00000026c9c97c10 */ /* 0x000fe40008ffe4ff */
[----:B------:R-:W-:Y:S02]  /*ac50*/  IADD3.X R197, PT, PT, R197, UR38, RZ, P4, !PT ;  /* 0x00000026c5c57c10 */ /* 0x000fe4000a7fe4ff */
[----:B------:R-:W-:Y:S02]  /*ac60*/  IADD3.X R194, PT, PT, R194, UR25, RZ, P3, !PT ;  /* 0x00000019c2c27c10 */ /* 0x000fe40009ffe4ff */
[----:B------:R-:W-:Y:S02]  /*ac70*/  IADD3 R193, P4, PT, R193, UR11, RZ ;  /* 0x0000000bc1c17c10 */ /* 0x000fe4000ff9e0ff */
[----:B------:R-:W-:Y:S02]  /*ac80*/  IADD3 R182, P3, PT, R182, UR11, RZ ;  /* 0x0000000bb6b67c10 */ /* 0x000fe4000ff7e0ff */
[----:B------:R-:W-:-:S02]  /*ac90*/  IADD3.X R191, PT, PT, R191, UR25, RZ, P4, !PT ;  /* 0x00000019bfbf7c10 */ /* 0x000fc4000a7fe4ff */
[----:B------:R-:W-:Y:S02]  /*aca0*/  IADD3.X R180, PT, PT, R180, UR25, RZ, P3, !PT ;  /* 0x00000019b4b47c10 */ /* 0x000fe40009ffe4ff */
[----:B------:R-:W-:Y:S02]  /*acb0*/  IADD3 R179, P4, PT, R179, UR11, RZ ;  /* 0x0000000bb3b37c10 */ /* 0x000fe4000ff9e0ff */
[----:B------:R-:W-:Y:S02]  /*acc0*/  IADD3 R170, P3, PT, R170, UR11, RZ ;  /* 0x0000000baaaa7c10 */ /* 0x000fe4000ff7e0ff */
[----:B------:R-:W-:Y:S02]  /*acd0*/  IADD3.X R178, PT, PT, R178, UR25, RZ, P4, !PT ;  /* 0x00000019b2b27c10 */ /* 0x000fe4000a7fe4ff */
[----:B------:R-:W-:Y:S02]  /*ace0*/  IADD3.X R169, PT, PT, R169, UR25, RZ, P3, !PT ;  /* 0x00000019a9a97c10 */ /* 0x000fe40009ffe4ff */
[----:B------:R-:W-:-:S02]  /*acf0*/  IADD3 R168, P4, PT, R168, UR11, RZ ;  /* 0x0000000ba8a87c10 */ /* 0x000fc4000ff9e0ff */
[----:B------:R-:W-:Y:S02]  /*ad00*/  IADD3 R46, P3, PT, R46, UR11, RZ ;  /* 0x0000000b2e2e7c10 */ /* 0x000fe4000ff7e0ff */
[----:B------:R-:W-:Y:S02]  /*ad10*/  IADD3.X R53, PT, PT, R53, UR25, RZ, P4, !PT ;  /* 0x0000001935357c10 */ /* 0x000fe4000a7fe4ff */
[----:B------:R-:W-:Y:S02]  /*ad20*/  IADD3.X R51, PT, PT, R51, UR25, RZ, P3, !PT ;  /* 0x0000001933337c10 */ /* 0x000fe40009ffe4ff */
[----:B------:R-:W-:Y:S02]  /*ad30*/  IADD3 R20, P4, PT, R20, UR11, RZ ;  /* 0x0000000b14147c10 */ /* 0x000fe4000ff9e0ff */
[----:B-----5:R-:W-:Y:S02]  /*ad40*/  IADD3 R18, P3, PT, R18, UR11, RZ ;  /* 0x0000000b12127c10 */ /* 0x020fe4000ff7e0ff */
        /* <DEDUP_REMOVED lines=26> */
[----:B---3--:R-:W-:-:S04]  /*aef0*/  IADD3 R106, P5, PT, R106, UR11, RZ ;  /* 0x0000000b6a6a7c10 */ /* 0x008fc8000ffbe0ff */
[----:B--2---:R-:W-:Y:S02]  /*af00*/  IADD3.X R103, PT, PT, R103, UR25, RZ, P5, !PT ;  /* 0x0000001967677c10 */ /* 0x004fe4000affe4ff */
        /* <DEDUP_REMOVED lines=9> */
[----:B----4-:R-:W-:Y:S02]  /*afa0*/  IADD3 R105, P6, PT, R105, UR11, RZ ;  /* 0x0000000b69697c10 */ /* 0x010fe4000ffde0ff */
[----:B------:R-:W-:Y:S02]  /*afb0*/  IADD3.X R74, PT, PT, R74, UR25, RZ, P5, !PT ;  /* 0x000000194a4a7c10 */ /* 0x000fe4000affe4ff */
[----:B------:R-:W-:Y:S02]  /*afc0*/  IADD3 R40, P5, PT, R40, UR11, RZ ;  /* 0x0000000b28287c10 */ /* 0x000fe4000ffbe0ff */
[----:B------:R-:W-:-:S02]  /*afd0*/  IADD3 R104, P1, PT, R104, UR11, RZ ;  /* 0x0000000b68687c10 */ /* 0x000fc4000ff3e0ff */
[----:B------:R-:W-:Y:S02]  /*afe0*/  IADD3.X R102, PT, PT, R102, UR25, RZ, P6, !PT ;  /* 0x0000001966667c10 */ /* 0x000fe4000b7fe4ff */
[----:B------:R-:W-:Y:S02]  /*aff0*/  IADD3 R188, P6, PT, R188, UR11, RZ ;  /* 0x0000000bbcbc7c10 */ /* 0x000fe4000ffde0ff */
[----:B------:R-:W-:Y:S02]  /*b000*/  IADD3.X R48, PT, PT, R48, UR25, RZ, P5, !PT ;  /* 0x0000001930307c10 */ /* 0x000fe4000affe4ff */
        /* <DEDUP_REMOVED lines=13> */
[----:B------:R-:W-:Y:S01]  /*b0e0*/  IADD3 R57, P5, PT, R57, UR11, RZ ;  /* 0x0000000b39397c10 */ /* 0x000fe2000ffbe0ff */
[----:B------:R-:W-:Y:S01]  /*b0f0*/  STL [R1+0x134], R106 ;  /* 0x0001346a01007387 */ /* 0x000fe20000100800 */
[----:B------:R-:W-:-:S02]  /*b100*/  IADD3 R71, P1, PT, R71, UR11, RZ ;  /* 0x0000000b47477c10 */ /* 0x000fc4000ff3e0ff */
[----:B------:R-:W-:Y:S01]  /*b110*/  IADD3.X R100, PT, PT, R100, UR25, RZ, P6, !PT ;  /* 0x0000001964647c10 */ /* 0x000fe2000b7fe4ff */
[----:B------:R-:W-:Y:S01]  /*b120*/  STL [R1+0x12c], R105 ;  /* 0x00012c6901007387 */ /* 0x000fe20000100800 */
[----:B------:R-:W-:Y:S02]  /*b130*/  IADD3 R69, P6, PT, R69, UR11, RZ ;  /* 0x0000000b45457c10 */ /* 0x000fe4000ffde0ff */
[----:B------:R-:W-:Y:S01]  /*b140*/  IADD3.X R76, PT, PT, R76, UR25, RZ, P1, !PT ;  /* 0x000000194c4c7c10 */ /* 0x000fe20008ffe4ff */
[----:B------:R-:W-:Y:S01]  /*b150*/  STL [R1+0x124], R104 ;  /* 0x0001246801007387 */ /* 0x000fe20000100800 */
[----:B------:R-:W-:Y:S02]  /*b160*/  IADD3 R44, P1, PT, R44, UR11, RZ ;  /* 0x0000000b2c2c7c10 */ /* 0x000fe4000ff3e0ff */
[----:B------:R-:W-:Y:S01]  /*b170*/  IADD3.X R75, PT, PT, R75, UR25, RZ, P6, !PT ;  /* 0x000000194b4b7c10 */ /* 0x000fe2000b7fe4ff */
[----:B------:R-:W-:Y:S01]  /*b180*/  STL [R1+0x130], R103 ;  /* 0x0001306701007387 */ /* 0x000fe20000100800 */
[----:B------:R-:W-:-:S03]  /*b190*/  IADD3 R42, P6, PT, R42, UR11, RZ ;  /* 0x0000000b2a2a7c10 */ /* 0x000fc6000ffde0ff */
[----:B------:R0:W-:Y:S01]  /*b1a0*/  STL [R1+0x128], R102 ;  /* 0x0001286601007387 */ /* 0x0001e20000100800 */
[----:B------:R-:W-:Y:S02]  /*b1b0*/  IADD3.X R50, PT, PT, R50, UR25, RZ, P1, !PT ;  /* 0x0000001932327c10 */ /* 0x000fe40008ffe4ff */
[----:B------:R-:W-:Y:S02]  /*b1c0*/  IADD3 R16, P1, PT, R16, UR11, RZ ;  /* 0x0000000b10107c10 */ /* 0x000fe4000ff3e0ff */
[----:B------:R-:W-:Y:S01]  /*b1d0*/  IADD3.X R49, PT, PT, R49, UR25, RZ, P6, !PT ;  /* 0x0000001931317c10 */ /* 0x000fe2000b7fe4ff */
[----:B0-----:R-:W0:Y:S01]  /*b1e0*/  S2R R102, SR_TID.X ;  /* 0x0000000000667919 */ /* 0x001e220000002100 */
[----:B------:R-:W-:Y:S01]  /*b1f0*/  IADD3.X R66, PT, PT, R66, UR25, RZ, P5, !PT ;  /* 0x0000001942427c10 */ /* 0x000fe2000affe4ff */
[----:B------:R-:W1:Y:S01]  /*b200*/  SYNCS.PHASECHK.TRANS64.TRYWAIT P5, [UR6], R101 ;  /* 0x00000065ff0075a7 */ /* 0x000e6200080a1106 */
[----:B------:R-:W-:Y:S02]  /*b210*/  IADD3 R14, P6, PT, R14, UR11, RZ ;  /* 0x0000000b0e0e7c10 */ /* 0x000fe4000ffde0ff */
[----:B------:R-:W-:-:S02]  /*b220*/  IADD3.X R24, PT, PT, R24, UR25, RZ, P1, !PT ;  /* 0x0000001918187c10 */ /* 0x000fc40008ffe4ff */
[----:B------:R-:W-:Y:S02]  /*b230*/  IADD3 R92, P1, PT, R92, UR11, RZ ;  /* 0x0000000b5c5c7c10 */ /* 0x000fe4000ff3e0ff */
[----:B------:R-:W-:Y:S02]  /*b240*/  IADD3.X R23, PT, PT, R23, UR25, RZ, P6, !PT ;  /* 0x0000001917177c10 */ /* 0x000fe4000b7fe4ff */
[----:B------:R-:W-:Y:S02]  /*b250*/  IADD3 R80, P6, PT, R80, UR11, RZ ;  /* 0x0000000b50507c10 */ /* 0x000fe4000ffde0ff */
[----:B------:R-:W-:Y:S02]  /*b260*/  IADD3.X R98, PT, PT, R98, UR25, RZ, P1, !PT ;  /* 0x0000001962627c10 */ /* 0x000fe40008ffe4ff */
        /* <DEDUP_REMOVED lines=15> */
[----:B------:R-:W-:Y:S02]  /*b360*/  IADD3 R30, P6, PT, R30, UR11, RZ ;  /* 0x0000000b1e1e7c10 */ /* 0x000fe4000ffde0ff */
[----:B------:R-:W-:Y:S02]  /*b370*/  IADD3 R87, P3, PT, R87, UR11, RZ ;  /* 0x0000000b57577c10 */ /* 0x000fe4000ff7e0ff */
[----:B0-----:R-:W-:Y:S02]  /*b380*/  SHF.R.U32.HI R102, RZ, 0x6, R102 ;  /* 0x00000006ff667819 */ /* 0x001fe40000011666 */
[----:B------:R-:W-:Y:S02]  /*b390*/  IADD3.X R13, PT, PT, R13, UR25, RZ, P1, !PT ;  /* 0x000000190d0d7c10 */ /* 0x000fe40008ffe4ff */
[----:B------:R-:W-:-:S02]  /*b3a0*/  IADD3 R4, P1, PT, R4, UR11, RZ ;  /* 0x0000000b04047c10 */ /* 0x000fc4000ff3e0ff */
[----:B------:R-:W-:Y:S02]  /*b3b0*/  IADD3.X R62, PT, PT, R62, UR25, RZ, P4, !PT ;  /* 0x000000193e3e7c10 */ /* 0x000fe4000a7fe4ff */
[----:B------:R-:W-:Y:S02]  /*b3c0*/  IADD3.X R37, PT, PT, R37, UR25, RZ, P6, !PT ;  /* 0x0000001925257c10 */ /* 0x000fe4000b7fe4ff */
[----:B------:R-:W-:Y:S02]  /*b3d0*/  IADD3.X R94, PT, PT, R94, UR25, RZ, P3, !PT ;  /* 0x000000195e5e7c10 */ /* 0x000fe40009ffe4ff */
[----:B------:R-:W-:Y:S02]  /*b3e0*/  IADD3 R54, P4, PT, R54, UR11, RZ ;  /* 0x0000000b36367c10 */ /* 0x000fe4000ff9e0ff */
[----:B------:R-:W-:Y:S02]  /*b3f0*/  IADD3 R29, P6, PT, R29, UR11, RZ ;  /* 0x0000000b1d1d7c10 */ /* 0x000fe4000ffde0ff */
[----:B------:R-:W-:-:S02]  /*b400*/  IADD3 R77, P3, PT, R77, UR11, RZ ;  /* 0x0000000b4d4d7c10 */ /* 0x000fc4000ff7e0ff */
[----:B------:R-:W-:Y:S02]  /*b410*/  SGXT.U32 R102, R102, 0x1 ;  /* 0x000000016666781a */ /* 0x000fe40000000000 */
[----:B------:R-:W-:Y:S02]  /*b420*/  IADD3.X R11, PT, PT, R11, UR25, RZ, P1, !PT ;  /* 0x000000190b0b7c10 */ /* 0x000fe40008ffe4ff */
[----:B------:R-:W-:Y:S02]  /*b430*/  IADD3 R3, P1, PT, R3, UR11, RZ ;  /* 0x0000000b03037c10 */ /* 0x000fe4000ff3e0ff */
[----:B------:R-:W-:Y:S02]  /*b440*/  IADD3.X R60, PT, PT, R60, UR25, RZ, P4, !PT ;  /* 0x000000193c3c7c10 */ /* 0x000fe4000a7fe4ff */
[----:B------:R-:W-:Y:S02]  /*b450*/  IADD3.X R35, PT, PT, R35, UR25, RZ, P6, !PT ;  /* 0x0000001923237c10 */ /* 0x000fe4000b7fe4ff */
[----:B------:R-:W-:-:S02]  /*b460*/  IADD3.X R82, PT, PT, R82, UR25, RZ, P3, !PT ;  /* 0x0000001952527c10 */ /* 0x000fc40009ffe4ff */
[----:B------:R-:W-:Y:S02]  /*b470*/  IADD3 R52, P4, PT, R52, UR11, RZ ;  /* 0x0000000b34347c10 */ /* 0x000fe4000ff9e0ff */
[----:B------:R-:W-:Y:S02]  /*b480*/  LOP3.LUT R102, R102, 0x2, RZ, 0xfc, !PT ;  /* 0x0000000266667812 */ /* 0x000fe400078efcff */
[----:B------:R-:W-:Y:S02]  /*b490*/  IADD3 R27, P6, PT, R27, UR11, RZ ;  /* 0x0000000b1b1b7c10 */ /* 0x000fe4000ffde0ff */
[----:B------:R-:W-:Y:S02]  /*b4a0*/  IADD3 R2, P3, PT, R2, UR11, RZ ;  /* 0x0000000b02027c10 */ /* 0x000fe4000ff7e0ff */
[----:B------:R-:W-:Y:S02]  /*b4b0*/  IADD3.X R9, PT, PT, R9, UR25, RZ, P1, !PT ;  /* 0x0000001909097c10 */ /* 0x000fe40008ffe4ff */
[----:B------:R-:W-:-:S02]  /*b4c0*/  ISETP.GE.AND P1, PT, R102, UR22, PT ;  /* 0x0000001666007c0c */ /* 0x000fc4000bf26270 */
[----:B------:R-:W-:Y:S02]  /*b4d0*/  IADD3.X R58, PT, PT, R58, UR25, RZ, P4, !PT ;  /* 0x000000193a3a7c10 */ /* 0x000fe4000a7fe4ff */
[----:B------:R-:W-:Y:S02]  /*b4e0*/  IADD3.X R33, PT, PT, R33, UR25, RZ, P6, !PT ;  /* 0x0000001921217c10 */ /* 0x000fe4000b7fe4ff */
[----:B------:R-:W-:Y:S01]  /*b4f0*/  IADD3.X R7, PT, PT, R7, UR25, RZ, P3, !PT ;  /* 0x0000001907077c10 */ /* 0x000fe20009ffe4ff */
[----:B-1----:R-:W-:Y:S06]  /*b500*/  @!P5 BRA `(.L_x_8) ;  /* 0x0000005c001cd947 */ /* 0x002fec0003800000 */
.L_x_16:
[----:B------:R-:W0:Y:S01]  /*b510*/  S2R R102, SR_TID.X ;  /* 0x0000000000667919 */ /* 0x000e220000002100 */
[----:B------:R-:W-:Y:S02]  /*b520*/  PRMT R116, RZ, 0x7610, R116 ;  /* 0x00007610ff747816 */ /* 0x000fe40000000074 */
[----:B------:R-:W-:Y:S01]  /*b530*/  PRMT R164, RZ, 0x7610, R164 ;  /* 0x00007610ffa47816 */ /* 0x000fe200000000a4 */
[----:B------:R-:W1:Y:S01]  /*b540*/  S2R R103, SR_TID.X ;  /* 0x0000000000677919 */ /* 0x000e620000002100 */
[----:B------:R-:W2:Y:S01]  /*b550*/  S2R R119, SR_TID.X ;  /* 0x0000000000777919 */ /* 0x000ea20000002100 */
[----:B------:R3:W-:Y:S01]  /*b560*/  STL [R1+0x148], R227 ;  /* 0x000148e301007387 */ /* 0x0007e20000100800 */
[----:B------:R-:W-:-:S03]  /*b570*/  PRMT R148, RZ, 0x7610, R148 ;  /* 0x00007610ff947816 */ /* 0x000fc60000000094 */
[----:B------:R-:W-:Y:S04]  /*b580*/  STL [R1+0x144], R245 ;  /* 0x000144f501007387 */ /* 0x000fe80000100800 */
[----:B------:R4:W-:Y:S04]  /*b590*/  STL [R1+0x140], R244 ;  /* 0x000140f401007387 */ /* 0x0009e80000100800 */
[----:B------:R0:W-:Y:S01]  /*b5a0*/  STL [R1+0x13c], R0 ;  /* 0x00013c0001007387 */ /* 0x0001e20000100800 */
[----:B------:R-:W-:Y:S02]  /*b5b0*/  PRMT R120, RZ, 0x7610, R120 ;  /* 0x00007610ff787816 */ /* 0x000fe40000000078 */
[----:B------:R-:W-:Y:S01]  /*b5c0*/  PRMT R163, RZ, 0x7610, R163 ;  /* 0x00007610ffa37816 */ /* 0x000fe200000000a3 */
[----:B---3--:R-:W3:Y:S01]  /*b5d0*/  LDL R227, [R1+0x128] ;  /* 0x0001280001e37983 */ /* 0x008ee20000100800 */
[----:B0-----:R-:W-:-:S03]  /*b5e0*/  SHF.R.U32.HI R102, RZ, 0x6, R102 ;  /* 0x00000006ff667819 */ /* 0x001fc60000011666 */
[----:B------:R-:W3:Y:S01]  /*b5f0*/  LDL R121, [R1+0x12c] ;  /* 0x00012c0001797983 */ /* 0x000ee20000100800 */
[----:B------:R-:W-:-:S04]  /*b600*/  SGXT.U32 R102, R102, 0x1 ;  /* 0x000000016666781a */ /* 0x000fc80000000000 */
[----:B------:R-:W-:-:S04]  /*b610*/  LOP3.LUT R102, R102, 0x4, RZ, 0xfc, !PT ;  /* 0x0000000466667812 */ /* 0x000fc800078efcff */
[----:B------:R-:W-:Y:S02]  /*b620*/  ISETP.GE.AND P5, PT, R102, UR22, PT ;  /* 0x0000001666007c0c */ /* 0x000fe4000bfa6270 */
[--C-:B-1----:R-:W-:Y:S02]  /*b630*/  SHF.R.U32.HI R102, RZ, 0x6, R103.reuse ;  /* 0x00000006ff667819 */ /* 0x102fe40000011667 */
[----:B------:R-:W-:Y:S02]  /*b640*/  SHF.R.U32.HI R103, RZ, 0x6, R103 ;  /* 0x00000006ff677819 */ /* 0x000fe40000011667 */
[----:B------:R-:W-:Y:S02]  /*b650*/  SGXT.U32 R102, R102, 0x1 ;  /* 0x000000016666781a */ /* 0x000fe40000000000 */
[----:B------:R-:W-:Y:S02]  /*b660*/  SGXT.U32 R103, R103, 0x1 ;  /* 0x000000016767781a */ /* 0x000fe40000000000 */
[----:B------:R-:W-:-:S02]  /*b670*/  LOP3.LUT R102, R102, 0x8, RZ, 0xfc, !PT ;  /* 0x0000000866667812 */ /* 0x000fc400078efcff */
[----:B------:R-:W-:Y:S02]  /*b680*/  LOP3.LUT R103, R103, 0x6, RZ, 0xfc, !PT ;  /* 0x0000000667677812 */ /* 0x000fe400078efcff */
[----:B------:R-:W-:Y:S01]  /*b690*/  ISETP.GE.AND P3, PT, R102, UR22, PT ;  /* 0x0000001666007c0c */ /* 0x000fe2000bf66270 */
[----:B------:R-:W-:Y:S01]  /*b6a0*/  @!P0 IMAD.MOV.U32 R102, RZ, RZ, R2 ;  /* 0x000000ffff668224 */ /* 0x000fe200078e0002 */
[----:B------:R-:W-:Y:S01]  /*b6b0*/  ISETP.GE.AND P4, PT, R103, UR22, PT ;  /* 0x0000001667007c0c */ /* 0x000fe2000bf86270 */
[----:B------:R-:W-:Y:S01]  /*b6c0*/  @!P0 IMAD.MOV.U32 R103, RZ, RZ, R7 ;  /* 0x000000ffff678224 */ /* 0x000fe200078e0007 */
[----:B--2---:R-:W-:-:S04]  /*b6d0*/  SHF.R.U32.HI R118, RZ, 0x6, R119 ;  /* 0x00000006ff767819 */ /* 0x004fc80000011677 */
[----:B------:R-:W-:Y:S01]  /*b6e0*/  SGXT.U32 R118, R118, 0x1 ;  /* 0x000000017676781a */ /* 0x000fe20000000000 */
[----:B------:R0:W2:Y:S01]  /*b6f0*/  @!P0 LDG.E.U8 R116, desc[UR20][R102.64] ;  /* 0x0000001466748981 */ /* 0x0000a2000c1e1100 */
[----:B----4-:R-:W-:Y:S02]  /*b700*/  PRMT R244, RZ, 0x7610, R244 ;  /* 0x00007610fff47816 */ /* 0x010fe400000000f4 */
[----:B------:R-:W-:Y:S02]  /*b710*/  LOP3.LUT R118, R118, 0xc, RZ, 0xfc, !PT ;  /* 0x0000000c76767812 */ /* 0x000fe400078efcff */
[----:B------:R-:W-:-:S04]  /*b720*/  SHF.R.U32.HI R119, RZ, 0x6, R119 ;  /* 0x00000006ff777819 */ /* 0x000fc80000011677 */
[----:B------:R-:W-:Y:S01]  /*b730*/  SGXT.U32 R119, R119, 0x1 ;  /* 0x000000017777781a */ /* 0x000fe20000000000 */
[----:B0-----:R-:W-:Y:S02]  /*b740*/  @!P1 IMAD.MOV.U32 R102, RZ, RZ, R27 ;  /* 0x000000ffff669224 */ /* 0x001fe400078e001b */
[----:B------:R-:W-:Y:S01]  /*b750*/  @!P1 IMAD.MOV.U32 R103, RZ, RZ, R33 ;  /* 0x000000ffff679224 */ /* 0x000fe200078e0021 */
[----:B------:R-:W-:-:S04]  /*b760*/  LOP3.LUT R119, R119, 0xa, RZ, 0xfc, !PT ;  /* 0x0000000a77777812 */ /* 0x000fc800078efcff */
[----:B------:R0:W4:Y:S01]  /*b770*/  @!P1 LDG.E.U8 R164, desc[UR20][R102.64] ;  /* 0x0000001466a49981 */ /* 0x000122000c1e1100 */
[----:B------:R-:W-:Y:S02]  /*b780*/  ISETP.GE.AND P1, PT, R118, UR22, PT ;  /* 0x0000001676007c0c */ /* 0x000fe4000bf26270 */
[----:B------:R-:W-:Y:S01]  /*b790*/  ISETP.GE.AND P0, PT, R119, UR22, PT ;  /* 0x0000001677007c0c */ /* 0x000fe2000bf06270 */
[----:B------:R-:W1:Y:S01]  /*b7a0*/  S2R R118, SR_TID.X ;  /* 0x0000000000767919 */ /* 0x000e620000002100 */
[----:B------:R-:W-:Y:S02]  /*b7b0*/  PRMT R147, RZ, 0x7610, R147 ;  /* 0x00007610ff937816 */ /* 0x000fe40000000093 */
[----:B------:R-:W-:Y:S01]  /*b7c0*/  PRMT R238, RZ, 0x7610, R238 ;  /* 0x00007610ffee7816 */ /* 0x000fe200000000ee */
[----:B------:R-:W2:Y:S01]  /*b7d0*/  LDL R119, [R1+0x124] ;  /* 0x0001240001777983 */ /* 0x000ea20000100800 */
[----:B0-----:R-:W-:Y:S02]  /*b7e0*/  @!P5 IMAD.MOV.U32 R102, RZ, RZ, R52 ;  /* 0x000000ffff66d224 */ /* 0x001fe400078e0034 */
[----:B------:R-:W-:-:S05]  /*b7f0*/  @!P5 IMAD.MOV.U32 R103, RZ, RZ, R58 ;  /* 0x000000ffff67d224 */ /* 0x000fca00078e003a */
[----:B------:R0:W2:Y:S02]  /*b800*/  @!P5 LDG.E.U8 R148, desc[UR20][R102.64] ;  /* 0x000000146694d981 */ /* 0x0000a4000c1e1100 */
[----:B0-----:R-:W-:Y:S02]  /*b810*/  @!P4 IMAD.MOV.U32 R102, RZ, RZ, R77 ;  /* 0x000000ffff66c224 */ /* 0x001fe400078e004d */
[----:B------:R-:W-:-:S05]  /*b820*/  @!P4 IMAD.MOV.U32 R103, RZ, RZ, R82 ;  /* 0x000000ffff67c224 */ /* 0x000fca00078e0052 */
[----:B------:R0:W2:Y:S01]  /*b830*/  @!P4 LDG.E.U8 R244, desc[UR20][R102.64] ;  /* 0x0000001466f4c981 */ /* 0x0000a2000c1e1100 */
[----:B-1----:R-:W-:-:S04]  /*b840*/  LEA.HI R0, R118, 0xe, RZ, 0x1a ;  /* 0x0000000e76007811 */ /* 0x002fc800078fd0ff */
[----:B------:R-:W-:Y:S02]  /*b850*/  ISETP.GE.AND P5, PT, R0, UR22, PT ;  /* 0x0000001600007c0c */ /* 0x000fe4000bfa6270 */
[--C-:B------:R-:W-:Y:S02]  /*b860*/  SHF.R.U32.HI R0, RZ, 0x6, R118.reuse ;  /* 0x00000006ff007819 */ /* 0x100fe40000011676 */
[----:B------:R-:W-:Y:S01]  /*b870*/  SHF.R.U32.HI R118, RZ, 0x6, R118 ;  /* 0x00000006ff767819 */ /* 0x000fe20000011676 */
[----:B0-----:R-:W-:Y:S02]  /*b880*/  @!P3 IMAD.MOV.U32 R102, RZ, RZ, R3 ;  /* 0x000000ffff66b224 */ /* 0x001fe400078e0003 */
[----:B------:R-:W-:Y:S01]  /*b890*/  @!P3 IMAD.MOV.U32 R103, RZ, RZ, R9 ;  /* 0x000000ffff67b224 */ /* 0x000fe200078e0009 */
[----:B------:R-:W-:-:S04]  /*b8a0*/  SGXT.U32 R118, R118, 0x1 ;  /* 0x000000017676781a */ /* 0x000fc80000000000 */
[----:B------:R-:W-:Y:S01]  /*b8b0*/  LOP3.LUT R118, R118, 0x10, RZ, 0xfc, !PT ;  /* 0x0000001076767812 */ /* 0x000fe200078efcff */
[----:B------:R0:W2:Y:S01]  /*b8c0*/  @!P3 LDG.E.U8 R120, desc[UR20][R102.64] ;  /* 0x000000146678b981 */ /* 0x0000a2000c1e1100 */
[----:B------:R-:W-:Y:S02]  /*b8d0*/  SGXT.U32 R0, R0, 0x1 ;  /* 0x000000010000781a */ /* 0x000fe40000000000 */
[----:B------:R-:W-:Y:S02]  /*b8e0*/  ISETP.GE.AND P4, PT, R118, UR22, PT ;  /* 0x0000001676007c0c */ /* 0x000fe4000bf86270 */
[----:B------:R-:W1:Y:S01]  /*b8f0*/  S2R R118, SR_TID.X ;  /* 0x0000000000767919 */ /* 0x000e620000002100 */
[----:B------:R-:W-:-:S04]  /*b900*/  LOP3.LUT R0, R0, 0x12, RZ, 0xfc, !PT ;  /* 0x0000001200007812 */ /* 0x000fc800078efcff */
[----:B------:R-:W-:Y:S01]  /*b910*/  ISETP.GE.AND P3, PT, R0, UR22, PT ;  /* 0x0000001600007c0c */ /* 0x000fe2000bf66270 */
[----:B0-----:R-:W-:Y:S02]  /*b920*/  @!P0 IMAD.MOV.U32 R102, RZ, RZ, R29 ;  /* 0x000000ffff668224 */ /* 0x001fe400078e001d */
[----:B------:R-:W-:-:S05]  /*b930*/  @!P0 IMAD.MOV.U32 R103, RZ, RZ, R35 ;  /* 0x000000ffff678224 */ /* 0x000fca00078e0023 */
[----:B------:R0:W2:Y:S02]  /*b940*/  @!P0 LDG.E.U8 R163, desc[UR20][R102.64] ;  /* 0x0000001466a38981 */ /* 0x0000a4000c1e1100 */
[----:B0-----:R-:W-:Y:S02]  /*b950*/  @!P1 IMAD.MOV.U32 R102, RZ, RZ, R54 ;  /* 0x000000ffff669224 */ /* 0x001fe400078e0036 */
[----:B------:R-:W-:-:S05]  /*b960*/  @!P1 IMAD.MOV.U32 R103, RZ, RZ, R60 ;  /* 0x000000ffff679224 */ /* 0x000fca00078e003c */
[----:B------:R0:W2:Y:S01]  /*b970*/  @!P1 LDG.E.U8 R147, desc[UR20][R102.64] ;  /* 0x0000001466939981 */ /* 0x0000a2000c1e1100 */
[--C-:B-1----:R-:W-:Y:S02]  /*b980*/  SHF.R.U32.HI R0, RZ, 0x6, R118.reuse ;  /* 0x00000006ff007819 */ /* 0x102fe40000011676 */
[----:B------:R-:W-:Y:S02]  /*b990*/  SHF.R.U32.HI R118, RZ, 0x6, R118 ;  /* 0x00000006ff767819 */ /* 0x000fe40000011676 */
[----:B------:R-:W-:Y:S02]  /*b9a0*/  SGXT.U32 R0, R0, 0x1 ;  /* 0x000000010000781a */ /* 0x000fe40000000000 */
[----:B------:R-:W-:Y:S02]  /*b9b0*/  SGXT.U32 R118, R118, 0x1 ;  /* 0x000000017676781a */ /* 0x000fe40000000000 */
[----:B------:R-:W-:Y:S02]  /*b9c0*/  LOP3.LUT R0, R0, 0x16, RZ, 0xfc, !PT ;  /* 0x0000001600007812 */ /* 0x000fe400078efcff */
[----:B------:R-:W-:-:S02]  /*b9d0*/  LOP3.LUT R118, R118, 0x14, RZ, 0xfc, !PT ;  /* 0x0000001476767812 */ /* 0x000fc400078efcff */
[----:B------:R-:W-:Y:S02]  /*b9e0*/  ISETP.GE.AND P1, PT, R0, UR22, PT ;  /* 0x0000001600007c0c */ /* 0x000fe4000bf26270 */
[----:B------:R-:W1:Y:S01]  /*b9f0*/  S2R R0, SR_TID.X ;  /* 0x0000000000007919 */ /* 0x000e620000002100 */
[----:B------:R-:W-:Y:S02]  /*ba00*/  ISETP.GE.AND P0, PT, R118, UR22, PT ;  /* 0x0000001676007c0c */ /* 0x000fe4000bf06270 */
[----:B------:R-:W1:Y:S01]  /*ba10*/  S2R R118, SR_TID.X ;  /* 0x0000000000767919 */ /* 0x000e620000002100 */
[----:B0-----:R-:W-:Y:S02]  /*ba20*/  @!P5 IMAD.MOV.U32 R102, RZ, RZ, R87 ;  /* 0x000000ffff66d224 */ /* 0x001fe400078e0057 */
[----:B------:R-:W-:-:S05]  /*ba30*/  @!P5 IMAD.MOV.U32 R103, RZ, RZ, R94 ;  /* 0x000000ffff67d224 */ /* 0x000fca00078e005e */
[----:B------:R0:W2:Y:S01]  /*ba40*/  @!P5 LDG.E.U8 R238, desc[UR20][R102.64] ;  /* 0x0000001466eed981 */ /* 0x0000a2000c1e1100 */
[----:B-1----:R-:W-:-:S04]  /*ba50*/  SHF.R.U32.HI R0, RZ, 0x6, R0 ;  /* 0x00000006ff007819 */ /* 0x002fc80000011600 */
[----:B------:R-:W-:-:S04]  /*ba60*/  SGXT.U32 R0, R0, 0x1 ;  /* 0x000000010000781a */ /* 0x000fc80000000000 */
[----:B------:R-:W-:-:S04]  /*ba70*/  LOP3.LUT R0, R0, 0x18, RZ, 0xfc, !PT ;  /* 0x0000001800007812 */ /* 0x000fc800078efcff */
[----:B------:R-:W-:Y:S02]  /*ba80*/  ISETP.GE.AND P5, PT, R0, UR22, PT ;  /* 0x0000001600007c0c */ /* 0x000fe4000bfa6270 */
[--C-:B------:R-:W-:Y:S02]  /*ba90*/  SHF.R.U32.HI R0, RZ, 0x6, R118.reuse ;  /* 0x00000006ff007819 */ /* 0x100fe40000011676 */
[----:B------:R-:W-:Y:S01]  /*baa0*/  SHF.R.U32.HI R118, RZ, 0x6, R118 ;  /* 0x00000006ff767819 */ /* 0x000fe20000011676 */
[----:B0-----:R-:W-:Y:S01]  /*bab0*/  @!P4 IMAD.MOV.U32 R102, RZ, RZ, R4 ;  /* 0x000000ffff66c224 */ /* 0x001fe200078e0004 */
[----:B------:R-:W-:Y:S02]  /*bac0*/  PRMT R123, RZ, 0x7610, R123 ;  /* 0x00007610ff7b7816 */ /* 0x000fe4000000007b */
[----:B------:R-:W-:Y:S01]  /*bad0*/  SGXT.U32 R118, R118, 0x1 ;  /* 0x000000017676781a */ /* 0x000fe20000000000 */
[----:B------:R-:W-:-:S03]  /*bae0*/  @!P4 IMAD.MOV.U32 R103, RZ, RZ, R11 ;  /* 0x000000ffff67c224 */ /* 0x000fc600078e000b */
[----:B------:R-:W-:Y:S02]  /*baf0*/  LOP3.LUT R118, R118, 0x1a, RZ, 0xfc, !PT ;  /* 0x0000001a76767812 */ /* 0x000fe400078efcff */
[----:B------:R0:W2:Y:S02]  /*bb00*/  @!P4 LDG.E.U8 R123, desc[UR20][R102.64] ;  /* 0x00000014667bc981 */ /* 0x0000a4000c1e1100 */
[----:B------:R-:W-:Y:S02]  /*bb10*/  ISETP.GE.AND P4, PT, R118, UR22, PT ;  /* 0x0000001676007c0c */ /* 0x000fe4000bf86270 */
[----:B------:R-:W1:Y:S01]  /*bb20*/  S2R R118, SR_TID.X ;  /* 0x0000000000767919 */ /* 0x000e620000002100 */
[----:B------:R-:W-:Y:S02]  /*bb30*/  SGXT.U32 R0, R0, 0x1 ;  /* 0x000000010000781a */ /* 0x000fe40000000000 */
[----:B------:R-:W-:Y:S01]  /*bb40*/  PRMT R162, RZ, 0x7610, R162 ;  /* 0x00007610ffa27816 */ /* 0x000fe200000000a2 */
[----:B0-----:R-:W-:-:S02]  /*bb50*/  @!P3 IMAD.MOV.U32 R102, RZ, RZ, R30 ;  /* 0x000000ffff66b224 */ /* 0x001fc400078e001e */
[----:B------:R-:W-:Y:S01]  /*bb60*/  @!P3 IMAD.MOV.U32 R103, RZ, RZ, R37 ;  /* 0x000000ffff67b224 */ /* 0x000fe200078e0025 */
[----:B------:R-:W-:Y:S02]  /*bb70*/  LOP3.LUT R0, R0, 0x1c, RZ, 0xfc, !PT ;  /* 0x0000001c00007812 */ /* 0x000fe400078efcff */
[----:B------:R-:W-:Y:S02]  /*bb80*/  PRMT R146, RZ, 0x7610, R146 ;  /* 0x00007610ff927816 */ /* 0x000fe40000000092 */
[----:B------:R0:W2:Y:S01]  /*bb90*/  @!P3 LDG.E.U8 R162, desc[UR20][R102.64] ;  /* 0x0000001466a2b981 */ /* 0x0000a2000c1e1100 */
[----:B------:R-:W-:Y:S02]  /*bba0*/  ISETP.GE.AND P3, PT, R0, UR22, PT ;  /* 0x0000001600007c0c */ /* 0x000fe4000bf66270 */
[----:B------:R-:W-:Y:S01]  /*bbb0*/  PRMT R192, RZ, 0x7610, R192 ;  /* 0x00007610ffc07816 */ /* 0x000fe200000000c0 */
[----:B0-----:R-:W-:Y:S02]  /*bbc0*/  @!P0 IMAD.MOV.U32 R102, RZ, RZ, R55 ;  /* 0x000000ffff668224 */ /* 0x001fe400078e0037 */
[----:B------:R-:W-:-:S05]  /*bbd0*/  @!P0 IMAD.MOV.U32 R103, RZ, RZ, R62 ;  /* 0x000000ffff678224 */ /* 0x000fca00078e003e */
[----:B------:R0:W2:Y:S01]  /*bbe0*/  @!P0 LDG.E.U8 R146, desc[UR20][R102.64] ;  /* 0x0000001466928981 */ /* 0x0000a2000c1e1100 */
[----:B-1----:R-:W-:-:S04]  /*bbf0*/  SHF.R.U32.HI R0, RZ, 0x6, R118 ;  /* 0x00000006ff007819 */ /* 0x002fc80000011676 */
[----:B------:R-:W-:Y:S01]  /*bc00*/  SGXT.U32 R0, R0, 0x1 ;  /* 0x000000010000781a */ /* 0x000fe20000000000 */
[----:B0-----:R-:W-:-:S03]  /*bc10*/  @!P1 IMAD.MOV.U32 R102, RZ, RZ, R78 ;  /* 0x000000ffff669224 */ /* 0x001fc600078e004e */
[----:B------:R-:W-:Y:S01]  /*bc20*/  LOP3.LUT R0, R0, 0x20, RZ, 0xfc, !PT ;  /* 0x0000002000007812 */ /* 0x000fe200078efcff */
[----:B------:R-:W-:-:S05]  /*bc30*/  @!P1 IMAD.MOV.U32 R103, RZ, RZ, R84 ;  /* 0x000000ffff679224 */ /* 0x000fca00078e0054 */
[----:B------:R0:W2:Y:S01]  /*bc40*/  @!P1 LDG.E.U8 R192, desc[UR20][R102.64] ;  /* 0x0000001466c09981 */ /* 0x0000a2000c1e1100 */
[----:B------:R-:W-:Y:S02]  /*bc50*/  ISETP.GE.AND P1, PT, R0, UR22, PT ;  /* 0x0000001600007c0c */ /* 0x000fe4000bf26270 */
[----:B------:R-:W1:Y:S01]  /*bc60*/  S2R R0, SR_TID.X ;  /* 0x0000000000007919 */ /* 0x000e620000002100 */
[----:B------:R-:W-:-:S04]  /*bc70*/  LEA.HI R118, R118, 0x1e, RZ, 0x1a ;  /* 0x0000001e76767811 */ /* 0x000fc800078fd0ff */
[----:B------:R-:W-:Y:S02]  /*bc80*/  ISETP.GE.AND P0, PT, R118, UR22, PT ;  /* 0x0000001676007c0c */ /* 0x000fe4000bf06270 */
[----:B------:R-:W3:Y:S01]  /*bc90*/  S2R R118, SR_TID.X ;  /* 0x0000000000767919 */ /* 0x000ee20000002100 */
[----:B------:R-:W-:Y:S01]  /*bca0*/  PRMT R122, RZ, 0x7610, R122 ;  /* 0x00007610ff7a7816 */ /* 0x000fe2000000007a */
[----:B0-----:R-:W-:Y:S02]  /*bcb0*/  @!P5 IMAD.MOV.U32 R102, RZ, RZ, R5 ;  /* 0x000000ffff66d224 */ /* 0x001fe400078e0005 */
[----:B------:R-:W-:-:S05]  /*bcc0*/  @!P5 IMAD.MOV.U32 R103, RZ, RZ, R13 ;  /* 0x000000ffff67d224 */ /* 0x000fca00078e000d */
[----:B------:R0:W2:Y:S01]  /*bcd0*/  @!P5 LDG.E.U8 R122, desc[UR20][R102.64] ;  /* 0x00000014667ad981 */ /* 0x0000a2000c1e1100 */
[----:B-1----:R-:W-:-:S04]  /*bce0*/  SHF.R.U32.HI R0, RZ, 0x6, R0 ;  /* 0x00000006ff007819 */ /* 0x002fc80000011600 */
[----:B------:R-:W-:-:S04]  /*bcf0*/  SGXT.U32 R0, R0, 0x1 ;  /* 0x000000010000781a */ /* 0x000fc80000000000 */
[----:B------:R-:W-:-:S04]  /*bd00*/  LOP3.LUT R0, R0, 0x22, RZ, 0xfc, !PT ;  /* 0x0000002200007812 */ /* 0x000fc800078efcff */
[----:B------:R-:W-:Y:S02]  /*bd10*/  ISETP.GE.AND P5, PT, R0, UR22, PT ;  /* 0x0000001600007c0c */ /* 0x000fe4000bfa6270 */
[--C-:B---3--:R-:W-:Y:S02]  /*bd20*/  SHF.R.U32.HI R0, RZ, 0x6, R118.reuse ;  /* 0x00000006ff007819 */ /* 0x108fe40000011676 */
[----:B------:R-:W-:Y:S01]  /*bd30*/  SHF.R.U32.HI R118, RZ, 0x6, R118 ;  /* 0x00000006ff767819 */ /* 0x000fe20000011676 */
[----:B0-----:R-:W-:Y:S01]  /*bd40*/  @!P4 IMAD.MOV.U32 R102, RZ, RZ, R31 ;  /* 0x000000ffff66c224 */ /* 0x001fe200078e001f */
[----:B------:R-:W-:Y:S02]  /*bd50*/  PRMT R161, RZ, 0x7610, R161 ;  /* 0x00007610ffa17816 */ /* 0x000fe400000000a1 */
[----:B------:R-:W-:Y:S01]  /*bd60*/  SGXT.U32 R118, R118, 0x1 ;  /* 0x000000017676781a */ /* 0x000fe20000000000 */
[----:B------:R-:W-:-:S03]  /*bd70*/  @!P4 IMAD.MOV.U32 R103, RZ, RZ, R39 ;  /* 0x000000ffff67c224 */ /* 0x000fc600078e0027 */
[----:B------:R-:W-:Y:S02]  /*bd80*/  LOP3.LUT R118, R118, 0x24, RZ, 0xfc, !PT ;  /* 0x0000002476767812 */ /* 0x000fe400078efcff */
[----:B------:R0:W3:Y:S02]  /*bd90*/  @!P4 LDG.E.U8 R161, desc[UR20][R102.64] ;  /* 0x0000001466a1c981 */ /* 0x0000e4000c1e1100 */
        /* <DEDUP_REMOVED lines=18> */
[----:B------:R-:W-:Y:S01]  /*bec0*/  @!P1 IMAD.MOV.U32 R103, RZ, RZ, R15 ;  /* 0x000000ffff679224 */ /* 0x000fe200078e000f */
[----:B------:R-:W-:-:S04]  /*bed0*/  SHF.R.U32.HI R118, RZ, 0x6, R118 ;  /* 0x00000006ff767819 */ /* 0x000fc80000011676 */
[----:B------:R0:W2:Y:S01]  /*bee0*/  @!P1 LDG.E.U8 R125, desc[UR20][R102.64] ;  /* 0x00000014667d9981 */ /* 0x0000a2000c1e1100 */
[----:B------:R-:W-:Y:S02]  /*bef0*/  ISETP.GE.AND P1, PT, R0, UR22, PT ;  /* 0x0000001600007c0c */ /* 0x000fe4000bf26270 */
[----:B------:R-:W1:Y:S01]  /*bf00*/  S2R R0, SR_TID.X ;  /* 0x0000000000007919 */ /* 0x000e620000002100 */
[----:B------:R-:W-:-:S04]  /*bf10*/  SGXT.U32 R118, R118, 0x1 ;  /* 0x000000017676781a */ /* 0x000fc80000000000 */
[----:B------:R-:W-:-:S04]  /*bf20*/  LOP3.LUT R118, R118, 0x28, RZ, 0xfc, !PT ;  /* 0x0000002876767812 */ /* 0x000fc800078efcff */
[----:B------:R-:W-:Y:S02]  /*bf30*/  ISETP.GE.AND P0, PT, R118, UR22, PT ;  /* 0x0000001676007c0c */ /* 0x000fe4000bf06270 */
[----:B------:R-:W4:Y:S01]  /*bf40*/  S2R R118, SR_TID.X ;  /* 0x0000000000767919 */ /* 0x000f220000002100 */
[----:B------:R-:W-:Y:S01]  /*bf50*/  PRMT R160, RZ, 0x7610, R160 ;  /* 0x00007610ffa07816 */ /* 0x000fe200000000a0 */
[----:B0-----:R-:W-:Y:S02]  /*bf60*/  @!P5 IMAD.MOV.U32 R102, RZ, RZ, R32 ;  /* 0x000000ffff66d224 */ /* 0x001fe400078e0020 */
[----:B------:R-:W-:Y:S01]  /*bf70*/  @!P5 IMAD.MOV.U32 R103, RZ, RZ, R41 ;  /* 0x000000ffff67d224 */ /* 0x000fe200078e0029 */
[----:B------:R-:W-:-:S04]  /*bf80*/  PRMT R144, RZ, 0x7610, R144 ;  /* 0x00007610ff907816 */ /* 0x000fc80000000090 */
[----:B------:R0:W2:Y:S01]  /*bf90*/  @!P5 LDG.E.U8 R160, desc[UR20][R102.64] ;  /* 0x0000001466a0d981 */ /* 0x0000a2000c1e1100 */
[----:B-1----:R-:W-:-:S04]  /*bfa0*/  SHF.R.U32.HI R0, RZ, 0x6, R0 ;  /* 0x00000006ff007819 */ /* 0x002fc80000011600 */
[----:B------:R-:W-:-:S04]  /*bfb0*/  SGXT.U32 R0, R0, 0x1 ;  /* 0x000000010000781a */ /* 0x000fc80000000000 */
[----:B------:R-:W-:Y:S01]  /*bfc0*/  LOP3.LUT R0, R0, 0x2c, RZ, 0xfc, !PT ;  /* 0x0000002c00007812 */ /* 0x000fe200078efcff */
[----:B0-----:R-:W-:Y:S02]  /*bfd0*/  @!P4 IMAD.MOV.U32 R102, RZ, RZ, R57 ;  /* 0x000000ffff66c224 */ /* 0x001fe400078e0039 */
[----:B------:R-:W-:Y:S01]  /*bfe0*/  @!P4 IMAD.MOV.U32 R103, RZ, RZ, R66 ;  /* 0x000000ffff67c224 */ /* 0x000fe200078e0042 */
[----:B------:R-:W-:Y:S02]  /*bff0*/  ISETP.GE.AND P5, PT, R0, UR22, PT ;  /* 0x0000001600007c0c */ /* 0x000fe4000bfa6270 */
[----:B----4-:R-:W-:Y:S02]  /*c000*/  SHF.R.U32.HI R0, RZ, 0x6, R118 ;  /* 0x00000006ff007819 */ /* 0x010fe40000011676 */
[----:B------:R-:W-:Y:S01]  /*c010*/  LEA.HI R118, R118, 0x2e, RZ, 0x1a ;  /* 0x0000002e76767811 */ /* 0x000fe200078fd0ff */
[----:B------:R0:W4:Y:S03]  /*c020*/  @!P4 LDG.E.U8 R144, desc[UR20][R102.64] ;  /* 0x000000146690c981 */ /* 0x000126000c1e1100 */
[----:B------:R-:W-:-:S02]  /*c030*/  ISETP.GE.AND P4, PT, R118, UR22, PT ;  /* 0x0000001676007c0c */ /* 0x000fc4000bf86270 */
[----:B------:R-:W1:Y:S01]  /*c040*/  S2R R118, SR_TID.X ;  /* 0x0000000000767919 */ /* 0x000e620000002100 */
[----:B------:R-:W-:Y:S02]  /*c050*/  SGXT.U32 R0, R0, 0x1 ;  /* 0x000000010000781a */ /* 0x000fe40000000000 */
[----:B------:R-:W-:Y:S01]  /*c060*/  PRMT R186, RZ, 0x7610, R186 ;  /* 0x00007610ffba7816 */ /* 0x000fe200000000ba */
[----:B0-----:R-:W-:Y:S02]  /*c070*/  @!P3 IMAD.MOV.U32 R102, RZ, RZ, R79 ;  /* 0x000000ffff66b224 */ /* 0x001fe400078e004f */
[----:B------:R-:W-:Y:S01]  /*c080*/  @!P3 IMAD.MOV.U32 R103, RZ, RZ, R85 ;  /* 0x000000ffff67b224 */ /* 0x000fe200078e0055 */
[----:B------:R-:W-:Y:S02]  /*c090*/  LOP3.LUT R0, R0, 0x30, RZ, 0xfc, !PT ;  /* 0x0000003000007812 */ /* 0x000fe400078efcff */
[----:B------:R-:W-:Y:S02]  /*c0a0*/  PRMT R124, RZ, 0x7610, R124 ;  /* 0x00007610ff7c7816 */ /* 0x000fe4000000007c */
[----:B------:R0:W2:Y:S01]  /*c0b0*/  @!P3 LDG.E.U8 R186, desc[UR20][R102.64] ;  /* 0x0000001466bab981 */ /* 0x0000a2000c1e1100 */
[----:B------:R-:W-:-:S02]  /*c0c0*/  ISETP.GE.AND P3, PT, R0, UR22, PT ;  /* 0x0000001600007c0c */ /* 0x000fc4000bf66270 */
        /* <DEDUP_REMOVED lines=16> */
[----:B------:R-:W1:Y:S01]  /*c1d0*/  S2R R118, SR_TID.X ;  /* 0x0000000000767919 */ /* 0x000e620000002100 */
        /* <DEDUP_REMOVED lines=65> */
[----:B------:R-:W-:-:S04]  /*c5f0*/  LOP3.LUT R0, R0, 0x60, RZ, 0xfc, !PT ;  /* 0x0000006000007812 */ /* 0x000fc800078efcff */
[----:B------:R0:W2:Y:S01]  /*c600*/  @!P3 LDG.E.U8 R128, desc[UR20][R102.64] ;  /* 0x000000146680b981 */ /* 0x0000a2000c1e1100 */
[----:B------:R-:W-:Y:S02]  /*c610*/  ISETP.GE.AND P3, PT, R0, UR22, PT ;  /* 0x0000001600007c0c */ /* 0x000fe4000bf66270 */
[----:B------:R-:W-:Y:S01]  /*c620*/  PRMT R175, RZ, 0x7610, R175 ;  /* 0x00007610ffaf7816 */ /* 0x000fe200000000af */
[----:B0-----:R-:W-:Y:S01]  /*c630*/  @!P0 IMAD.MOV.U32 R102, RZ, RZ, R80 ;  /* 0x000000ffff668224 */ /* 0x001fe200078e0050 */
[--C-:B-1----:R-:W-:Y:S02]  /*c640*/  SHF.R.U32.HI R0, RZ, 0x6, R118.reuse ;  /* 0x00000006ff007819 */ /* 0x102fe40000011676 */
[----:B------:R-:W-:Y:S01]  /*c650*/  SHF.R.U32.HI R118, RZ, 0x6, R118 ;  /* 0x00000006ff767819 */ /* 0x000fe20000011676 */
[----:B------:R-:W-:-:S03]  /*c660*/  @!P0 IMAD.MOV.U32 R103, RZ, RZ, R86 ;  /* 0x000000ffff678224 */ /* 0x000fc600078e0056 */
[----:B------:R-:W-:Y:S02]  /*c670*/  SGXT.U32 R118, R118, 0x1 ;  /* 0x000000017676781a */ /* 0x000fe40000000000 */
[----:B------:R0:W2:Y:S02]  /*c680*/  @!P0 LDG.E.U8 R175, desc[UR20][R102.64] ;  /* 0x0000001466af8981 */ /* 0x0000a4000c1e1100 */
[----:B------:R-:W-:-:S04]  /*c690*/  LOP3.LUT R118, R118, 0x3c, RZ, 0xfc, !PT ;  /* 0x0000003c76767812 */ /* 0x000fc800078efcff */
[----:B------:R-:W-:Y:S02]  /*c6a0*/  ISETP.GE.AND P0, PT, R118, UR22, PT ;  /* 0x0000001676007c0c */ /* 0x000fe4000bf06270 */
[----:B------:R-:W1:Y:S01]  /*c6b0*/  S2R R118, SR_TID.X ;  /* 0x0000000000767919 */ /* 0x000e620000002100 */
[----:B------:R-:W-:Y:S01]  /*c6c0*/  PRMT R129, RZ, 0x7610, R129 ;  /* 0x00007610ff817816 */ /* 0x000fe20000000081 */
[----:B0-----:R-:W-:Y:S01]  /*c6d0*/  @!P1 IMAD.MOV.U32 R102, RZ, RZ, R18 ;  /* 0x000000ffff669224 */ /* 0x001fe200078e0012 */
[----:B------:R-:W-:Y:S01]  /*c6e0*/  SGXT.U32 R0, R0, 0x1 ;  /* 0x000000010000781a */ /* 0x000fe20000000000 */
[----:B------:R-:W-:Y:S01]  /*c6f0*/  @!P1 IMAD.MOV.U32 R103, RZ, RZ, R25 ;  /* 0x000000ffff679224 */ /* 0x000fe200078e0019 */
[----:B------:R-:W-:Y:S02]  /*c700*/  PRMT R130, RZ, 0x7610, R130 ;  /* 0x00007610ff827816 */ /* 0x000fe40000000082 */
[----:B------:R-:W-:Y:S02]  /*c710*/  LOP3.LUT R0, R0, 0x68, RZ, 0xfc, !PT ;  /* 0x0000006800007812 */ /* 0x000fe400078efcff */
[----:B------:R0:W2:Y:S02]  /*c720*/  @!P1 LDG.E.U8 R129, desc[UR20][R102.64] ;  /* 0x0000001466819981 */ /* 0x0000a4000c1e1100 */
[----:B------:R-:W-:Y:S01]  /*c730*/  ISETP.GE.AND P1, PT, R0, UR22, PT ;  /* 0x0000001600007c0c */ /* 0x000fe2000bf26270 */
[----:B0-----:R-:W-:-:S02]  /*c740*/  @!P5 IMAD.MOV.U32 R102, RZ, RZ, R20 ;  /* 0x000000ffff66d224 */ /* 0x001fc400078e0014 */
[----:B------:R-:W-:-:S05]  /*c750*/  @!P5 IMAD.MOV.U32 R103, RZ, RZ, R26 ;  /* 0x000000ffff67d224 */ /* 0x000fca00078e001a */
[----:B------:R0:W2:Y:S01]  /*c760*/  @!P5 LDG.E.U8 R130, desc[UR20][R102.64] ;  /* 0x000000146682d981 */ /* 0x0000a2000c1e1100 */
[----:B-1----:R-:W-:-:S04]  /*c770*/  LEA.HI R0, R118, 0x3e, RZ, 0x1a ;  /* 0x0000003e76007811 */ /* 0x002fc800078fd0ff */
        /* <DEDUP_REMOVED lines=44> */
[--C-:B----4-:R-:W-:Y:S02]  /*ca40*/  SHF.R.U32.HI R0, RZ, 0x6, R118.reuse ;  /* 0x00000006ff007819 */ /* 0x110fe40000011676 */
[----:B------:R-:W-:Y:S01]  /*ca50*/  SHF.R.U32.HI R118, RZ, 0x6, R118 ;  /* 0x00000006ff767819 */ /* 0x000fe20000011676 */
[----:B0-----:R-:W-:Y:S01]  /*ca60*/  @!P4 IMAD.MOV.U32 R102, RZ, RZ, R184 ;  /* 0x000000ffff66c224 */ /* 0x001fe200078e00b8 */
[----:B------:R-:W-:Y:S02]  /*ca70*/  PRMT R166, RZ, 0x7610, R166 ;  /* 0x00007610ffa67816 */ /* 0x000fe400000000a6 */
[----:B------:R-:W-:Y:S01]  /*ca80*/  SGXT.U32 R118, R118, 0x1 ;  /* 0x000000017676781a */ /* 0x000fe20000000000 */
[----:B------:R-:W-:-:S03]  /*ca90*/  @!P4 IMAD.MOV.U32 R103, RZ, RZ, R183 ;  /* 0x000000ffff67c224 */ /* 0x000fc600078e00b7 */
[----:B------:R-:W-:Y:S02]  /*caa0*/  LOP3.LUT R118, R118, 0x4a, RZ, 0xfc, !PT ;  /* 0x0000004a76767812 */ /* 0x000fe400078efcff */
[----:B------:R0:W4:Y:S02]  /*cab0*/  @!P4 LDG.E.U8 R166, desc[UR20][R102.64] ;  /* 0x0000001466a6c981 */ /* 0x000124000c1e1100 */
        /* <DEDUP_REMOVED lines=19> */
[----:B------:R0:W3:Y:S01]  /*cbf0*/  @!P1 LDG.E.U8 R140, desc[UR20][R102.64] ;  /* 0x00000014668c9981 */ /* 0x0000e2000c1e1100 */
[----:B------:R-:W-:Y:S02]  /*cc00*/  ISETP.GE.AND P1, PT, R0, UR22, PT ;  /* 0x0000001600007c0c */ /* 0x000fe4000bf26270 */
[----:B------:R-:W1:Y:S01]  /*cc10*/  S2R R0, SR_TID.X ;  /* 0x0000000000007919 */ /* 0x000e620000002100 */
[----:B------:R-:W-:Y:S01]  /*cc20*/  PRMT R115, RZ, 0x7610, R115 ;  /* 0x00007610ff737816 */ /* 0x000fe20000000073 */
[----:B0-----:R-:W-:Y:S02]  /*cc30*/  @!P5 IMAD.MOV.U32 R102, RZ, RZ, R81 ;  /* 0x000000ffff66d224 */ /* 0x001fe400078e0051 */
[----:B------:R-:W-:Y:S01]  /*cc40*/  @!P5 IMAD.MOV.U32 R103, RZ, RZ, R88 ;  /* 0x000000ffff67d224 */ /* 0x000fe200078e0058 */
[----:B------:R-:W-:-:S04]  /*cc50*/  PRMT R155, RZ, 0x7610, R155 ;  /* 0x00007610ff9b7816 */ /* 0x000fc8000000009b */
[----:B------:R0:W3:Y:S01]  /*cc60*/  @!P5 LDG.E.U8 R115, desc[UR20][R102.64] ;  /* 0x000000146673d981 */ /* 0x0000e2000c1e1100 */
[----:B------:R-:W-:Y:S01]  /*cc70*/  PRMT R139, RZ, 0x7610, R139 ;  /* 0x00007610ff8b7816 */ /* 0x000fe2000000008b */
[----:B0-----:R-:W-:Y:S02]  /*cc80*/  @!P4 IMAD.MOV.U32 R102, RZ, RZ, R42 ;  /* 0x000000ffff66c224 */ /* 0x001fe400078e002a */
[----:B------:R-:W-:-:S05]  /*cc90*/  @!P4 IMAD.MOV.U32 R103, RZ, RZ, R49 ;  /* 0x000000ffff67c224 */ /* 0x000fca00078e0031 */
[----:B------:R0:W3:Y:S01]  /*cca0*/  @!P4 LDG.E.U8 R155, desc[UR20][R102.64] ;  /* 0x00000014669bc981 */ /* 0x0000e2000c1e1100 */
        /* <DEDUP_REMOVED lines=8> */
[----:B------:R-:W-:-:S04]  /*cd30*/  LEA.HI R118, R118, 0x4e, RZ, 0x1a ;  /* 0x0000004e76767811 */ /* 0x000fc800078fd0ff */
[----:B------:R-:W-:Y:S02]  /*cd40*/  ISETP.GE.AND P0, PT, R118, UR22, PT ;  /* 0x0000001676007c0c */ /* 0x000fe4000bf06270 */
[----:B------:R-:W-:Y:S02]  /*cd50*/  PRMT R101, RZ, 0x7610, R101 ;  /* 0x00007610ff657816 */ /* 0x000fe40000000065 */
[----:B------:R-:W-:-:S09]  /*cd60*/  PRMT R154, RZ, 0x7610, R154 ;  /* 0x00007610ff9a7816 */ /* 0x000fd2000000009a */
[----:B0-----:R-:W-:Y:S02]  /*cd70*/  @!P0 IMAD.MOV.U32 R102, RZ, RZ, R93 ;  /* 0x000000ffff668224 */ /* 0x001fe400078e005d */
[----:B------:R-:W-:-:S05]  /*cd80*/  @!P0 IMAD.MOV.U32 R103, RZ, RZ, R99 ;  /* 0x000000ffff678224 */ /* 0x000fca00078e0063 */
[----:B------:R0:W3:Y:S01]  /*cd90*/  @!P0 LDG.E.U8 R101, desc[UR20][R102.64] ;  /* 0x0000001466658981 */ /* 0x0000e2000c1e1100 */
[----:B-1----:R-:W-:-:S04]  /*cda0*/  SHF.R.U32.HI R118, RZ, 0x6, R0 ;  /* 0x00000006ff767819 */ /* 0x002fc80000011600 */
[----:B------:R-:W-:-:S04]  /*cdb0*/  SGXT.U32 R118, R118, 0x1 ;  /* 0x000000017676781a */ /* 0x000fc80000000000 */
[----:B------:R-:W-:Y:S01]  /*cdc0*/  LOP3.LUT R118, R118, 0x56, RZ, 0xfc, !PT ;  /* 0x0000005676767812 */ /* 0x000fe200078efcff */
[----:B0-----:R-:W-:Y:S02]  /*cdd0*/  @!P1 IMAD.MOV.U32 R102, RZ, RZ, R44 ;  /* 0x000000ffff669224 */ /* 0x001fe400078e002c */
[----:B------:R-:W-:Y:S01]  /*cde0*/  @!P1 IMAD.MOV.U32 R103, RZ, RZ, R50 ;  /* 0x000000ffff679224 */ /* 0x000fe200078e0032 */
[----:B------:R-:W-:Y:S02]  /*cdf0*/  ISETP.GE.AND P0, PT, R118, UR22, PT ;  /* 0x0000001676007c0c */ /* 0x000fe4000bf06270 */
[----:B------:R-:W-:Y:S02]  /*ce00*/  SHF.R.U32.HI R118, RZ, 0x6, R0 ;  /* 0x00000006ff767819 */ /* 0x000fe40000011600 */
[----:B------:R0:W3:Y:S01]  /*ce10*/  @!P1 LDG.E.U8 R154, desc[UR20][R102.64] ;  /* 0x00000014669a9981 */ /* 0x0000e2000c1e1100 */
[----:B------:R-:W-:Y:S02]  /*ce20*/  PRMT R138, RZ, 0x7610, R138 ;  /* 0x00007610ff8a7816 */ /* 0x000fe4000000008a */
[----:B------:R-:W-:-:S02]  /*ce30*/  SGXT.U32 R118, R118, 0x1 ;  /* 0x000000017676781a */ /* 0x000fc40000000000 */
[----:B------:R-:W-:Y:S02]  /*ce40*/  SHF.R.U32.HI R0, RZ, 0x6, R0 ;  /* 0x00000006ff007819 */ /* 0x000fe40000011600 */
[----:B------:R-:W-:Y:S01]  /*ce50*/  LOP3.LUT R118, R118, 0x5a, RZ, 0xfc, !PT ;  /* 0x0000005a76767812 */ /* 0x000fe200078efcff */
[----:B0-----:R-:W-:Y:S02]  /*ce60*/  @!P3 IMAD.MOV.U32 R102, RZ, RZ, R69 ;  /* 0x000000ffff66b224 */ /* 0x001fe400078e0045 */
[----:B------:R-:W-:Y:S01]  /*ce70*/  @!P3 IMAD.MOV.U32 R103, RZ, RZ, R75 ;  /* 0x000000ffff67b224 */ /* 0x000fe200078e004b */
[----:B------:R-:W-:Y:S02]  /*ce80*/  SGXT.U32 R0, R0, 0x1 ;  /* 0x000000010000781a */ /* 0x000fe40000000000 */
[----:B------:R-:W-:Y:S02]  /*ce90*/  PRMT R114, RZ, 0x7610, R114 ;  /* 0x00007610ff727816 */ /* 0x000fe40000000072 */
[----:B------:R0:W3:Y:S01]  /*cea0*/  @!P3 LDG.E.U8 R138, desc[UR20][R102.64] ;  /* 0x00000014668ab981 */ /* 0x0000e2000c1e1100 */
[----:B------:R-:W-:-:S02]  /*ceb0*/  ISETP.GE.AND P1, PT, R118, UR22, PT ;  /* 0x0000001676007c0c */ /* 0x000fc4000bf26270 */
[----:B------:R-:W-:Y:S01]  /*cec0*/  LOP3.LUT R0, R0, 0x5c, RZ, 0xfc, !PT ;  /* 0x0000005c00007812 */ /* 0x000fe200078efcff */
[----:B------:R-:W1:Y:S01]  /*ced0*/  S2R R118, SR_TID.X ;  /* 0x0000000000767919 */ /* 0x000e620000002100 */
[----:B0-----:R-:W-:Y:S02]  /*cee0*/  @!P0 IMAD.MOV.U32 R102, RZ, RZ, R83 ;  /* 0x000000ffff668224 */ /* 0x001fe400078e0053 */
[----:B------:R-:W-:-:S05]  /*cef0*/  @!P0 IMAD.MOV.U32 R103, RZ, RZ, R90 ;  /* 0x000000ffff678224 */ /* 0x000fca00078e005a */
[----:B------:R0:W3:Y:S01]  /*cf00*/  @!P0 LDG.E.U8 R114, desc[UR20][R102.64] ;  /* 0x0000001466728981 */ /* 0x0000e2000c1e1100 */
[----:B------:R-:W-:Y:S02]  /*cf10*/  ISETP.GE.AND P0, PT, R0, UR22, PT ;  /* 0x0000001600007c0c */ /* 0x000fe4000bf06270 */
[----:B------:R-:W1:Y:S01]  /*cf20*/  S2R R0, SR_TID.X ;  /* 0x0000000000007919 */ /* 0x000e620000002100 */
[----:B------:R-:W-:Y:S01]  /*cf30*/  PRMT R153, RZ, 0x7610, R153 ;  /* 0x00007610ff997816 */ /* 0x000fe20000000099 */
[----:B0-----:R-:W-:Y:S02]  /*cf40*/  @!P1 IMAD.MOV.U32 R102, RZ, RZ, R46 ;  /* 0x000000ffff669224 */ /* 0x001fe400078e002e */
[----:B------:R-:W-:-:S05]  /*cf50*/  @!P1 IMAD.MOV.U32 R103, RZ, RZ, R51 ;  /* 0x000000ffff679224 */ /* 0x000fca00078e0033 */
[----:B------:R0:W3:Y:S01]  /*cf60*/  @!P1 LDG.E.U8 R153, desc[UR20][R102.64] ;  /* 0x0000001466999981 */ /* 0x0000e2000c1e1100 */
[----:B-1----:R-:W-:-:S04]  /*cf70*/  LEA.HI R118, R118, 0x5e, RZ, 0x1a ;  /* 0x0000005e76767811 */ /* 0x002fc800078fd0ff */
[----:B------:R-:W-:Y:S02]  /*cf80*/  ISETP.GE.AND P1, PT, R118, UR22, PT ;  /* 0x0000001676007c0c */ /* 0x000fe4000bf26270 */
[----:B------:R-:W-:Y:S01]  /*cf90*/  PRMT R137, RZ, 0x7610, R137 ;  /* 0x00007610ff897816 */ /* 0x000fe20000000089 */
[----:B0-----:R-:W-:Y:S02]  /*cfa0*/  @!P0 IMAD.MOV.U32 R102, RZ, RZ, R71 ;  /* 0x000000ffff668224 */ /* 0x001fe400078e0047 */
[----:B------:R-:W-:-:S05]  /*cfb0*/  @!P0 IMAD.MOV.U32 R103, RZ, RZ, R76 ;  /* 0x000000ffff678224 */ /* 0x000fca00078e004c */
[----:B------:R0:W3:Y:S01]  /*cfc0*/  @!P0 LDG.E.U8 R137, desc[UR20][R102.64] ;  /* 0x0000001466898981 */ /* 0x0000e2000c1e1100 */
[----:B------:R-:W-:-:S04]  /*cfd0*/  SHF.R.U32.HI R118, RZ, 0x6, R0 ;  /* 0x00000006ff767819 */ /* 0x000fc80000011600 */
[----:B------:R-:W-:-:S04]  /*cfe0*/  SGXT.U32 R118, R118, 0x1 ;  /* 0x000000017676781a */ /* 0x000fc80000000000 */
[----:B------:R-:W-:-:S04]  /*cff0*/  LOP3.LUT R118, R118, 0x62, RZ, 0xfc, !PT ;  /* 0x0000006276767812 */ /* 0x000fc800078efcff */
[----:B------:R-:W-:Y:S02]  /*d000*/  ISETP.GE.AND P0, PT, R118, UR22, PT ;  /* 0x0000001676007c0c */ /* 0x000fe4000bf06270 */
        /* <DEDUP_REMOVED lines=8> */
[----:B------:R-:W-:Y:S02]  /*d090*/  SHF.R.U32.HI R118, RZ, 0x6, R0 ;  /* 0x00000006ff767819 */ /* 0x000fe40000011600 */
[----:B------:R-:W-:Y:S02]  /*d0a0*/  PRMT R152, RZ, 0x7610, R152 ;  /* 0x00007610ff987816 */ /* 0x000fe40000000098 */
[----:B------:R-:W-:Y:S01]  /*d0b0*/  SGXT.U32 R118, R118, 0x1 ;  /* 0x000000017676781a */ /* 0x000fe20000000000 */
[----:B0-----:R-:W-:-:S02]  /*d0c0*/  @!P0 IMAD.MOV.U32 R102, RZ, RZ, R168 ;  /* 0x000000ffff668224 */ /* 0x001fc400078e00a8 */
[----:B------:R-:W-:Y:S01]  /*d0d0*/  @!P0 IMAD.MOV.U32 R103, RZ, RZ, R53 ;  /* 0x000000ffff678224 */ /* 0x000fe200078e0035 */
[----:B------:R-:W-:-:S04]  /*d0e0*/  LOP3.LUT R118, R118, 0x66, RZ, 0xfc, !PT ;  /* 0x0000006676767812 */ /* 0x000fc800078efcff */
[----:B------:R0:W3:Y:S01]  /*d0f0*/  @!P0 LDG.E.U8 R152, desc[UR20][R102.64] ;  /* 0x0000001466988981 */ /* 0x0000e2000c1e1100 */
[----:B------:R-:W-:Y:S02]  /*d100*/  ISETP.GE.AND P0, PT, R118, UR22, PT ;  /* 0x0000001676007c0c */ /* 0x000fe4000bf06270 */
[----:B------:R-:W-:Y:S02]  /*d110*/  SHF.R.U32.HI R118, RZ, 0x6, R0 ;  /* 0x00000006ff767819 */ /* 0x000fe40000011600 */
[----:B------:R-:W-:Y:S02]  /*d120*/  PRMT R136, RZ, 0x7610, R136 ;  /* 0x00007610ff887816 */ /* 0x000fe40000000088 */
[----:B------:R-:W-:Y:S01]  /*d130*/  SGXT.U32 R118, R118, 0x1 ;  /* 0x000000017676781a */ /* 0x000fe20000000000 */
[----:B0-----:R-:W-:Y:S02]  /*d140*/  @!P1 IMAD.MOV.U32 R102, RZ, RZ, R170 ;  /* 0x000000ffff669224 */ /* 0x001fe400078e00aa */
        /* <DEDUP_REMOVED lines=25> */
[----:B------:R2:W3:Y:S02]  /*d2e0*/  @!P0 LDG.E.U8 R150, desc[UR20][R102.64] ;  /* 0x0000001466968981 */ /* 0x0004e4000c1e1100 */
[----:B--2---:R-:W-:Y:S02]  /*d2f0*/  @!P1 IMAD.MOV.U32 R102, RZ, RZ, R119 ;  /* 0x000000ffff669224 */ /* 0x004fe400078e0077 */
[----:B------:R-:W-:Y:S01]  /*d300*/  @!P1 IMAD.MOV.U32 R103, RZ, RZ, R196 ;  /* 0x000000ffff679224 */ /* 0x000fe200078e00c4 */
[----:B------:R-:W2:Y:S04]  /*d310*/  LDL R119, [R1+0x130] ;  /* 0x0001300001777983 */ /* 0x000ea80000100800 */
[----:B------:R0:W3:Y:S01]  /*d320*/  @!P1 LDG.E.U8 R149, desc[UR20][R102.64] ;  /* 0x0000001466959981 */ /* 0x0000e2000c1e1100 */
[----:B-1----:R-:W-:-:S04]  /*d330*/  LEA.HI R118, R118, 0x6e, RZ, 0x1a ;  /* 0x0000006e76767811 */ /* 0x002fc800078fd0ff */
[----:B------:R-:W-:Y:S02]  /*d340*/  ISETP.GE.AND P1, PT, R118, UR22, PT ;  /* 0x0000001676007c0c */ /* 0x000fe4000bf26270 */
[----:B------:R-:W3:Y:S01]  /*d350*/  LDL R118, [R1+0x134] ;  /* 0x0001340001767983 */ /* 0x000ee20000100800 */
[----:B------:R-:W-:-:S04]  /*d360*/  SHF.R.U32.HI R0, RZ, 0x6, R0 ;  /* 0x00000006ff007819 */ /* 0x000fc80000011600 */
[----:B------:R-:W-:-:S04]  /*d370*/  SGXT.U32 R0, R0, 0x1 ;  /* 0x000000010000781a */ /* 0x000fc80000000000 */
[----:B------:R-:W-:-:S04]  /*d380*/  LOP3.LUT R0, R0, 0x6c, RZ, 0xfc, !PT ;  /* 0x0000006c00007812 */ /* 0x000fc800078efcff */
[----:B------:R-:W-:Y:S02]  /*d390*/  ISETP.GE.AND P0, PT, R0, UR22, PT ;  /* 0x0000001600007c0c */ /* 0x000fe4000bf06270 */
[----:B------:R-:W1:Y:S01]  /*d3a0*/  S2R R0, SR_TID.X ;  /* 0x0000000000007919 */ /* 0x000e620000002100 */
[----:B------:R-:W-:-:S10]  /*d3b0*/  PRMT R135, RZ, 0x7610, R135 ;  /* 0x00007610ff877816 */ /* 0x000fd40000000087 */
[----:B0-----:R-:W-:Y:S02]  /*d3c0*/  @!P0 IMAD.MOV.U32 R102, RZ, RZ, R179 ;  /* 0x000000ffff668224 */ /* 0x001fe400078e00b3 */
[----:B------:R-:W-:-:S05]  /*d3d0*/  @!P0 IMAD.MOV.U32 R103, RZ, RZ, R178 ;  /* 0x000000ffff678224 */ /* 0x000fca00078e00b2 */
[----:B------:R0:W4:Y:S01]  /*d3e0*/  @!P0 LDG.E.U8 R135, desc[UR20][R102.64] ;  /* 0x0000001466878981 */ /* 0x000122000c1e1100 */
[----:B-1----:R-:W-:-:S04]  /*d3f0*/  SHF.R.U32.HI R0, RZ, 0x6, R0 ;  /* 0x00000006ff007819 */ /* 0x002fc80000011600 */
[----:B------:R-:W-:-:S04]  /*d400*/  SGXT.U32 R0, R0, 0x1 ;  /* 0x000000010000781a */ /* 0x000fc80000000000 */
[----:B------:R-:W-:-:S04]  /*d410*/  LOP3.LUT R0, R0, 0x74, RZ, 0xfc, !PT ;  /* 0x0000007400007812 */ /* 0x000fc800078efcff */
[----:B------:R-:W-:Y:S02]  /*d420*/  ISETP.GE.AND P0, PT, R0, UR22, PT ;  /* 0x0000001600007c0c */ /* 0x000fe4000bf06270 */
[----:B------:R-:W1:Y:S01]  /*d430*/  S2R R0, SR_TID.X ;  /* 0x0000000000007919 */ /* 0x000e620000002100 */
[----:B------:R-:W-:Y:S01]  /*d440*/  PRMT R111, RZ, 0x7610, R111 ;  /* 0x00007610ff6f7816 */ /* 0x000fe2000000006f */
        /* <DEDUP_REMOVED lines=8> */
[----:B------:R-:W-:Y:S01]  /*d4d0*/  SHF.R.U32.HI R0, RZ, 0x6, R0 ;  /* 0x00000006ff007819 */ /* 0x000fe20000011600 */
[----:B0-----:R-:W-:Y:S01]  /*d4e0*/  @!P0 IMAD.MOV.U32 R102, RZ, RZ, R190 ;  /* 0x000000ffff668224 */ /* 0x001fe200078e00be */
[----:B------:R-:W-:Y:S02]  /*d4f0*/  PRMT R134, RZ, 0x7610, R134 ;  /* 0x00007610ff867816 */ /* 0x000fe40000000086 */
[----:B------:R-:W-:Y:S01]  /*d500*/  SGXT.U32 R0, R0, 0x1 ;  /* 0x000000010000781a */ /* 0x000fe20000000000 */
[----:B------:R-:W-:-:S03]  /*d510*/  @!P0 IMAD.MOV.U32 R103, RZ, RZ, R189 ;  /* 0x000000ffff678224 */ /* 0x000fc600078e00bd */
[----:B------:R-:W-:Y:S02]  /*d520*/  LOP3.LUT R0, R0, 0x7c, RZ, 0xfc, !PT ;  /* 0x0000007c00007812 */ /* 0x000fe400078efcff */
[----:B------:R0:W4:Y:S01]  /*d530*/  @!P0 LDG.E.U8 R134, desc[UR20][R102.64] ;  /* 0x0000001466868981 */ /* 0x000122000c1e1100 */
[----:B------:R-:W-:Y:S02]  /*d540*/  PRMT R110, RZ, 0x7610, R110 ;  /* 0x00007610ff6e7816 */ /* 0x000fe4000000006e */
[----:B------:R-:W-:Y:S01]  /*d550*/  ISETP.GE.AND P0, PT, R0, UR22, PT ;  /* 0x0000001600007c0c */ /* 0x000fe2000bf06270 */
[----:B0-----:R-:W-:Y:S02]  /*d560*/  @!P1 IMAD.MOV.U32 R102, RZ, RZ, R193 ;  /* 0x000000ffff669224 */ /* 0x001fe400078e00c1 */
[----:B------:R-:W-:-:S05]  /*d570*/  @!P1 IMAD.MOV.U32 R103, RZ, RZ, R191 ;  /* 0x000000ffff679224 */ /* 0x000fca00078e00bf */
[----:B------:R0:W4:Y:S01]  /*d580*/  @!P1 LDG.E.U8 R110, desc[UR20][R102.64] ;  /* 0x00000014666e9981 */ /* 0x000122000c1e1100 */
[----:B-1----:R-:W-:-:S04]  /*d590*/  LEA.HI R0, R245, 0x7e, RZ, 0x1a ;  /* 0x0000007ef5007811 */ /* 0x002fc800078fd0ff */
[----:B------:R-:W-:Y:S02]  /*d5a0*/  ISETP.GE.AND P1, PT, R0, UR22, PT ;  /* 0x0000001600007c0c */ /* 0x000fe4000bf26270 */
[----:B------:R-:W-:Y:S01]  /*d5b0*/  PRMT R133, RZ, 0x7610, R133 ;  /* 0x00007610ff857816 */ /* 0x000fe20000000085 */
[----:B0-----:R-:W-:Y:S02]  /*d5c0*/  @!P0 IMAD.MOV.U32 R102, RZ, RZ, R121 ;  /* 0x000000ffff668224 */ /* 0x001fe400078e0079 */
[----:B------:R-:W-:Y:S01]  /*d5d0*/  @!P0 IMAD.MOV.U32 R103, RZ, RZ, R227 ;  /* 0x000000ffff678224 */ /* 0x000fe200078e00e3 */
[----:B------:R-:W-:Y:S01]  /*d5e0*/  PRMT R109, RZ, 0x7610, R109 ;  /* 0x00007610ff6d7816 */ /* 0x000fe2000000006d */
[----:B------:R-:W4:Y:S04]  /*d5f0*/  LDL R227, [R1+0xe4] ;  /* 0x0000e40001e37983 */ /* 0x000f280000100800 */
[----:B------:R2:W4:Y:S01]  /*d600*/  @!P0 LDG.E.U8 R133, desc[UR20][R102.64] ;  /* 0x0000001466858981 */ /* 0x000522000c1e1100 */
[----:B------:R-:W-:-:S02]  /*d610*/  LOP3.LUT R0, R245, 0x7f, RZ, 0xc0, !PT ;  /* 0x0000007ff5007812 */ /* 0x000fc400078ec0ff */
[----:B------:R-:W-:Y:S01]  /*d620*/  PRMT R108, RZ, 0x7610, R108 ;  /* 0x00007610ff6c7816 */ /* 0x000fe2000000006c */
[----:B------:R-:W4:Y:S01]  /*d630*/  LDL R121, [R1+0xe8] ;  /* 0x0000e80001797983 */ /* 0x000f220000100800 */
[----:B------:R-:W-:Y:S02]  /*d640*/  ISETP.GE.AND P0, PT, R0, UR22, PT ;  /* 0x0000001600007c0c */ /* 0x000fe4000bf06270 */
[----:B------:R-:W-:Y:S02]  /*d650*/  PRMT R107, RZ, 0x7610, R107 ;  /* 0x00007610ff6b7816 */ /* 0x000fe4000000006b */
[----:B------:R-:W-:Y:S02]  /*d660*/  PRMT R106, RZ, 0x7610, R106 ;  /* 0x00007610ff6a7816 */ /* 0x000fe4000000006a */
[----:B------:R-:W-:Y:S01]  /*d670*/  PRMT R105, RZ, 0x7610, R105 ;  /* 0x00007610ff697816 */ /* 0x000fe20000000069 */
[----:B--2---:R-:W-:Y:S02]  /*d680*/  @!P1 IMAD.MOV.U32 R103, RZ, RZ, R119 ;  /* 0x000000ffff679224 */ /* 0x004fe400078e0077 */
[----:B------:R-:W2:Y:S01]  /*d690*/  LDL R119, [R1+0x64] ;  /* 0x0000640001777983 */ /* 0x000ea20000100800 */
[----:B---3--:R-:W-:-:S03]  /*d6a0*/  @!P1 IMAD.MOV.U32 R102, RZ, RZ, R118 ;  /* 0x000000ffff669224 */ /* 0x008fc600078e0076 */
[----:B------:R-:W2:Y:S04]  /*d6b0*/  LDL R118, [R1+0x68] ;  /* 0x0000680001767983 */ /* 0x000ea80000100800 */
[----:B------:R0:W3:Y:S01]  /*d6c0*/  @!P1 LDG.E.U8 R109, desc[UR20][R102.64] ;  /* 0x00000014666d9981 */ /* 0x0000e2000c1e1100 */
[----:B------:R-:W-:Y:S01]  /*d6d0*/  BAR.SYNC.DEFER_BLOCKING 0x0 ;  /* 0x0000000000007b1d */ /* 0x000fe20000010000 */
[----:B0-----:R-:W-:Y:S02]  /*d6e0*/  @!P0 IMAD.MOV.U32 R102, RZ, RZ, R198 ;  /* 0x000000ffff668224 */ /* 0x001fe400078e00c6 */
[----:B------:R-:W-:-:S05]  /*d6f0*/  @!P0 IMAD.MOV.U32 R103, RZ, RZ, R197 ;  /* 0x000000ffff678224 */ /* 0x000fca00078e00c5 */
[----:B------:R0:W2:Y:S02]  /*d700*/  @!P0 LDG.E.U8 R108, desc[UR20][R102.64] ;  /* 0x00000014666c8981 */ /* 0x0000a4000c1e1100 */
        /* <DEDUP_REMOVED lines=8> */
[----:B------:R0:W2:Y:S04]  /*d790*/  @!P0 LDG.E.U8 R105, desc[UR20][R102.64] ;  /* 0x0000001466698981 */ /* 0x0000a8000c1e1100 */
[----:B------:R-:W0:Y:S04]  /*d7a0*/  LDL R102, [R1+0x24] ;  /* 0x0000240001667983 */ /* 0x000e280000100800 */
[----:B------:R-:W0:Y:S01]  /*d7b0*/  LDL R103, [R1+0x28] ;  /* 0x0000280001677983 */ /* 0x000e220000100800 */
[----:B------:R-:W-:-:S03]  /*d7c0*/  PRMT R104, RZ, 0x7610, R104 ;  /* 0x00007610ff687816 */ /* 0x000fc60000000068 */
[----:B------:R-:W-:Y:S04]  /*d7d0*/  STS.U8 [R0+UR9+0x4000], R116 ;  /* 0x0040007400007988 */ /* 0x000fe80008000009 */
[----:B------:R-:W-:Y:S04]  /*d7e0*/  STS.U8 [R0+UR9+0x4200], R120 ;  /* 0x0042007800007988 */ /* 0x000fe80008000009 */
[----:B------:R-:W-:Y:S04]  /*d7f0*/  STS.U8 [R0+UR9+0x4400], R123 ;  /* 0x0044007b00007988 */ /* 0x000fe80008000009 */
[----:B------:R-:W-:Y:S04]  /*d800*/  STS.U8 [R0+UR9+0x4600], R122 ;  /* 0x0046007a00007988 */ /* 0x000fe80008000009 */
[----:B------:R1:W-:Y:S04]  /*d810*/  STS.U8 [R0+UR9+0x4800], R125 ;  /* 0x0048007d00007988 */ /* 0x0003e80008000009 */
[----:B------:R1:W-:Y:S04]  /*d820*/  STS.U8 [R0+UR9+0x4a00], R124 ;  /* 0x004a007c00007988 */ /* 0x0003e80008000009 */
[----:B-1----:R-:W3:Y:S04]  /*d830*/  LDL R125, [R1+0x30] ;  /* 0x00003000017d7983 */ /* 0x002ee80000100800 */
[----:B------:R-:W3:Y:S01]  /*d840*/  LDL R124, [R1+0x2c] ;  /* 0x00002c00017c7983 */ /* 0x000ee20000100800 */
[----:B0-----:R-:W-:-:S04]  /*d850*/  @!P0 LOP3.LUT R103, R103, R102, RZ, 0x3c, !PT ;  /* 0x0000006667678212 */ /* 0x001fc800078e3cff */
[----:B------:R-:W-:-:S04]  /*d860*/  @!P0 LOP3.LUT R102, R103, R102, RZ, 0x3c, !PT ;  /* 0x0000006667668212 */ /* 0x000fc800078e3cff */
[----:B------:R-:W-:-:S05]  /*d870*/  @!P0 LOP3.LUT R103, R103, R102, RZ, 0x3c, !PT ;  /* 0x0000006667678212 */ /* 0x000fca00078e3cff */
[----:B------:R0:W4:Y:S02]  /*d880*/  @!P0 LDG.E.U8 R104, desc[UR20][R102.64] ;  /* 0x0000001466688981 */ /* 0x000124000c1e1100 */
[----:B0-----:R-:W-:-:S06]  /*d890*/  PRMT R103, RZ, 0x7610, R103 ;  /* 0x00007610ff677816 */ /* 0x001fcc0000000067 */
[----:B--2---:R0:W2:Y:S04]  /*d8a0*/  @!P0 LDG.E.U8 R103, desc[UR20][R118.64] ;  /* 0x0000001476678981 */ /* 0x0040a8000c1e1100 */
[----:B------:R-:W0:Y:S04]  /*d8b0*/  LDL R118, [R1+0xa4] ;  /* 0x0000a40001767983 */ /* 0x000e280000100800 */
[----:B------:R-:W0:Y:S01]  /*d8c0*/  LDL R119, [R1+0xa8] ;  /* 0x0000a80001777983 */ /* 0x000e220000100800 */
[----:B------:R-:W-:Y:S02]  /*d8d0*/  PRMT R102, RZ, 0x7610, R102 ;  /* 0x00007610ff667816 */ /* 0x000fe40000000066 */
[----:B------:R-:W-:Y:S01]  /*d8e0*/  PRMT R116, RZ, 0x7610, R116 ;  /* 0x00007610ff747816 */ /* 0x000fe20000000074 */
[----:B------:R-:W-:-:S02]  /*d8f0*/  @!P0 IMAD.MOV.U32 R120, RZ, RZ, R200 ;  /* 0x000000ffff788224 */ /* 0x000fc400078e00c8 */
[----:B------:R-:W-:Y:S02]  /*d900*/  @!P0 IMAD.MOV.U32 R122, RZ, RZ, R232 ;  /* 0x000000ffff7a8224 */ /* 0x000fe400078e00e8 */
[----:B------:R-:W-:Y:S01]  /*d910*/  @!P0 IMAD.MOV.U32 R123, RZ, RZ, R231 ;  /* 0x000000ffff7b8224 */ /* 0x000fe200078e00e7 */
[----:B---3--:R-:W-:-:S04]  /*d920*/  @!P0 LOP3.LUT R125, R125, R124, RZ, 0x3c, !PT ;  /* 0x0000007c7d7d8212 */ /* 0x008fc800078e3cff */
[----:B------:R-:W-:-:S04]  /*d930*/  @!P0 LOP3.LUT R124, R125, R124, RZ, 0x3c, !PT ;  /* 0x0000007c7d7c8212 */ /* 0x000fc800078e3cff */
[----:B------:R-:W-:Y:S01]  /*d940*/  @!P0 LOP3.LUT R125, R125, R124, RZ, 0x3c, !PT ;  /* 0x0000007c7d7d8212 */ /* 0x000fe200078e3cff */
[----:B------:R1:W-:Y:S04]  /*d950*/  STS.U8 [R0+UR9+0x4c00], R127 ;  /* 0x004c007f00007988 */ /* 0x0003e80008000009 */
[----:B------:R3:W-:Y:S04]  /*d960*/  STS.U8 [R0+UR9+0x4e00], R126 ;  /* 0x004e007e00007988 */ /* 0x0007e80008000009 */
[----:B-1----:R-:W2:Y:S04]  /*d970*/  LDL R127, [R1+0xb0] ;  /* 0x0000b000017f7983 */ /* 0x002ea80000100800 */
[----:B---3--:R-:W2:Y:S01]  /*d980*/  LDL R126, [R1+0xac] ;  /* 0x0000ac00017e7983 */ /* 0x008ea20000100800 */
[----:B0-----:R-:W-:-:S04]  /*d990*/  @!P0 LOP3.LUT R119, R119, R118, RZ, 0x3c, !PT ;  /* 0x0000007677778212 */ /* 0x001fc800078e3cff */
[----:B------:R-:W-:-:S04]  /*d9a0*/  @!P0 LOP3.LUT R118, R119, R118, RZ, 0x3c, !PT ;  /* 0x0000007677768212 */ /* 0x000fc800078e3cff */
[----:B------:R-:W-:-:S05]  /*d9b0*/  @!P0 LOP3.LUT R119, R119, R118, RZ, 0x3c, !PT ;  /* 0x0000007677778212 */ /* 0x000fca00078e3cff */
[----:B------:R4:W3:Y:S02]  /*d9c0*/  @!P0 LDG.E.U8 R102, desc[UR20][R118.64] ;  /* 0x0000001476668981 */ /* 0x0008e4000c1e1100 */
[----:B----4-:R-:W-:Y:S02]  /*d9d0*/  @!P0 IMAD.MOV.U32 R118, RZ, RZ, R121 ;  /* 0x000000ffff768224 */ /* 0x010fe400078e0079 */
[----:B------:R-:W-:Y:S02]  /*d9e0*/  @!P0 IMAD.MOV.U32 R119, RZ, RZ, R227 ;  /* 0x000000ffff778224 */ /* 0x000fe400078e00e3 */
[----:B------:R-:W-:Y:S01]  /*d9f0*/  @!P0 IMAD.MOV.U32 R121, RZ, RZ, R199 ;  /* 0x000000ffff798224 */ /* 0x000fe200078e00c7 */
[----:B------:R-:W4:Y:S04]  /*da00*/  LDL R227, [R1+0xf0] ;  /* 0x0000f00001e37983 */ /* 0x000f280000100800 */
[----:B------:R0:W3:Y:S02]  /*da10*/  @!P0 LDG.E.U8 R116, desc[UR20][R118.64] ;  /* 0x0000001476748981 */ /* 0x0000e4000c1e1100 */
[----:B0-----:R-:W-:-:S02]  /*da20*/  PRMT R118, RZ, 0x7610, R118 ;  /* 0x00007610ff767816 */ /* 0x001fc40000000076 */
[----:B------:R-:W-:-:S04]  /*da30*/  PRMT R119, RZ, 0x7610, R119 ;  /* 0x00007610ff777816 */ /* 0x000fc80000000077 */
[----:B------:R0:W3:Y:S02]  /*da40*/  @!P0 LDG.E.U8 R118, desc[UR20][R120.64] ;  /* 0x0000001478768981 */ /* 0x0000e4000c1e1100 */
[----:B0-----:R-:W-:Y:S02]  /*da50*/  @!P0 IMAD.MOV.U32 R120, RZ, RZ, R216 ;  /* 0x000000ffff788224 */ /* 0x001fe400078e00d8 */
[----:B------:R-:W-:-:S05]  /*da60*/  @!P0 IMAD.MOV.U32 R121, RZ, RZ, R215 ;  /* 0x000000ffff798224 */ /* 0x000fca00078e00d7 */
[----:B------:R0:W3:Y:S02]  /*da70*/  @!P0 LDG.E.U8 R119, desc[UR20][R120.64] ;  /* 0x0000001478778981 */ /* 0x0000e4000c1e1100 */
[----:B0-----:R-:W-:Y:S02]  /*da80*/  PRMT R120, RZ, 0x7610, R120 ;  /* 0x00007610ff787816 */ /* 0x001fe40000000078 */
[----:B------:R-:W-:-:S04]  /*da90*/  PRMT R121, RZ, 0x7610, R121 ;  /* 0x00007610ff797816 */ /* 0x000fc80000000079 */
[----:B------:R0:W3:Y:S02]  /*daa0*/  @!P0 LDG.E.U8 R120, desc[UR20][R122.64] ;  /* 0x000000147a788981 */ /* 0x0000e4000c1e1100 */
[----:B0-----:R-:W-:Y:S02]  /*dab0*/  @!P0 IMAD.MOV.U32 R122, RZ, RZ, R249 ;  /* 0x000000ffff7a8224 */ /* 0x001fe400078e00f9 */
[----:B------:R-:W-:-:S05]  /*dac0*/  @!P0 IMAD.MOV.U32 R123, RZ, RZ, R248 ;  /* 0x000000ffff7b8224 */ /* 0x000fca00078e00f8 */
[----:B------:R0:W3:Y:S02]  /*dad0*/  @!P0 LDG.E.U8 R121, desc[UR20][R122.64] ;  /* 0x000000147a798981 */ /* 0x0000e4000c1e1100 */
[----:B0-----:R-:W-:-:S06]  /*dae0*/  PRMT R122, RZ, 0x7610, R122 ;  /* 0x00007610ff7a7816 */ /* 0x001fcc000000007a */
[----:B------:R0:W3:Y:S04]  /*daf0*/  @!P0 LDG.E.U8 R122, desc[UR20][R124.64] ;  /* 0x000000147c7a8981 */ /* 0x0000e8000c1e1100 */
[----:B------:R-:W0:Y:S04]  /*db00*/  LDL R124, [R1+0x6c] ;  /* 0x00006c00017c7983 */ /* 0x000e280000100800 */
[----:B------:R-:W0:Y:S01]  /*db10*/  LDL R125, [R1+0x70] ;  /* 0x00007000017d7983 */ /* 0x000e220000100800 */
[----:B------:R-:W-:Y:S02]  /*db20*/  PRMT R123, RZ, 0x7610, R123 ;  /* 0x00007610ff7b7816 */ /* 0x000fe4000000007b */
[----:B--2---:R-:W-:-:S04]  /*db30*/  @!P0 LOP3.LUT R127, R127, R126, RZ, 0x3c, !PT ;  /* 0x0000007e7f7f8212 */ /* 0x004fc800078e3cff */
[----:B------:R-:W-:-:S04]  /*db40*/  @!P0 LOP3.LUT R126, R127, R126, RZ, 0x3c, !PT ;  /* 0x0000007e7f7e8212 */ /* 0x000fc800078e3cff */
[----:B------:R-:W-:Y:S02]  /*db50*/  @!P0 LOP3.LUT R127, R127, R126, RZ, 0x3c, !PT ;  /* 0x0000007e7f7f8212 */ /* 0x000fe400078e3cff */
[----:B0-----:R-:W-:-:S04]  /*db60*/  @!P0 LOP3.LUT R125, R125, R124, RZ, 0x3c, !PT ;  /* 0x0000007c7d7d8212 */ /* 0x001fc800078e3cff */
[----:B------:R-:W-:-:S04]  /*db70*/  @!P0 LOP3.LUT R124, R125, R124, RZ, 0x3c, !PT ;  /* 0x0000007c7d7c8212 */ /* 0x000fc800078e3cff */
[----:B------:R-:W-:-:S05]  /*db80*/  @!P0 LOP3.LUT R125, R125, R124, RZ, 0x3c, !PT ;  /* 0x0000007c7d7d8212 */ /* 0x000fca00078e3cff */
[----:B------:R0:W2:Y:S02]  /*db90*/  @!P0 LDG.E.U8 R123, desc[UR20][R124.64] ;  /* 0x000000147c7b8981 */ /* 0x0000a4000c1e1100 */
[----:B0-----:R-:W-:-:S06]  /*dba0*/  PRMT R124, RZ, 0x7610, R124 ;  /* 0x00007610ff7c7816 */ /* 0x001fcc000000007c */
[----:B------:R4:W2:Y:S04]  /*dbb0*/  @!P0 LDG.E.U8 R124, desc[UR20][R126.64] ;  /* 0x000000147e7c8981 */ /* 0x0008a8000c1e1100 */
[----:B------:R-:W2:Y:S01]  /*dbc0*/  LDL R127, [R1+0xec] ;  /* 0x0000ec00017f7983 */ /* 0x000ea20000100800 */
[----:B------:R-:W-:Y:S01]  /*dbd0*/  PRMT R125, RZ, 0x7610, R125 ;  /* 0x00007610ff7d7816 */ /* 0x000fe2000000007d */
[----:B----4-:R-:W-:Y:S02]  /*dbe0*/  @!P0 IMAD.MOV.U32 R126, RZ, RZ, R227 ;  /* 0x000000ffff7e8224 */ /* 0x010fe400078e00e3 */
[----:B------:R-:W-:Y:S04]  /*dbf0*/  STS.U8 [R0+UR9+0x5000], R167 ;  /* 0x005000a700007988 */ /* 0x000fe80008000009 */
[----:B------:R0:W-:Y:S04]  /*dc00*/  STS.U8 [R0+UR9+0x5200], R128 ;  /* 0x0052008000007988 */ /* 0x0001e80008000009 */
[----:B------:R1:W-:Y:S04]  /*dc10*/  STS.U8 [R0+UR9+0x5400], R129 ;  /* 0x0054008100007988 */ /* 0x0003e80008000009 */
[----:B------:R-:W4:Y:S01]  /*dc20*/  LDL R227, [R1+0x38] ;  /* 0x0000380001e37983 */ /* 0x000f220000100800 */
[----:B0-----:R-:W-:-:S02]  /*dc30*/  PRMT R128, RZ, 0x7610, R128 ;  /* 0x00007610ff807816 */ /* 0x001fc40000000080 */
[----:B-1----:R-:W-:Y:S01]  /*dc40*/  PRMT R129, RZ, 0x7610, R129 ;  /* 0x00007610ff817816 */ /* 0x002fe20000000081 */
[----:B------:R0:W-:Y:S04]  /*dc50*/  STS.U8 [R0+UR9+0x5600], R130 ;  /* 0x0056008200007988 */ /* 0x0001e80008000009 */
[----:B------:R1:W-:Y:S01]  /*dc60*/  STS.U8 [R0+UR9+0x5800], R131 ;  /* 0x0058008300007988 */ /* 0x0003e20008000009 */
[----:B0-----:R-:W-:Y:S02]  /*dc70*/  PRMT R130, RZ, 0x7610, R130 ;  /* 0x00007610ff827816 */ /* 0x001fe40000000082 */
[----:B-1----:R-:W-:Y:S01]  /*dc80*/  PRMT R131, RZ, 0x7610, R131 ;  /* 0x00007610ff837816 */ /* 0x002fe20000000083 */
[----:B--2---:R0:W2:Y:S02]  /*dc90*/  @!P0 LDG.E.U8 R125, desc[UR20][R126.64] ;  /* 0x000000147e7d8981 */ /* 0x0040a4000c1e1100 */
[----:B0-----:R-:W-:-:S02]  /*dca0*/  @!P0 IMAD.MOV.U32 R126, RZ, RZ, R202 ;  /* 0x000000ffff7e8224 */ /* 0x001fc400078e00ca */
        /* <DEDUP_REMOVED lines=11> */
[----:B------:R-:W2:Y:S01]  /*dd60*/  LDL R127, [R1+0x34] ;  /* 0x00003400017f7983 */ /* 0x000ea20000100800 */
[----:B----4-:R-:W-:-:S03]  /*dd70*/  @!P0 IMAD.MOV.U32 R126, RZ, RZ, R227 ;  /* 0x000000ffff7e8224 */ /* 0x010fc600078e00e3 */
[----:B------:R0:W-:Y:S02]  /*dd80*/  STS.U8 [R0+UR9+0x5a00], R132 ;  /* 0x005a008400007988 */ /* 0x0001e40008000009 */
[----:B0-----:R-:W-:-:S06]  /*dd90*/  PRMT R132, RZ, 0x7610, R132 ;  /* 0x00007610ff847816 */ /* 0x001fcc0000000084 */
[----:B--2---:R0:W2:Y:S04]  /*dda0*/  @!P0 LDG.E.U8 R132, desc[UR20][R126.64] ;  /* 0x000000147e848981 */ /* 0x0040a8000c1e1100 */
[----:B------:R-:W0:Y:S04]  /*ddb0*/  LDL R126, [R1+0x74] ;  /* 0x00007400017e7983 */ /* 0x000e280000100800 */
[----:B------:R-:W0:Y:S04]  /*ddc0*/  LDL R127, [R1+0x78] ;  /* 0x00007800017f7983 */ /* 0x000e280000100800 */
[----:B------:R1:W-:Y:S02]  /*ddd0*/  STS.U8 [R0+UR9+0x5c00], R166 ;  /* 0x005c00a600007988 */ /* 0x0003e40008000009 */
[----:B-1----:R-:W-:-:S02]  /*dde0*/  PRMT R166, RZ, 0x7610, R166 ;  /* 0x00007610ffa67816 */ /* 0x002fc400000000a6 */
[----:B0-----:R-:W-:-:S04]  /*ddf0*/  @!P0 LOP3.LUT R127, R127, R126, RZ, 0x3c, !PT ;  /* 0x0000007e7f7f8212 */ /* 0x001fc800078e3cff */
[----:B------:R-:W-:-:S04]  /*de00*/  @!P0 LOP3.LUT R126, R127, R126, RZ, 0x3c, !PT ;  /* 0x0000007e7f7e8212 */ /* 0x000fc800078e3cff */
[----:B------:R-:W-:-:S05]  /*de10*/  @!P0 LOP3.LUT R127, R127, R126, RZ, 0x3c, !PT ;  /* 0x0000007e7f7f8212 */ /* 0x000fca00078e3cff */
[----:B------:R0:W4:Y:S04]  /*de20*/  @!P0 LDG.E.U8 R166, desc[UR20][R126.64] ;  /* 0x000000147ea68981 */ /* 0x000128000c1e1100 */
[----:B------:R-:W0:Y:S04]  /*de30*/  LDL R126, [R1+0xb4] ;  /* 0x0000b400017e7983 */ /* 0x000e280000100800 */
[----:B------:R-:W0:Y:S04]  /*de40*/  LDL R127, [R1+0xb8] ;  /* 0x0000b800017f7983 */ /* 0x000e280000100800 */
[----:B------:R1:W-:Y:S02]  /*de50*/  STS.U8 [R0+UR9+0x5e00], R165 ;  /* 0x005e00a500007988 */ /* 0x0003e40008000009 */
[----:B-1----:R-:W-:Y:S01]  /*de60*/  PRMT R165, RZ, 0x7610, R165 ;  /* 0x00007610ffa57816 */ /* 0x002fe200000000a5 */
[----:B------:R-:W1:Y:S01]  /*de70*/  S2R R227, SR_TID.X ;  /* 0x0000000000e37919 */ /* 0x000e620000002100 */
[----:B0-----:R-:W-:-:S04]  /*de80*/  @!P0 LOP3.LUT R127, R127, R126, RZ, 0x3c, !PT ;  /* 0x0000007e7f7f8212 */ /* 0x001fc800078e3cff */
[----:B------:R-:W-:-:S04]  /*de90*/  @!P0 LOP3.LUT R126, R127, R126, RZ, 0x3c, !PT ;  /* 0x0000007e7f7e8212 */ /* 0x000fc800078e3cff */
[----:B------:R-:W-:-:S05]  /*dea0*/  @!P0 LOP3.LUT R127, R127, R126, RZ, 0x3c, !PT ;  /* 0x0000007e7f7f8212 */ /* 0x000fca00078e3cff */
[----:B------:R0:W2:Y:S04]  /*deb0*/  @!P0 LDG.E.U8 R165, desc[UR20][R126.64] ;  /* 0x000000147ea58981 */ /* 0x0000a8000c1e1100 */
[----:B------:R-:W0:Y:S04]  /*dec0*/  LDL R126, [R1+0xf4] ;  /* 0x0000f400017e7983 */ /* 0x000e280000100800 */
[----:B------:R-:W0:Y:S01]  /*ded0*/  LDL R127, [R1+0xf8] ;  /* 0x0000f800017f7983 */ /* 0x000e220000100800 */
[----:B-1----:R-:W-:-:S04]  /*dee0*/  LOP3.LUT R227, R227, 0x7f, RZ, 0xc0, !PT ;  /* 0x0000007fe3e37812 */ /* 0x002fc800078ec0ff */
[----:B------:R-:W-:-:S05]  /*def0*/  LOP3.LUT R227, R227, 0x10, RZ, 0x3c, !PT ;  /* 0x00000010e3e37812 */ /* 0x000fca00078e3cff */
[----:B------:R1:W-:Y:S04]  /*df00*/  STS.U8 [R227+UR9+0x4080], R164 ;  /* 0x004080a4e3007988 */ /* 0x0003e80008000009 */
[----:B------:R3:W-:Y:S01]  /*df10*/  STS.U8 [R227+UR9+0x4280], R163 ;  /* 0x004280a3e3007988 */ /* 0x0007e20008000009 */
[----:B-1----:R-:W-:Y:S02]  /*df20*/  PRMT R164, RZ, 0x7610, R164 ;  /* 0x00007610ffa47816 */ /* 0x002fe400000000a4 */
[----:B---3--:R-:W-:Y:S01]  /*df30*/  PRMT R163, RZ, 0x7610, R163 ;  /* 0x00007610ffa37816 */ /* 0x008fe200000000a3 */
[----:B------:R1:W-:Y:S04]  /*df40*/  STS.U8 [R227+UR9+0x4480], R162 ;  /* 0x004480a2e3007988 */ /* 0x0003e80008000009 */
[----:B------:R3:W-:Y:S01]  /*df50*/  STS.U8 [R227+UR9+0x4680], R161 ;  /* 0x004680a1e3007988 */ /* 0x0007e20008000009 */
[----:B-1----:R-:W-:-:S02]  /*df60*/  PRMT R162, RZ, 0x7610, R162 ;  /* 0x00007610ffa27816 */ /* 0x002fc400000000a2 */
[----:B---3--:R-:W-:Y:S02]  /*df70*/  PRMT R161, RZ, 0x7610, R161 ;  /* 0x00007610ffa17816 */ /* 0x008fe400000000a1 */
[----:B0-----:R-:W-:-:S04]  /*df80*/  @!P0 LOP3.LUT R127, R127, R126, RZ, 0x3c, !PT ;  /* 0x0000007e7f7f8212 */ /* 0x001fc800078e3cff */
[----:B------:R-:W-:-:S04]  /*df90*/  @!P0 LOP3.LUT R126, R127, R126, RZ, 0x3c, !PT ;  /* 0x0000007e7f7e8212 */ /* 0x000fc800078e3cff */
[----:B------:R-:W-:-:S05]  /*dfa0*/  @!P0 LOP3.LUT R127, R127, R126, RZ, 0x3c, !PT ;  /* 0x0000007e7f7f8212 */ /* 0x000fca00078e3cff */
[----:B------:R0:W3:Y:S02]  /*dfb0*/  @!P0 LDG.E.U8 R164, desc[UR20][R126.64] ;  /* 0x000000147ea48981 */ /* 0x0000e4000c1e1100 */
        /* <DEDUP_REMOVED lines=9> */
[----:B------:R-:W0:Y:S04]  /*e050*/  LDL R127, [R1] ;  /* 0x00000000017f7983 */ /* 0x000e280000100800 */
[----:B------:R1:W-:Y:S02]  /*e060*/  STS.U8 [R227+UR9+0x4880], R160 ;  /* 0x004880a0e3007988 */ /* 0x0003e40008000009 */
[----:B-1----:R-:W-:Y:S01]  /*e070*/  PRMT R160, RZ, 0x7610, R160 ;  /* 0x00007610ffa07816 */ /* 0x002fe200000000a0 */
[----:B0-----:R-:W-:-:S02]  /*e080*/  @!P0 IMAD.MOV.U32 R126, RZ, RZ, R127 ;  /* 0x000000ffff7e8224 */ /* 0x001fc400078e007f */
[----:B------:R-:W-:-:S05]  /*e090*/  @!P0 IMAD.MOV.U32 R127, RZ, RZ, R252 ;  /* 0x000000ffff7f8224 */ /* 0x000fca00078e00fc */
[----:B------:R0:W2:Y:S04]  /*e0a0*/  @!P0 LDG.E.U8 R160, desc[UR20][R126.64] ;  /* 0x000000147ea08981 */ /* 0x0000a8000c1e1100 */
[----:B------:R-:W0:Y:S04]  /*e0b0*/  LDL R126, [R1+0x3c] ;  /* 0x00003c00017e7983 */ /* 0x000e280000100800 */
[----:B------:R-:W0:Y:S04]  /*e0c0*/  LDL R127, [R1+0x40] ;  /* 0x00004000017f7983 */ /* 0x000e280000100800 */
[----:B------:R1:W-:Y:S02]  /*e0d0*/  STS.U8 [R227+UR9+0x4a80], R159 ;  /* 0x004a809fe3007988 */ /* 0x0003e40008000009 */
[----:B-1----:R-:W-:-:S02]  /*e0e0*/  PRMT R159, RZ, 0x7610, R159 ;  /* 0x00007610ff9f7816 */ /* 0x002fc4000000009f */
[----:B0-----:R-:W-:-:S04]  /*e0f0*/  @!P0 LOP3.LUT R127, R127, R126, RZ, 0x3c, !PT ;  /* 0x0000007e7f7f8212 */ /* 0x001fc800078e3cff */
[----:B------:R-:W-:-:S04]  /*e100*/  @!P0 LOP3.LUT R126, R127, R126, RZ, 0x3c, !PT ;  /* 0x0000007e7f7e8212 */ /* 0x000fc800078e3cff */
[----:B------:R-:W-:-:S05]  /*e110*/  @!P0 LOP3.LUT R127, R127, R126, RZ, 0x3c, !PT ;  /* 0x0000007e7f7f8212 */ /* 0x000fca00078e3cff */
        /* <DEDUP_REMOVED lines=19> */
[----:B------:R1:W-:Y:S04]  /*e250*/  STS.U8 [R227+UR9+0x5080], R156 ;  /* 0x0050809ce3007988 */ /* 0x0003e80008000009 */
[----:B------:R3:W-:Y:S01]  /*e260*/  STS.U8 [R227+UR9+0x5280], R155 ;  /* 0x0052809be3007988 */ /* 0x0007e20008000009 */
[----:B-1----:R-:W-:-:S02]  /*e270*/  PRMT R156, RZ, 0x7610, R156 ;  /* 0x00007610ff9c7816 */ /* 0x002fc4000000009c */
[----:B---3--:R-:W-:Y:S01]  /*e280*/  PRMT R155, RZ, 0x7610, R155 ;  /* 0x00007610ff9b7816 */ /* 0x008fe2000000009b */
[----:B------:R1:W-:Y:S04]  /*e290*/  STS.U8 [R227+UR9+0x5480], R154 ;  /* 0x0054809ae3007988 */ /* 0x0003e80008000009 */
[----:B------:R3:W-:Y:S01]  /*e2a0*/  STS.U8 [R227+UR9+0x5680], R153 ;  /* 0x00568099e3007988 */ /* 0x0007e20008000009 */
[----:B-1----:R-:W-:Y:S02]  /*e2b0*/  PRMT R154, RZ, 0x7610, R154 ;  /* 0x00007610ff9a7816 */ /* 0x002fe4000000009a */
        /* <DEDUP_REMOVED lines=42> */
[----:B------:R-:W2:Y:S01]  /*e560*/  LDL.LU R227, [R1+0x148] ;  /* 0x0001480001e37983 */ /* 0x000ea20000300800 */
[----:B0-----:R-:W-:-:S04]  /*e570*/  @!P0 LOP3.LUT R127, R127, R126, RZ, 0x3c, !PT ;  /* 0x0000007e7f7f8212 */ /* 0x001fc800078e3cff */
[----:B------:R-:W-:-:S04]  /*e580*/  @!P0 LOP3.LUT R126, R127, R126, RZ, 0x3c, !PT ;  /* 0x0000007e7f7e8212 */ /* 0x000fc800078e3cff */
[----:B------:R-:W-:-:S05]  /*e590*/  @!P0 LOP3.LUT R127, R127, R126, RZ, 0x3c, !PT ;  /* 0x0000007e7f7f8212 */ /* 0x000fca00078e3cff */
[----:B------:R0:W2:Y:S04]  /*e5a0*/  @!P0 LDG.E.U8 R149, desc[UR20][R126.64] ;  /* 0x000000147e958981 */ /* 0x0000a8000c1e1100 */
[----:B------:R-:W0:Y:S04]  /*e5b0*/  LDL R126, [R1+0x104] ;  /* 0x00010400017e7983 */ /* 0x000e280000100800 */
[----:B------:R-:W0:Y:S01]  /*e5c0*/  LDL R127, [R1+0x108] ;  /* 0x00010800017f7983 */ /* 0x000e220000100800 */
[----:B------:R-:W-:-:S04]  /*e5d0*/  LOP3.LUT R245, R245, 0x7f, RZ, 0xc0, !PT ;  /* 0x0000007ff5f57812 */ /* 0x000fc800078ec0ff */
        /* <DEDUP_REMOVED lines=106> */
[----:B------:R-:W-:-:S05]  /*ec80*/  LOP3.LUT R0, R0, 0x30, RZ, 0x3c, !PT ;  /* 0x0000003000007812 */ /* 0x000fca00078e3cff */
[----:B------:R1:W-:Y:S01]  /*ec90*/  STS.U8 [R0+UR9+0x4180], R244 ;  /* 0x004180f400007988 */ /* 0x0003e20008000009 */
[----:B0-----:R-:W-:-:S04]  /*eca0*/  @!P0 LOP3.LUT R127, R127, R126, RZ, 0x3c, !PT ;  /* 0x0000007e7f7f8212 */ /* 0x001fc800078e3cff */
[----:B------:R-:W-:-:S04]  /*ecb0*/  @!P0 LOP3.LUT R126, R127, R126, RZ, 0x3c, !PT ;  /* 0x0000007e7f7e8212 */ /* 0x000fc800078e3cff */
[----:B------:R-:W-:-:S05]  /*ecc0*/  @!P0 LOP3.LUT R127, R127, R126, RZ, 0x3c, !PT ;  /* 0x0000007e7f7f8212 */ /* 0x000fca00078e3cff */
[----:B------:R0:W2:Y:S04]  /*ecd0*/  @!P0 LDG.E.U8 R133, desc[UR20][R126.64] ;  /* 0x000000147e858981 */ /* 0x0000a8000c1e1100 */
[----:B------:R-:W0:Y:S04]  /*ece0*/  LDL R126, [R1+0x114] ;  /* 0x00011400017e7983 */ /* 0x000e280000100800 */
[----:B------:R-:W0:Y:S04]  /*ecf0*/  LDL R127, [R1+0x118] ;  /* 0x00011800017f7983 */ /* 0x000e280000100800 */
[----:B-1----:R-:W2:Y:S01]  /*ed00*/  LDL.LU R244, [R1+0x140] ;  /* 0x0001400001f47983 */ /* 0x002ea20000300800 */
[----:B------:R-:W-:-:S03]  /*ed10*/  PRMT R167, RZ, 0x7610, R167 ;  /* 0x00007610ffa77816 */ /* 0x000fc600000000a7 */
[----:B------:R1:W-:Y:S04]  /*ed20*/  STS.U8 [R0+UR9+0x4380], R238 ;  /* 0x004380ee00007988 */ /* 0x0003e80008000009 */
[----:B------:R3:W-:Y:S01]  /*ed30*/  STS.U8 [R0+UR9+0x4580], R192 ;  /* 0x004580c000007988 */ /* 0x0007e20008000009 */
[----:B-1----:R-:W-:Y:S02]  /*ed40*/  PRMT R238, RZ, 0x7610, R238 ;  /* 0x00007610ffee7816 */ /* 0x002fe400000000ee */
[----:B---3--:R-:W-:Y:S01]  /*ed50*/  PRMT R192, RZ, 0x7610, R192 ;  /* 0x00007610ffc07816 */ /* 0x008fe200000000c0 */
[----:B------:R1:W-:Y:S02]  /*ed60*/  STS.U8 [R0+UR9+0x4780], R187 ;  /* 0x004780bb00007988 */ /* 0x0003e40008000009 */
[----:B-1----:R-:W-:-:S02]  /*ed70*/  PRMT R187, RZ, 0x7610, R187 ;  /* 0x00007610ffbb7816 */ /* 0x002fc400000000bb */
[----:B0-----:R-:W-:-:S04]  /*ed80*/  @!P0 LOP3.LUT R127, R127, R126, RZ, 0x3c, !PT ;  /* 0x0000007e7f7f8212 */ /* 0x001fc800078e3cff */
[----:B------:R-:W-:-:S04]  /*ed90*/  @!P0 LOP3.LUT R126, R127, R126, RZ, 0x3c, !PT ;  /* 0x0000007e7f7e8212 */ /* 0x000fc800078e3cff */
[----:B------:R-:W-:-:S05]  /*eda0*/  @!P0 LOP3.LUT R127, R127, R126, RZ, 0x3c, !PT ;  /* 0x0000007e7f7f8212 */ /* 0x000fca00078e3cff */
[----:B------:R0:W3:Y:S02]  /*edb0*/  @!P0 LDG.E.U8 R167, desc[UR20][R126.64] ;  /* 0x000000147ea78981 */ /* 0x0000e4000c1e1100 */
[----:B0-----:R-:W-:Y:S02]  /*edc0*/  @!P0 IMAD.MOV.U32 R126, RZ, RZ, R212 ;  /* 0x000000ffff7e8224 */ /* 0x001fe400078e00d4 */
[----:B------:R-:W-:-:S05]  /*edd0*/  @!P0 IMAD.MOV.U32 R127, RZ, RZ, R211 ;  /* 0x000000ffff7f8224 */ /* 0x000fca00078e00d3 */
[----:B------:R0:W3:Y:S02]  /*ede0*/  @!P0 LDG.E.U8 R238, desc[UR20][R126.64] ;  /* 0x000000147eee8981 */ /* 0x0000e4000c1e1100 */
[----:B0-----:R-:W-:Y:S02]  /*edf0*/  @!P0 IMAD.MOV.U32 R126, RZ, RZ, R228 ;  /* 0x000000ffff7e8224 */ /* 0x001fe400078e00e4 */
[----:B--2---:R-:W-:-:S05]  /*ee00*/  @!P0 IMAD.MOV.U32 R127, RZ, RZ, R227 ;  /* 0x000000ffff7f8224 */ /* 0x004fca00078e00e3 */
        /* <DEDUP_REMOVED lines=40> */
[----:B------:R-:W5:Y:S01]  /*f090*/  LDL.LU R0, [R1+0x13c] ;  /* 0x00013c0001007983 */ /* 0x000f620000300800 */
[----:B0-----:R-:W-:-:S04]  /*f0a0*/  @!P0 LOP3.LUT R127, R127, R126, RZ, 0x3c, !PT ;  /* 0x0000007e7f7f8212 */ /* 0x001fc800078e3cff */
[----:B------:R-:W-:-:S04]  /*f0b0*/  @!P0 LOP3.LUT R126, R127, R126, RZ, 0x3c, !PT ;  /* 0x0000007e7f7e8212 */ /* 0x000fc800078e3cff */
[----:B------:R-:W-:-:S05]  /*f0c0*/  @!P0 LOP3.LUT R127, R127, R126, RZ, 0x3c, !PT ;  /* 0x0000007e7f7f8212 */ /* 0x000fca00078e3cff */
[----:B------:R0:W2:Y:S02]  /*f0d0*/  @!P0 LDG.E.U8 R115, desc[UR20][R126.64] ;  /* 0x000000147e738981 */ /* 0x0000a4000c1e1100 */
[----:B0-----:R-:W0:Y:S02]  /*f0e0*/  S2R R127, SR_TID.X ;  /* 0x00000000007f7919 */ /* 0x001e240000002100 */
[C---:B0-----:R-:W-:Y:S02]  /*f0f0*/  LOP3.LUT R126, R127.reuse, 0x7f, RZ, 0xc0, !PT ;  /* 0x0000007f7f7e7812 */ /* 0x041fe400078ec0ff */
[----:B------:R-:W-:Y:S02]  /*f100*/  LOP3.LUT R127, R127, 0x7f, RZ, 0xc0, !PT ;  /* 0x0000007f7f7f7812 */ /* 0x000fe400078ec0ff */
[----:B------:R-:W-:-:S05]  /*f110*/  LOP3.LUT R126, R126, 0x30, RZ, 0x3c, !PT ;  /* 0x000000307e7e7812 */ /* 0x000fca00078e3cff */
[----:B------:R0:W-:Y:S02]  /*f120*/  STS.U8 [R126+UR9+0x5380], R101 ;  /* 0x005380657e007988 */ /* 0x0001e40008000009 */
[----:B0-----:R-:W-:Y:S01]  /*f130*/  LOP3.LUT R101, R127, 0x30, RZ, 0x3c, !PT ;  /* 0x000000307f657812 */ /* 0x001fe200078e3cff */
[----:B------:R-:W0:Y:S04]  /*f140*/  S2R R126, SR_TID.X ;  /* 0x00000000007e7919 */ /* 0x000e280000002100 */
[----:B------:R1:W-:Y:S02]  /*f150*/  STS.U8 [R101+UR9+0x5580], R114 ;  /* 0x0055807265007988 */ /* 0x0003e40008000009 */
[----:B-1----:R-:W1:Y:S02]  /*f160*/  S2R R114, SR_TID.X ;  /* 0x0000000000727919 */ /* 0x002e640000002100 */
[----:B------:R0:W-:Y:S04]  /*f170*/  STS.U8 [R101+UR9+0x5780], R113 ;  /* 0x0057807165007988 */ /* 0x0001e80008000009 */
[----:B------:R0:W-:Y:S04]  /*f180*/  STS.U8 [R101+UR9+0x5980], R112 ;  /* 0x0059807065007988 */ /* 0x0001e80008000009 */
[----:B------:R-:W-:Y:S01]  /*f190*/  STS.U8 [R101+UR9+0x5b80], R111 ;  /* 0x005b806f65007988 */ /* 0x000fe20008000009 */
[----:B0-----:R-:W-:-:S03]  /*f1a0*/  LOP3.LUT R127, R126, 0x7f, RZ, 0xc0, !PT ;  /* 0x0000007f7e7f7812 */ /* 0x001fc600078ec0ff */
[----:B------:R-:W-:Y:S04]  /*f1b0*/  STS.U8 [R101+UR9+0x5d80], R110 ;  /* 0x005d806e65007988 */ /* 0x000fe80008000009 */
[----:B------:R-:W-:Y:S04]  /*f1c0*/  STS.U8 [R101+UR9+0x5f80], R109 ;  /* 0x005f806d65007988 */ /* 0x000fe80008000009 */
[----:B------:R-:W-:Y:S01]  /*f1d0*/  STS.U8 [R127+UR9+0x6000], R108 ;  /* 0x0060006c7f007988 */ /* 0x000fe20008000009 */
[----:B-1----:R-:W-:-:S03]  /*f1e0*/  LOP3.LUT R114, R114, 0x7f, RZ, 0xc0, !PT ;  /* 0x0000007f72727812 */ /* 0x002fc600078ec0ff */
[----:B------:R-:W-:Y:S01]  /*f1f0*/  STS.U8 [R127+UR9+0x6400], R107 ;  /* 0x0064006b7f007988 */ /* 0x000fe20008000009 */
[----:B------:R-:W-:-:S03]  /*f200*/  LOP3.LUT R113, R114, 0x10, RZ, 0x3c, !PT ;  /* 0x0000001072717812 */ /* 0x000fc600078e3cff */
[----:B------:R-:W-:Y:S04]  /*f210*/  STS.U8 [R127+UR9+0x6800], R106 ;  /* 0x0068006a7f007988 */ /* 0x000fe80008000009 */
[----:B------:R-:W-:Y:S04]  /*f220*/  STS.U8 [R127+UR9+0x6c00], R105 ;  /* 0x006c00697f007988 */ /* 0x000fe80008000009 */
[----:B------:R-:W-:Y:S04]  /*f230*/  STS.U8 [R127+UR9+0x7000], R104 ;  /* 0x007000687f007988 */ /* 0x000fe80008000009 */
[----:B------:R-:W-:Y:S04]  /*f240*/  STS.U8 [R127+UR9+0x7400], R103 ;  /* 0x007400677f007988 */ /* 0x000fe80008000009 */
[----:B------:R-:W-:Y:S04]  /*f250*/  STS.U8 [R127+UR9+0x7800], R102 ;  /* 0x007800667f007988 */ /* 0x000fe80008000009 */
[----:B------:R-:W-:Y:S01]  /*f260*/  STS.U8 [R127+UR9+0x7c00], R116 ;  /* 0x007c00747f007988 */ /* 0x000fe20008000009 */
[----:B------:R-:W-:-:S03]  /*f270*/  LOP3.LUT R114, R114, 0x20, RZ, 0x3c, !PT ;  /* 0x0000002072727812 */ /* 0x000fc600078e3cff */
[----:B------:R-:W-:Y:S04]  /*f280*/  STS.U8 [R113+UR9+0x6080], R118 ;  /* 0x0060807671007988 */ /* 0x000fe80008000009 */
        /* <DEDUP_REMOVED lines=13> */
[----:B----4-:R-:W-:Y:S04]  /*f360*/  STS.U8 [R114+UR9+0x7500], R166 ;  /* 0x007500a672007988 */ /* 0x010fe80008000009 */
        /* <DEDUP_REMOVED lines=10> */
[----:B------:R0:W-:Y:S04]  /*f410*/  STS.U8 [R101+UR9+0x7d80], R156 ;  /* 0x007d809c65007988 */ /* 0x0001e80008000009 */
[----:B------:R-:W-:Y:S04]  /*f420*/  STS.U8 [R112+UR9+0x6200], R155 ;  /* 0x0062009b70007988 */ /* 0x000fe80008000009 */
[----:B------:R-:W-:Y:S01]  /*f430*/  STS.U8 [R112+UR9+0x6600], R154 ;  /* 0x0066009a70007988 */ /* 0x000fe20008000009 */
[----:B0-----:R-:W-:-:S03]  /*f440*/  LOP3.LUT R101, R126, 0x50, RZ, 0x3c, !PT ;  /* 0x000000507e657812 */ /* 0x001fc600078e3cff */
        /* <DEDUP_REMOVED lines=15> */
[----:B------:R1:W-:Y:S04]  /*f540*/  STS.U8 [R102+UR9+0x6300], R139 ;  /* 0x0063008b66007988 */ /* 0x0003e80008000009 */
[----:B------:R1:W-:Y:S01]  /*f550*/  STS.U8 [R102+UR9+0x6700], R138 ;  /* 0x0067008a66007988 */ /* 0x0003e20008000009 */
[----:B0-----:R-:W-:-:S03]  /*f560*/  LOP3.LUT R101, R127, 0x70, RZ, 0x3c, !PT ;  /* 0x000000707f657812 */ /* 0x001fc600078e3cff */
[----:B------:R1:W-:Y:S04]  /*f570*/  STS.U8 [R102+UR9+0x6b00], R137 ;  /* 0x006b008966007988 */ /* 0x0003e80008000009 */
[----:B------:R1:W-:Y:S04]  /*f580*/  STS.U8 [R102+UR9+0x6f00], R136 ;  /* 0x006f008866007988 */ /* 0x0003e80008000009 */
[----:B------:R1:W-:Y:S04]  /*f590*/  STS.U8 [R102+UR9+0x7300], R135 ;  /* 0x0073008766007988 */ /* 0x0003e80008000009 */
[----:B------:R1:W-:Y:S04]  /*f5a0*/  STS.U8 [R102+UR9+0x7700], R134 ;  /* 0x0077008666007988 */ /* 0x0003e80008000009 */
[----:B------:R1:W-:Y:S04]  /*f5b0*/  STS.U8 [R102+UR9+0x7b00], R133 ;  /* 0x007b008566007988 */ /* 0x0003e80008000009 */
[----:B---3--:R1:W-:Y:S04]  /*f5c0*/  STS.U8 [R102+UR9+0x7f00], R167 ;  /* 0x007f00a766007988 */ /* 0x0083e80008000009 */
[----:B------:R1:W-:Y:S04]  /*f5d0*/  STS.U8 [R101+UR9+0x6380], R238 ;  /* 0x006380ee65007988 */ /* 0x0003e80008000009 */
[----:B--2---:R1:W-:Y:S04]  /*f5e0*/  STS.U8 [R101+UR9+0x6780], R192 ;  /* 0x006780c065007988 */ /* 0x0043e80008000009 */
[----:B------:R1:W-:Y:S04]  /*f5f0*/  STS.U8 [R101+UR9+0x6b80], R187 ;  /* 0x006b80bb65007988 */ /* 0x0003e80008000009 */
[----:B------:R1:W-:Y:S04]  /*f600*/  STS.U8 [R101+UR9+0x6f80], R186 ;  /* 0x006f80ba65007988 */ /* 0x0003e80008000009 */
[----:B------:R1:W-:Y:S04]  /*f610*/  STS.U8 [R101+UR9+0x7380], R181 ;  /* 0x007380b565007988 */ /* 0x0003e80008000009 */
[----:B------:R1:W-:Y:S04]  /*f620*/  STS.U8 [R101+UR9+0x7780], R175 ;  /* 0x007780af65007988 */ /* 0x0003e80008000009 */
[----:B------:R1:W-:Y:S04]  /*f630*/  STS.U8 [R101+UR9+0x7b80], R117 ;  /* 0x007b807565007988 */ /* 0x0003e80008000009 */
[----:B------:R1:W-:Y:S01]  /*f640*/  STS.U8 [R101+UR9+0x7f80], R115 ;  /* 0x007f807365007988 */ /* 0x0003e20008000009 */
[----:B------:R0:W-:Y:S06]  /*f650*/  MEMBAR.ALL.CTA ;  /* 0x0000000000007992 */ /* 0x0001ec0000008000 */
[----:B0-----:R-:W0:Y:S01]  /*f660*/  FENCE.VIEW.ASYNC.S ;  /* 0x00000000000073c6 */ /* 0x001e220000000000 */
[----:B------:R-:W-:Y:S01]  /*f670*/  ULEA UR6, UR23, UR9, 0x3 ;  /* 0x0000000917067291 */ /* 0x000fe2000f8e18ff */
[----:B------:R-:W-:-:S03]  /*f680*/  UMOV UR4, UR5 ;  /* 0x0000000500047c82 */ /* 0x000fc60008000000 */
[----:B------:R-:W-:Y:S01]  /*f690*/  UIADD3 UR6, UPT, UPT, UR6, 0x8000, URZ ;  /* 0x0000800006067890 */ /* 0x000fe2000fffe0ff */
[----:B0-----:R-:W-:Y:S06]  /*f6a0*/  BAR.SYNC.DEFER_BLOCKING 0x0 ;  /* 0x0000000000007b1d */ /* 0x001fec0000010000 */
[----:B-1----:R-:W-:Y:S05]  /*f6b0*/  BRA.U UP1, `(.L_x_9) ;  /* 0x0000000101487547 */ /* 0x002fea000b800000 */
[----:B------:R-:W-:Y:S01]  /*f6c0*/  UMOV UR13, 0x80004020 ;  /* 0x80004020000d7882 */ /* 0x000fe20000000000 */
[----:B------:R-:W-:Y:S01]  /*f6d0*/  UMOV UR15, 0x40004040 ;  /* 0x40004040000f7882 */ /* 0x000fe20000000000 */
[----:B------:R-:W-:Y:S01]  /*f6e0*/  UMOV UR16, 0x0 ;  /* 0x0000000000107882 */ /* 0x000fe20000000000 */
[----:B------:R-:W-:Y:S01]  /*f6f0*/  UMOV UR17, 0x4108010 ;  /* 0x0410801000117882 */ /* 0x000fe20000000000 */
[----:B------:R-:W-:Y:S01]  /*f700*/  UMOV UR40, 0x0 ;  /* 0x0000000000287882 */ /* 0x000fe20000000000 */
[----:B------:R-:W-:Y:S01]  /*f710*/  UMOV UR41, 0x4108010 ;  /* 0x0410801000297882 */ /* 0x000fe20000000000 */
[----:B------:R-:W-:Y:S01]  /*f720*/  UMOV UR42, 0x0 ;  /* 0x00000000002a7882 */ /* 0x000fe20000000000 */
[----:B------:R-:W-:Y:S01]  /*f730*/  UMOV UR43, 0x4108010 ;  /* 0x04108010002b7882 */ /* 0x000fe20000000000 */
[----:B------:R-:W-:Y:S01]  /*f740*/  UMOV UR7, URZ ;  /* 0x000000ff00077c82 */ /* 0x000fe20008000000 */
[----:B------:R0:W-:Y:S01]  /*f750*/  UTCQMMA gdesc[UR12], gdesc[UR14], tmem[UR8], tmem[UR16], idesc[UR17], UPT ;  /* 0x00ff100e0c0075ea */ /* 0x0001e2000b800308 */
        /* <DEDUP_REMOVED lines=8> */
.L_x_9:
[----:B------:R-:W-:Y:S01]  /*f7e0*/  UIADD3 UR23, UPT, UPT, UR23, 0x1, URZ ;  /* 0x0000000117177890 */ /* 0x000fe2000fffe0ff */
[----:B------:R-:W-:Y:S01]  /*f7f0*/  IMAD.U32 R101, RZ, RZ, UR4 ;  /* 0x00000004ff657e24 */ /* 0x000fe2000f8e00ff */
[----:B------:R-:W-:Y:S02]  /*f800*/  UIADD3 UR19, UPT, UPT, UR19, -0x1, URZ ;  /* 0xffffffff13137890 */ /* 0x000fe4000fffe0ff */
[----:B------:R-:W-:Y:S02]  /*f810*/  UISETP.GT.AND UP2, UPT, UR23, 0x1, UPT ;  /* 0x000000011700788c */ /* 0x000fe4000bf44270 */
[----:B------:R-:W-:Y:S02]  /*f820*/  UIADD3 UR22, UPT, UPT, UR22, -0x80, URZ ;  /* 0xffffff8016167890 */ /* 0x000fe4000fffe0ff */
[----:B0-----:R-:W-:Y:S02]  /*f830*/  USEL UR5, URZ, 0x1, !UP2 ;  /* 0x00000001ff057887 */ /* 0x001fe4000d000000 */
[----:B------:R-:W-:-:S02]  /*f840*/  USEL UR23, UR23, URZ, !UP2 ;  /* 0x000000ff17177287 */ /* 0x000fc4000d000000 */
[----:B------:R-:W-:Y:S02]  /*f850*/  UISETP.NE.U32.AND UP2, UPT, UR19, URZ, UPT ;  /* 0x000000ff1300728c */ /* 0x000fe4000bf45070 */
[----:B------:R-:W-:-:S07]  /*f860*/  ULOP3.LUT UR5, UR4, UR5, URZ, 0x3c, !UPT ;  /* 0x0000000504057292 */ /* 0x000fce000f8e3cff */
[----:B------:R-:W-:Y:S05]  /*f870*/  BRA.U UP2, `(.L_x_10) ;  /* 0xffffffa102847547 */ /* 0x000fea000b83ffff */
.L_x_7:
[----:B------:R-:W-:-:S09]  /*f880*/  UISETP.GE.AND UP1, UPT, UR24, 0x80, UPT ;  /* 0x000000801800788c */ /* 0x000fd2000bf26270 */
[----:B------:R-:W-:Y:S05]  /*f890*/  BRA.U !UP1, `(.L_x_11) ;  /* 0x0000000109107547 */ /* 0x000fea000b800000 */
[----:B------:R-:W-:-:S06]  /*f8a0*/  USHF.L.U32 UR4, UR4, 0x1f, URZ ;  /* 0x0000001f04047899 */ /* 0x000fcc00080006ff */
[----:B-----5:R-:W-:-:S04]  /*f8b0*/  IMAD.U32 R2, RZ, RZ, UR4 ;  /* 0x00000004ff027e24 */ /* 0x020fc8000f8e00ff */
[----:B------:R-:W1:Y:S02]  /*f8c0*/  SYNCS.PHASECHK.TRANS64.TRYWAIT P0, [UR6], R2 ;  /* 0x00000002ff0075a7 */ /* 0x000e640008001106 */
[----:B-1----:R-:W-:Y:S05]  /*f8d0*/  @!P0 BRA `(.L_x_12) ;  /* 0x0000001800348947 */ /* 0x002fea0003800000 */
.L_x_11:
[----:B------:R-:W2:Y:S01]  /*f8e0*/  LDL.LU R39, [R1+0x138] ;  /* 0x0001380001277983 */ /* 0x000ea20000300800 */
[----:B------:R-:W2:Y:S01]  /*f8f0*/  LDCU.128 UR12, c[0x0][0x390] ;  /* 0x00007200ff0c77ac */ /* 0x000ea20008000c00 */
[----:B------:R-:W-:Y:S06]  /*f900*/  BAR.SYNC.DEFER_BLOCKING 0x0 ;  /* 0x0000000000007b1d */ /* 0x000fec0000010000 */
[----:B------:R-:W1:Y:S01]  /*f910*/  LDCU UR4, c[0x0][0x3b4] ;  /* 0x00007680ff0477ac */ /* 0x000e620008000800 */
[----:B------:R-:W3:Y:S01]  /*f920*/  S2R R40, SR_TID.X ;  /* 0x0000000000287919 */ /* 0x000ee20000002100 */
[----:B------:R-:W4:Y:S01]  /*f930*/  S2R R41, SR_CgaCtaId ;  /* 0x0000000000297919 */ /* 0x000f220000008800 */
[----:B------:R-:W0:Y:S02]  /*f940*/  @!P2 SYNCS.CCTL.IV [UR9+0x8000] ;  /* 0x00800000ff00a9b1 */ /* 0x000e240008000009 */
[----:B0-----:R-:W-:Y:S06]  /*f950*/  BAR.SYNC.DEFER_BLOCKING 0x0 ;  /* 0x0000000000007b1d */ /* 0x001fec0000010000 */
[----:B-----5:R-:W-:Y:S01]  /*f960*/  LDTM.16dp32bit_t0_t15.x32 R4, tmem[UR10] ;  /* 0x0000000a000479ee */ /* 0x020fe20008a80000 */
[----:B------:R-:W0:Y:S01]  /*f970*/  LDTM.16dp32bit_t16_t31.x32 R4, tmem[UR10+0x20] ;  /* 0x0000200a000479ee */ /* 0x000e220008aa0000 */
[----:B---3--:R-:W-:-:S02]  /*f980*/  IMAD.SHL.U32 R2, R40, 0x100, RZ ;  /* 0x0000010028027824 */ /* 0x008fc400078e00ff */
[C---:B------:R-:W-:Y:S02]  /*f990*/  IMAD.SHL.U32 R36, R40.reuse, 0x10, RZ ;  /* 0x0000001028247824 */ /* 0x040fe400078e00ff */
[----:B------:R-:W-:Y:S01]  /*f9a0*/  IMAD.SHL.U32 R3, R40, 0x8, RZ ;  /* 0x0000000828037824 */ /* 0x000fe200078e00ff */
[----:B------:R-:W-:Y:S02]  /*f9b0*/  LOP3.LUT R37, R2, 0x1000, RZ, 0xc0, !PT ;  /* 0x0000100002257812 */ /* 0x000fe400078ec0ff */
[----:B------:R-:W-:Y:S02]  /*f9c0*/  LOP3.LUT R2, R36, 0xf0, RZ, 0xc0, !PT ;  /* 0x000000f024027812 */ /* 0x000fe400078ec0ff */
[----:B------:R-:W-:Y:S01]  /*f9d0*/  LOP3.LUT R3, R3, 0x300, RZ, 0xc0, !PT ;  /* 0x0000030003037812 */ /* 0x000fe200078ec0ff */
[----:B------:R-:W3:Y:S01]  /*f9e0*/  @!P2 SYNCS.CCTL.IV [UR9+0x8008] ;  /* 0x00800800ff00a9b1 */ /* 0x000ee20008000009 */
[----:B------:R-:W-:Y:S01]  /*f9f0*/  IADD3 R2, PT, PT, R2, UR9, R37 ;  /* 0x0000000902027c10 */ /* 0x000fe2000fffe025 */
[----:B------:R-:W-:Y:S01]  /*fa00*/  NOP ;  /* 0x0000000000007918 */ /* 0x000fe20000000000 */
[----:B------:R-:W-:-:S03]  /*fa10*/  LOP3.LUT R36, R36, 0x3f0, RZ, 0xc0, !PT ;  /* 0x000003f024247812 */ /* 0x000fc600078ec0ff */
[----:B------:R-:W-:Y:S01]  /*fa20*/  IMAD.IADD R37, R3, 0x1, R2 ;  /* 0x0000000103257824 */ /* 0x000fe200078e0202 */
[----:B0-----:R-:W-:Y:S02]  /*fa30*/  F2FP.SATFINITE.E4M3.F32.PACK_AB_MERGE_C R4, R5, R4, RZ ;  /* 0x000000040504723e */ /* 0x001fe400048070ff */
[----:B------:R-:W-:Y:S02]  /*fa40*/  F2FP.SATFINITE.E4M3.F32.PACK_AB_MERGE_C R6, R7, R6, RZ ;  /* 0x000000060706723e */ /* 0x000fe400048070ff */
[----:B------:R-:W-:Y:S02]  /*fa50*/  F2FP.SATFINITE.E4M3.F32.PACK_AB_MERGE_C R8, R9, R8, RZ ;  /* 0x000000080908723e */ /* 0x000fe400048070ff */
[----:B------:R-:W-:Y:S02]  /*fa60*/  F2FP.SATFINITE.E4M3.F32.PACK_AB_MERGE_C R12, R13, R12, RZ ;  /* 0x0000000c0d0c723e */ /* 0x000fe400048070ff */
[----:B------:R-:W-:Y:S02]  /*fa70*/  F2FP.SATFINITE.E4M3.F32.PACK_AB_MERGE_C R14, R15, R14, RZ ;  /* 0x0000000e0f0e723e */ /* 0x000fe400048070ff */
[----:B------:R-:W-:-:S02]  /*fa80*/  F2FP.SATFINITE.E4M3.F32.PACK_AB_MERGE_C R16, R17, R16, RZ ;  /* 0x000000101110723e */ /* 0x000fc400048070ff */
[----:B------:R-:W-:Y:S02]  /*fa90*/  F2FP.SATFINITE.E4M3.F32.PACK_AB_MERGE_C R20, R21, R20, RZ ;  /* 0x000000141514723e */ /* 0x000fe400048070ff */
[----:B------:R-:W-:Y:S02]  /*faa0*/  F2FP.SATFINITE.E4M3.F32.PACK_AB_MERGE_C R22, R23, R22, RZ ;  /* 0x000000161716723e */ /* 0x000fe400048070ff */
[----:B------:R-:W-:Y:S02]  /*fab0*/  F2FP.SATFINITE.E4M3.F32.PACK_AB_MERGE_C R24, R25, R24, RZ ;  /* 0x000000181918723e */ /* 0x000fe400048070ff */
[----:B------:R-:W-:Y:S02]  /*fac0*/  F2FP.SATFINITE.E4M3.F32.PACK_AB_MERGE_C R18, R19, R18, RZ ;  /* 0x000000121312723e */ /* 0x000fe400048070ff */
[----:B------:R-:W-:Y:S02]  /*fad0*/  F2FP.SATFINITE.E4M3.F32.PACK_AB_MERGE_C R26, R27, R26, RZ ;  /* 0x0000001a1b1a723e */ /* 0x000fe400048070ff */
[----:B------:R-:W-:-:S02]  /*fae0*/  LOP3.LUT R17, R4, 0xffff, RZ, 0xc0, !PT ;  /* 0x0000ffff04117812 */ /* 0x000fc400078ec0ff */
[----:B------:R-:W-:Y:S02]  /*faf0*/  LOP3.LUT R38, R6, 0xffff, RZ, 0xc0, !PT ;  /* 0x0000ffff06267812 */ /* 0x000fe400078ec0ff */
[----:B------:R-:W-:Y:S02]  /*fb00*/  LOP3.LUT R19, R8, 0xffff, RZ, 0xc0, !PT ;  /* 0x0000ffff08137812 */ /* 0x000fe400078ec0ff */
[----:B------:R-:W-:Y:S02]  /*fb10*/  LOP3.LUT R12, R12, 0xffff, RZ, 0xc0, !PT ;  /* 0x0000ffff0c0c7812 */ /* 0x000fe400078ec0ff */
[----:B------:R-:W-:Y:S02]  /*fb20*/  LOP3.LUT R21, R14, 0xffff, RZ, 0xc0, !PT ;  /* 0x0000ffff0e157812 */ /* 0x000fe400078ec0ff */
[----:B------:R-:W-:Y:S02]  /*fb30*/  LOP3.LUT R23, R16, 0xffff, RZ, 0xc0, !PT ;  /* 0x0000ffff10177812 */ /* 0x000fe400078ec0ff */
[----:B------:R-:W-:-:S02]  /*fb40*/  LOP3.LUT R20, R20, 0xffff, RZ, 0xc0, !PT ;  /* 0x0000ffff14147812 */ /* 0x000fc400078ec0ff */
[----:B------:R-:W-:Y:S02]  /*fb50*/  LOP3.LUT R25, R22, 0xffff, RZ, 0xc0, !PT ;  /* 0x0000ffff16197812 */ /* 0x000fe400078ec0ff */
[----:B------:R-:W-:Y:S02]  /*fb60*/  LOP3.LUT R27, R24, 0xffff, RZ, 0xc0, !PT ;  /* 0x0000ffff181b7812 */ /* 0x000fe400078ec0ff */
[----:B------:R-:W-:Y:S02]  /*fb70*/  F2FP.SATFINITE.E4M3.F32.PACK_AB_MERGE_C R28, R29, R28, RZ ;  /* 0x0000001c1d1c723e */ /* 0x000fe400048070ff */
[----:B------:R-:W-:Y:S02]  /*fb80*/  F2FP.SATFINITE.E4M3.F32.PACK_AB_MERGE_C R30, R31, R30, RZ ;  /* 0x0000001e1f1e723e */ /* 0x000fe400048070ff */
[----:B------:R-:W-:Y:S02]  /*fb90*/  F2FP.SATFINITE.E4M3.F32.PACK_AB_MERGE_C R32, R33, R32, RZ ;  /* 0x000000202120723e */ /* 0x000fe400048070ff */
[----:B------:R-:W-:-:S02]  /*fba0*/  PRMT R2, R19, 0x3340, R0 ;  /* 0x0000334013027816 */ /* 0x000fc40000000000 */
[--C-:B------:R-:W-:Y:S02]  /*fbb0*/  PRMT R4, R23, 0x3340, R0.reuse ;  /* 0x0000334017047816 */ /* 0x100fe40000000000 */
[----:B------:R-:W-:Y:S02]  /*fbc0*/  PRMT R6, R27, 0x3340, R0 ;  /* 0x000033401b067816 */ /* 0x000fe40000000000 */
[----:B------:R-:W-:Y:S02]  /*fbd0*/  PRMT R3, R17, 0x3340, R38 ;  /* 0x0000334011037816 */ /* 0x000fe40000000026 */
[----:B------:R-:W-:Y:S02]  /*fbe0*/  PRMT R5, R12, 0x3340, R21 ;  /* 0x000033400c057816 */ /* 0x000fe40000000015 */
[----:B------:R-:W-:Y:S02]  /*fbf0*/  PRMT R7, R20, 0x3340, R25 ;  /* 0x0000334014077816 */ /* 0x000fe40000000019 */
[----:B------:R-:W-:-:S02]  /*fc00*/  F2FP.SATFINITE.E4M3.F32.PACK_AB_MERGE_C R10, R11, R10, RZ ;  /* 0x0000000a0b0a723e */ /* 0x000fc400048070ff */
[----:B------:R-:W-:Y:S02]  /*fc10*/  LOP3.LUT R28, R28, 0xffff, RZ, 0xc0, !PT ;  /* 0x0000ffff1c1c7812 */ /* 0x000fe400078ec0ff */
[----:B------:R-:W-:Y:S02]  /*fc20*/  LOP3.LUT R29, R30, 0xffff, RZ, 0xc0, !PT ;  /* 0x0000ffff1e1d7812 */ /* 0x000fe400078ec0ff */
[----:B------:R-:W-:Y:S02]  /*fc30*/  LOP3.LUT R31, R32, 0xffff, RZ, 0xc0, !PT ;  /* 0x0000ffff201f7812 */ /* 0x000fe400078ec0ff */
[----:B------:R-:W-:Y:S02]  /*fc40*/  PRMT R9, R3, 0x5410, R2 ;  /* 0x0000541003097816 */ /* 0x000fe40000000002 */
[----:B------:R-:W-:Y:S02]  /*fc50*/  PRMT R11, R5, 0x5410, R4 ;  /* 0x00005410050b7816 */ /* 0x000fe40000000004 */
[----:B------:R-:W-:-:S02]  /*fc60*/  PRMT R13, R7, 0x5410, R6 ;  /* 0x00005410070d7816 */ /* 0x000fc40000000006 */
[----:B------:R-:W-:Y:S02]  /*fc70*/  SHF.R.U32.HI R2, RZ, 0x8, R17 ;  /* 0x00000008ff027819 */ /* 0x000fe40000011611 */
[----:B------:R-:W-:Y:S02]  /*fc80*/  SHF.R.U32.HI R3, RZ, 0x8, R38 ;  /* 0x00000008ff037819 */ /* 0x000fe40000011626 */
[----:B------:R-:W-:Y:S02]  /*fc90*/  SHF.R.U32.HI R4, RZ, 0x8, R19 ;  /* 0x00000008ff047819 */ /* 0x000fe40000011613 */
[----:B------:R-:W-:Y:S02]  /*fca0*/  SHF.R.U32.HI R5, RZ, 0x8, R12 ;  /* 0x00000008ff057819 */ /* 0x000fe4000001160c */
[----:B------:R-:W-:Y:S02]  /*fcb0*/  SHF.R.U32.HI R6, RZ, 0x8, R21 ;  /* 0x00000008ff067819 */ /* 0x000fe40000011615 */
[----:B------:R-:W-:-:S02]  /*fcc0*/  SHF.R.U32.HI R7, RZ, 0x8, R23 ;  /* 0x00000008ff077819 */ /* 0x000fc40000011617 */
[----:B------:R-:W-:Y:S02]  /*fcd0*/  PRMT R8, R31, 0x3340, R0 ;  /* 0x000033401f087816 */ /* 0x000fe40000000000 */
[----:B------:R-:W-:Y:S02]  /*fce0*/  PRMT R15, R28, 0x3340, R29 ;  /* 0x000033401c0f7816 */ /* 0x000fe4000000001d */
[----:B------:R-:W-:Y:S02]  /*fcf0*/  LOP3.LUT R2, R2, 0xffff, RZ, 0xc0, !PT ;  /* 0x0000ffff02027812 */ /* 0x000fe400078ec0ff */
[----:B------:R-:W-:Y:S02]  /*fd00*/  LOP3.LUT R3, R3, 0xffff, RZ, 0xc0, !PT ;  /* 0x0000ffff03037812 */ /* 0x000fe400078ec0ff */
[----:B------:R-:W-:Y:S02]  /*fd10*/  LOP3.LUT R4, R4, 0xffff, RZ, 0xc0, !PT ;  /* 0x0000ffff04047812 */ /* 0x000fe400078ec0ff */
[----:B------:R-:W-:-:S02]  /*fd20*/  LOP3.LUT R5, R5, 0xffff, RZ, 0xc0, !PT ;  /* 0x0000ffff05057812 */ /* 0x000fc400078ec0ff */
[----:B------:R-:W-:Y:S02]  /*fd30*/  LOP3.LUT R6, R6, 0xffff, RZ, 0xc0, !PT ;  /* 0x0000ffff06067812 */ /* 0x000fe400078ec0ff */
[----:B------:R-:W-:Y:S02]  /*fd40*/  LOP3.LUT R7, R7, 0xffff, RZ, 0xc0, !PT ;  /* 0x0000ffff07077812 */ /* 0x000fe400078ec0ff */
[----:B------:R-:W-:Y:S02]  /*fd50*/  PRMT R15, R15, 0x5410, R8 ;  /* 0x000054100f0f7816 */ /* 0x000fe40000000008 */
[----:B------:R-:W-:Y:S02]  /*fd60*/  PRMT R17, R2, 0x3340, R3 ;  /* 0x0000334002117816 */ /* 0x000fe40000000003 */
[----:B------:R-:W-:Y:S02]  /*fd70*/  PRMT R8, R4, 0x3340, R1 ;  /* 0x0000334004087816 */ /* 0x000fe40000000001 */
[----:B------:R-:W-:-:S02]  /*fd80*/  PRMT R19, R5, 0x3340, R6 ;  /* 0x0000334005137816 */ /* 0x000fc40000000006 */
[----:B------:R-:W-:Y:S02]  /*fd90*/  PRMT R12, R7, 0x3340, R0 ;  /* 0x00003340070c7816 */ /* 0x000fe40000000000 */
[----:B------:R-:W-:Y:S02]  /*fda0*/  SHF.R.U32.HI R2, RZ, 0x8, R20 ;  /* 0x00000008ff027819 */ /* 0x000fe40000011614 */
[----:B------:R-:W-:Y:S02]  /*fdb0*/  SHF.R.U32.HI R3, RZ, 0x8, R25 ;  /* 0x00000008ff037819 */ /* 0x000fe40000011619 */
[----:B------:R-:W-:Y:S02]  /*fdc0*/  SHF.R.U32.HI R4, RZ, 0x8, R27 ;  /* 0x00000008ff047819 */ /* 0x000fe4000001161b */
[----:B------:R-:W-:Y:S02]  /*fdd0*/  SHF.R.U32.HI R5, RZ, 0x8, R28 ;  /* 0x00000008ff057819 */ /* 0x000fe4000001161c */
[----:B------:R-:W-:-:S02]  /*fde0*/  SHF.R.U32.HI R6, RZ, 0x8, R29 ;  /* 0x00000008ff067819 */ /* 0x000fc4000001161d */
[----:B------:R-:W-:Y:S01]  /*fdf0*/  SHF.R.U32.HI R7, RZ, 0x8, R31 ;  /* 0x00000008ff077819 */ /* 0x000fe2000001161f */
[----:B------:R-:W0:Y:S01]  /*fe00*/  LDC R29, c[0x0][0x3b8] ;  /* 0x0000ee00ff1d7b82 */ /* 0x000e220000000800 */
[----:B------:R-:W-:Y:S02]  /*fe10*/  LOP3.LUT R2, R2, 0xffff, RZ, 0xc0, !PT ;  /* 0x0000ffff02027812 */ /* 0x000fe400078ec0ff */
[----:B------:R-:W-:Y:S02]  /*fe20*/  LOP3.LUT R3, R3, 0xffff, RZ, 0xc0, !PT ;  /* 0x0000ffff03037812 */ /* 0x000fe400078ec0ff */
[----:B------:R-:W-:Y:S02]  /*fe30*/  LOP3.LUT R4, R4, 0xffff, RZ, 0xc0, !PT ;  /* 0x0000ffff04047812 */ /* 0x000fe400078ec0ff */
[----:B------:R-:W-:Y:S02]  /*fe40*/  LOP3.LUT R7, R7, 0xffff, RZ, 0xc0, !PT ;  /* 0x0000ffff07077812 */ /* 0x000fe400078ec0ff */
[----:B------:R-:W-:-:S02]  /*fe50*/  LOP3.LUT R6, R6, 0xffff, RZ, 0xc0, !PT ;  /* 0x0000ffff06067812 */ /* 0x000fc400078ec0ff */
[----:B------:R-:W-:Y:S02]  /*fe60*/  LOP3.LUT R5, R5, 0xffff, RZ, 0xc0, !PT ;  /* 0x0000ffff05057812 */ /* 0x000fe400078ec0ff */
[----:B------:R-:W-:Y:S02]  /*fe70*/  F2FP.SATFINITE.E4M3.F32.PACK_AB_MERGE_C R34, R35, R34, RZ ;  /* 0x000000222322723e */ /* 0x000fe400048070ff */
[----:B------:R-:W-:Y:S01]  /*fe80*/  PRMT R3, R2, 0x3340, R3 ;  /* 0x0000334002037816 */ /* 0x000fe20000000003 */
[----:B------:R-:W-:Y:S01]  /*fe90*/  IMAD.SHL.U32 R2, R40, 0x20, RZ ;  /* 0x0000002028027824 */ /* 0x000fe200078e00ff */
[----:B------:R-:W-:Y:S02]  /*fea0*/  PRMT R4, R4, 0x3340, R1 ;  /* 0x0000334004047816 */ /* 0x000fe40000000001 */
[----:B------:R-:W-:Y:S02]  /*feb0*/  PRMT R7, R7, 0x3340, R0 ;  /* 0x0000334007077816 */ /* 0x000fe40000000000 */
[----:B------:R-:W-:-:S02]  /*fec0*/  PRMT R6, R5, 0x3340, R6 ;  /* 0x0000334005067816 */ /* 0x000fc40000000006 */
[----:B------:R-:W-:Y:S02]  /*fed0*/  LOP3.LUT R26, R26, 0xffff, RZ, 0xc0, !PT ;  /* 0x0000ffff1a1a7812 */ /* 0x000fe400078ec0ff */
[----:B------:R-:W-:Y:S02]  /*fee0*/  PRMT R17, R17, 0x5410, R8 ;  /* 0x0000541011117816 */ /* 0x000fe40000000008 */
[----:B------:R-:W-:Y:S02]  /*fef0*/  PRMT R19, R19, 0x5410, R12 ;  /* 0x0000541013137816 */ /* 0x000fe4000000000c */
[----:B------:R-:W-:Y:S02]  /*ff00*/  LOP3.LUT R10, R10, 0xffff, RZ, 0xc0, !PT ;  /* 0x0000ffff0a0a7812 */ /* 0x000fe400078ec0ff */
[----:B------:R-:W-:Y:S02]  /*ff10*/  PRMT R3, R3, 0x5410, R4 ;  /* 0x0000541003037816 */ /* 0x000fe40000000004 */
[----:B------:R-:W-:-:S02]  /*ff20*/  LOP3.LUT R18, R18, 0xffff, RZ, 0xc0, !PT ;  /* 0x0000ffff12127812 */ /* 0x000fc400078ec0ff */
[----:B------:R-:W-:Y:S02]  /*ff30*/  PRMT R27, R6, 0x5410, R7 ;  /* 0x00005410061b7816 */ /* 0x000fe40000000007 */
[----:B------:R-:W-:Y:S02]  /*ff40*/  LOP3.LUT R34, R34, 0xffff, RZ, 0xc0, !PT ;  /* 0x0000ffff22227812 */ /* 0x000fe400078ec0ff */
[----:B------:R-:W-:Y:S02]  /*ff50*/  PRMT R6, R13, 0x4210, R26 ;  /* 0x000042100d067816 */ /* 0x000fe4000000001a */
[--C-:B------:R-:W-:Y:S02]  /*ff60*/  PRMT R4, R9, 0x4210, R10.reuse ;  /* 0x0000421009047816 */ /* 0x100fe4000000000a */
[----:B------:R-:W-:Y:S02]  /*ff70*/  PRMT R24, R17, 0x5210, R10 ;  /* 0x0000521011187816 */ /* 0x000fe4000000000a */
[----:B------:R-:W-:-:S02]  /*ff80*/  PRMT R5, R11, 0x4210, R18 ;  /* 0x000042100b057816 */ /* 0x000fc40000000012 */
[----:B------:R-:W-:Y:S02]  /*ff90*/  PRMT R25, R19, 0x5210, R18 ;  /* 0x0000521013197816 */ /* 0x000fe40000000012 */
[----:B------:R-:W-:Y:S02]  /*ffa0*/  PRMT R26, R3, 0x5210, R26 ;  /* 0x00005210031a7816 */ /* 0x000fe4000000001a */
[--C-:B------:R-:W-:Y:S02]  /*ffb0*/  PRMT R7, R15, 0x4210, R34.reuse ;  /* 0x000042100f077816 */ /* 0x100fe40000000022 */
[----:B------:R-:W-:Y:S02]  /*ffc0*/  PRMT R27, R27, 0x5210, R34 ;  /* 0x000052101b1b7816 */ /* 0x000fe40000000022 */
[----:B------:R-:W-:Y:S01]  /*ffd0*/  LOP3.LUT R9, R2, 0x800, RZ, 0xc0, !PT ;  /* 0x0000080002097812 */ /* 0x000fe200078ec0ff */
[----:B---3--:R3:W-:Y:S01]  /*ffe0*/  STS.128 [R37], R4 ;  /* 0x0000000425007388 */ /* 0x0087e20000000c00 */
[----:B----4-:R-:W-:Y:S01]  /*fff0*/  IMAD.SHL.U32 R2, R41, 0x40, RZ ;  /* 0x0000004029027824 */ /* 0x010fe200078e00ff */
[----:B------:R-:W-:-:S02]  /*10000*/  SHF.R.U32.HI R3, RZ, 0x6, R40 ;  /* 0x00000006ff037819 */ /* 0x000fc40000011628 */
[----:B------:R-:W-:Y:S01]  /*10010*/  STS.128 [R37+0x800], R24 ;  /* 0x0008001825007388 */ /* 0x000fe20000000c00 */
[----:B------:R-:W-:Y:S02]  /*10020*/  IADD3 R36, PT, PT, R36, UR9, R9 ;  /* 0x0000000924247c10 */ /* 0x000fe4000fffe009 */
[----:B------:R-:W-:Y:S01]  /*10030*/  LOP3.LUT R2, R2, 0x40, RZ, 0xc0, !PT ;  /* 0x0000004002027812 */ /* 0x000fe200078ec0ff */
[----:B------:R-:W-:Y:S01]  /*10040*/  BAR.SYNC.DEFER_BLOCKING 0x0 ;  /* 0x0000000000007b1d */ /* 0x000fe20000010000 */
[----:B------:R-:W-:-:S04]  /*10050*/  SGXT.U32 R3, R3, 0x1 ;  /* 0x000000010303781a */ /* 0x000fc80000000000 */
[----:B------:R-:W-:-:S04]  /*10060*/  LOP3.LUT R18, R0, R3, R2, 0xfe, !PT ;  /* 0x0000000300127212 */ /* 0x000fc800078efe02 */
[C---:B------:R-:W-:Y:S01]  /*10070*/  LOP3.LUT R2, R18.reuse, 0x2, RZ, 0xfc, !PT ;  /* 0x0000000212027812 */ /* 0x040fe200078efcff */
[C---:B0-----:R-:W-:Y:S01]  /*10080*/  IMAD R3, R18.reuse, R29, RZ ;  /* 0x0000001d12037224 */ /* 0x041fe200078e02ff */
[C---:B---3--:R-:W-:Y:S02]  /*10090*/  LOP3.LUT R4, R18.reuse, 0x4, RZ, 0xfc, !PT ;  /* 0x0000000412047812 */ /* 0x048fe400078efcff */
[C---:B------:R-:W-:Y:S01]  /*100a0*/  LOP3.LUT R5, R18.reuse, 0x8, RZ, 0xfc, !PT ;  /* 0x0000000812057812 */ /* 0x040fe200078efcff */
[----:B------:R-:W-:Y:S01]  /*100b0*/  IMAD R6, R29, 0x2, R3 ;  /* 0x000000021d067824 */ /* 0x000fe200078e0203 */
[C---:B------:R-:W-:Y:S02]  /*100c0*/  LOP3.LUT R12, R18.reuse, 0xc, RZ, 0xfc, !PT ;  /* 0x0000000c120c7812 */ /* 0x040fe400078efcff */
[C---:B------:R-:W-:Y:S02]  /*100d0*/  LOP3.LUT R14, R18.reuse, 0xe, RZ, 0xfc, !PT ;  /* 0x0000000e120e7812 */ /* 0x040fe400078efcff */
[----:B------:R-:W-:Y:S01]  /*100e0*/  LOP3.LUT R16, R18, 0x2a, RZ, 0xfc, !PT ;  /* 0x0000002a12107812 */ /* 0x000fe200078efcff */
[----:B------:R-:W0:Y:S01]  /*100f0*/  LDS.128 R8, [R36] ;  /* 0x0000000024087984 */ /* 0x000e220000000c00 */
[C---:B--2---:R-:W-:Y:S01]  /*10100*/  ISETP.GE.AND P0, PT, R39.reuse, UR14, PT ;  /* 0x0000000e27007c0c */ /* 0x044fe2000bf06270 */
[----:B-1----:R-:W-:-:S03]  /*10110*/  IMAD R0, R39, UR4, RZ ;  /* 0x0000000427007c24 */ /* 0x002fc6000f8e02ff */
[----:B------:R-:W-:Y:S02]  /*10120*/  ISETP.LT.AND P6, PT, R2, UR15, !P0 ;  /* 0x0000000f02007c0c */ /* 0x000fe4000c7c1270 */
[----:B------:R-:W-:Y:S02]  /*10130*/  LOP3.LUT R2, R18, 0x6, RZ, 0xfc, !PT ;  /* 0x0000000612027812 */ /* 0x000fe400078efcff */
[----:B------:R-:W-:Y:S02]  /*10140*/  IADD3 R21, P1, PT, R0, UR12, RZ ;  /* 0x0000000c00157c10 */ /* 0x000fe4000ff3e0ff */
[----:B------:R-:W-:Y:S02]  /*10150*/  ISETP.LT.AND P3, PT, R2, UR15, !P0 ;  /* 0x0000000f02007c0c */ /* 0x000fe4000c761270 */
[----:B------:R-:W-:Y:S02]  /*10160*/  ISETP.LT.AND P4, PT, R18, UR15, !P0 ;  /* 0x0000000f12007c0c */ /* 0x000fe4000c781270 */
[----:B------:R-:W-:-:S02]  /*10170*/  LEA.HI.X.SX32 R23, R0, UR13, 0x1, P1 ;  /* 0x0000000d00177c11 */ /* 0x000fc400088f0eff */
[CC--:B------:R-:W-:Y:S02]  /*10180*/  IADD3 R2, P2, PT, R3.reuse, R21.reuse, RZ ;  /* 0x0000001503027210 */ /* 0x0c0fe40007f5e0ff */
[----:B------:R-:W-:Y:S02]  /*10190*/  ISETP.LT.AND P5, PT, R4, UR15, !P0 ;  /* 0x0000000f04007c0c */ /* 0x000fe4000c7a1270 */
[----:B------:R-:W-:Y:S02]  /*101a0*/  IADD3 R4, P1, PT, R6, R21, RZ ;  /* 0x0000001506047210 */ /* 0x000fe40007f3e0ff */
[----:B------:R-:W-:Y:S02]  /*101b0*/  LOP3.LUT R0, R18, 0xa, RZ, 0xfc, !PT ;  /* 0x0000000a12007812 */ /* 0x000fe400078efcff */
[----:B------:R-:W-:Y:S02]  /*101c0*/  LEA.HI.X.SX32 R3, R3, R23, 0x1, P2 ;  /* 0x0000001703037211 */ /* 0x000fe400010f0eff */
[----:B------:R-:W-:-:S02]  /*101d0*/  ISETP.LT.AND P2, PT, R5, UR15, !P0 ;  /* 0x0000000f05007c0c */ /* 0x000fc4000c741270 */
[----:B------:R-:W-:Y:S02]  /*101e0*/  LEA.HI.X.SX32 R5, R6, R23, 0x1, P1 ;  /* 0x0000001706057211 */ /* 0x000fe400008f0eff */
[----:B0-----:R-:W-:Y:S02]  /*101f0*/  PRMT R17, R8, 0x7770, RZ ;  /* 0x0000777008117816 */ /* 0x001fe400000000ff */
[----:B------:R-:W-:Y:S01]  /*10200*/  ISETP.LT.AND P1, PT, R0, UR15, !P0 ;  /* 0x0000000f00007c0c */ /* 0x000fe2000c721270 */
[C---:B------:R-:W-:Y:S01]  /*10210*/  IMAD R0, R29.reuse, 0x2, R6 ;  /* 0x000000021d007824 */ /* 0x040fe200078e0206 */
[C---:B------:R-:W-:Y:S01]  /*10220*/  PRMT R15, R8.reuse, 0x7771, RZ ;  /* 0x00007771080f7816 */ /* 0x040fe200000000ff */
[----:B------:R0:W-:Y:S01]  /*10230*/  @P4 STG.E.U8 desc[UR20][R2.64], R17 ;  /* 0x0000001102004986 */ /* 0x0001e2000c101114 */
[----:B------:R-:W-:Y:S01]  /*10240*/  PRMT R19, R8, 0x7772, RZ ;  /* 0x0000777208137816 */ /* 0x000fe200000000ff */
[C---:B------:R-:W-:Y:S01]  /*10250*/  IMAD R13, R29.reuse, 0x2, R0 ;  /* 0x000000021d0d7824 */ /* 0x040fe200078e0200 */
[C---:B------:R-:W-:Y:S01]  /*10260*/  IADD3 R6, P4, PT, R0.reuse, R21, RZ ;  /* 0x0000001500067210 */ /* 0x040fe20007f9e0ff */
[----:B------:R1:W-:Y:S03]  /*10270*/  @P6 STG.E.U8 desc[UR20][R4.64], R15 ;  /* 0x0000000f04006986 */ /* 0x0003e6000c101114 */
[----:B------:R-:W-:Y:S01]  /*10280*/  LEA.HI.X.SX32 R7, R0, R23, 0x1, P4 ;  /* 0x0000001700077211 */ /* 0x000fe200020f0eff */
[----:B------:R-:W-:Y:S01]  /*10290*/  IMAD R0, R29, 0x2, R13 ;  /* 0x000000021d007824 */ /* 0x000fe200078e020d */
[----:B------:R-:W-:-:S02]  /*102a0*/  ISETP.LT.AND P4, PT, R12, UR15, !P0 ;  /* 0x0000000f0c007c0c */ /* 0x000fc4000c781270 */
[C---:B------:R-:W-:Y:S01]  /*102b0*/  IADD3 R12, P6, PT, R13.reuse, R21, RZ ;  /* 0x000000150d0c7210 */ /* 0x040fe20007fde0ff */
[----:B------:R2:W-:Y:S01]  /*102c0*/  @P5 STG.E.U8 desc[UR20][R6.64], R19 ;  /* 0x0000001306005986 */ /* 0x0005e2000c101114 */
[----:B0-----:R-:W-:Y:S02]  /*102d0*/  PRMT R17, R8, 0x7773, RZ ;  /* 0x0000777308117816 */ /* 0x001fe400000000ff */
[----:B------:R-:W-:Y:S01]  /*102e0*/  LEA.HI.X.SX32 R13, R13, R23, 0x1, P6 ;  /* 0x000000170d0d7211 */ /* 0x000fe200030f0eff */
[----:B-1----:R-:W-:Y:S01]  /*102f0*/  IMAD R5, R29, 0x2, R0 ;  /* 0x000000021d057824 */ /* 0x002fe200078e0200 */
[----:B------:R-:W-:Y:S02]  /*10300*/  LOP3.LUT R4, R18, 0x10, RZ, 0xfc, !PT ;  /* 0x0000001012047812 */ /* 0x000fe400078efcff */
[----:B------:R-:W-:Y:S01]  /*10310*/  IADD3 R2, P6, PT, R0, R21, RZ ;  /* 0x0000001500027210 */ /* 0x000fe20007fde0ff */
[----:B------:R-:W-:Y:S01]  /*10320*/  @P3 STG.E.U8 desc[UR20][R12.64], R17 ;  /* 0x000000110c003986 */ /* 0x000fe2000c101114 */
[----:B------:R-:W-:-:S02]  /*10330*/  ISETP.LT.AND P3, PT, R4, UR15, !P0 ;  /* 0x0000000f04007c0c */ /* 0x000fc4000c761270 */
[----:B------:R-:W-:Y:S01]  /*10340*/  LEA.HI.X.SX32 R3, R0, R23, 0x1, P6 ;  /* 0x0000001700037211 */ /* 0x000fe200030f0eff */
[----:B------:R-:W-:Y:S01]  /*10350*/  IMAD R0, R29, 0x2, R5 ;  /* 0x000000021d007824 */ /* 0x000fe200078e0205 */
[----:B------:R-:W-:Y:S02]  /*10360*/  PRMT R15, R9, 0x7770, RZ ;  /* 0x00007770090f7816 */ /* 0x000fe400000000ff */
[----:B------:R-:W-:Y:S01]  /*10370*/  IADD3 R4, P6, PT, R5, R21, RZ ;  /* 0x0000001505047210 */ /* 0x000fe20007fde0ff */
[----:B------:R-:W-:Y:S01]  /*10380*/  IMAD R8, R29, 0x2, R0 ;  /* 0x000000021d087824 */ /* 0x000fe200078e0200 */
[----:B--2---:R-:W-:Y:S01]  /*10390*/  LOP3.LUT R6, R18, 0x12, RZ, 0xfc, !PT ;  /* 0x0000001212067812 */ /* 0x004fe200078efcff */
[----:B------:R0:W-:Y:S01]  /*103a0*/  @P2 STG.E.U8 desc[UR20][R2.64], R15 ;  /* 0x0000000f02002986 */ /* 0x0001e2000c101114 */
[----:B------:R-:W-:Y:S02]  /*103b0*/  LEA.HI.X.SX32 R5, R5, R23, 0x1, P6 ;  /* 0x0000001705057211 */ /* 0x000fe400030f0eff */
[----:B------:R-:W-:-:S02]  /*103c0*/  PRMT R19, R9, 0x7771, RZ ;  /* 0x0000777109137816 */ /* 0x000fc400000000ff */
[----:B------:R-:W-:Y:S02]  /*103d0*/  ISETP.LT.AND P2, PT, R6, UR15, !P0 ;  /* 0x0000000f06007c0c */ /* 0x000fe4000c741270 */
[----:B------:R-:W-:Y:S01]  /*103e0*/  LOP3.LUT R7, R18, 0x14, RZ, 0xfc, !PT ;  /* 0x0000001412077812 */ /* 0x000fe200078efcff */
[----:B------:R1:W-:Y:S01]  /*103f0*/  @P1 STG.E.U8 desc[UR20][R4.64], R19 ;  /* 0x0000001304001986 */ /* 0x0003e2000c101114 */
[C---:B------:R-:W-:Y:S02]  /*10400*/  IADD3 R6, P6, PT, R0.reuse, R21, RZ ;  /* 0x0000001500067210 */ /* 0x040fe40007fde0ff */
[----:B------:R-:W-:Y:S02]  /*10410*/  ISETP.LT.AND P1, PT, R7, UR15, !P0 ;  /* 0x0000000f07007c0c */ /* 0x000fe4000c721270 */
[----:B------:R-:W-:Y:S01]  /*10420*/  LEA.HI.X.SX32 R7, R0, R23, 0x1, P6 ;  /* 0x0000001700077211 */ /* 0x000fe200030f0eff */
[----:B------:R-:W-:Y:S01]  /*10430*/  IMAD R0, R29, 0x2, R8 ;  /* 0x000000021d007824 */ /* 0x000fe200078e0208 */
[----:B------:R-:W-:-:S02]  /*10440*/  ISETP.LT.AND P5, PT, R14, UR15, !P0 ;  /* 0x0000000f0e007c0c */ /* 0x000fc4000c7a1270 */
[C---:B0-----:R-:W-:Y:S02]  /*10450*/  IADD3 R2, P6, PT, R8.reuse, R21, RZ ;  /* 0x0000001508027210 */ /* 0x041fe40007fde0ff */
[C---:B------:R-:W-:Y:S02]  /*10460*/  PRMT R17, R9.reuse, 0x7772, RZ ;  /* 0x0000777209117816 */ /* 0x040fe400000000ff */
[----:B------:R-:W-:Y:S02]  /*10470*/  LEA.HI.X.SX32 R3, R8, R23, 0x1, P6 ;  /* 0x0000001708037211 */ /* 0x000fe400030f0eff */
[----:B-1----:R-:W-:Y:S01]  /*10480*/  IADD3 R4, P6, PT, R0, R21, RZ ;  /* 0x0000001500047210 */ /* 0x002fe20007fde0ff */
[----:B------:R0:W-:Y:S01]  /*10490*/  @P4 STG.E.U8 desc[UR20][R6.64], R17 ;  /* 0x0000001106004986 */ /* 0x0001e2000c101114 */
[----:B------:R-:W-:Y:S01]  /*104a0*/  PRMT R15, R9, 0x7773, RZ ;  /* 0x00007773090f7816 */ /* 0x000fe200000000ff */
[----:B------:R-:W-:Y:S01]  /*104b0*/  IMAD R9, R29, 0x2, R0 ;  /* 0x000000021d097824 */ /* 0x000fe200078e0200 */
[----:B------:R-:W-:-:S02]  /*104c0*/  LOP3.LUT R8, R18, 0x18, RZ, 0xfc, !PT ;  /* 0x0000001812087812 */ /* 0x000fc400078efcff */
[----:B------:R-:W-:Y:S01]  /*104d0*/  LEA.HI.X.SX32 R5, R0, R23, 0x1, P6 ;  /* 0x0000001700057211 */ /* 0x000fe200030f0eff */
[----:B------:R1:W-:Y:S01]  /*104e0*/  @P5 STG.E.U8 desc[UR20][R2.64], R15 ;  /* 0x0000000f02005986 */ /* 0x0003e2000c101114 */
[----:B------:R-:W-:Y:S02]  /*104f0*/  PRMT R13, R10, 0x7770, RZ ;  /* 0x000077700a0d7816 */ /* 0x000fe400000000ff */
[----:B------:R-:W-:Y:S02]  /*10500*/  LOP3.LUT R0, R18, 0x1a, RZ, 0xfc, !PT ;  /* 0x0000001a12007812 */ /* 0x000fe400078efcff */
[----:B------:R-:W-:Y:S01]  /*10510*/  ISETP.LT.AND P6, PT, R8, UR15, !P0 ;  /* 0x0000000f08007c0c */ /* 0x000fe2000c7c1270 */
[----:B------:R2:W-:Y:S01]  /*10520*/  @P3 STG.E.U8 desc[UR20][R4.64], R13 ;  /* 0x0000000d04003986 */ /* 0x0005e2000c101114 */
[----:B------:R-:W-:Y:S02]  /*10530*/  IADD3 R8, P5, PT, R9, R21, RZ ;  /* 0x0000001509087210 */ /* 0x000fe40007fbe0ff */
[----:B------:R-:W-:Y:S01]  /*10540*/  ISETP.LT.AND P3, PT, R0, UR15, !P0 ;  /* 0x0000000f00007c0c */ /* 0x000fe2000c761270 */
[----:B------:R-:W-:Y:S01]  /*10550*/  IMAD R0, R29, 0x2, R9 ;  /* 0x000000021d007824 */ /* 0x000fe200078e0209 */
[----:B------:R-:W-:-:S02]  /*10560*/  LEA.HI.X.SX32 R9, R9, R23, 0x1, P5 ;  /* 0x0000001709097211 */ /* 0x000fc400028f0eff */
[----:B0-----:R-:W-:Y:S01]  /*10570*/  PRMT R7, R10, 0x7771, RZ ;  /* 0x000077710a077816 */ /* 0x001fe200000000ff */
[----:B------:R-:W-:Y:S01]  /*10580*/  IMAD R6, R29, 0x2, R0 ;  /* 0x000000021d067824 */ /* 0x000fe200078e0200 */
[----:B-1----:R-:W-:Y:S02]  /*10590*/  LOP3.LUT R3, R18, 0x1c, RZ, 0xfc, !PT ;  /* 0x0000001c12037812 */ /* 0x002fe400078efcff */
[----:B------:R-:W-:Y:S01]  /*105a0*/  IADD3 R2, P5, PT, R0, R21, RZ ;  /* 0x0000001500027210 */ /* 0x000fe20007fbe0ff */
[----:B------:R0:W-:Y:S01]  /*105b0*/  @P2 STG.E.U8 desc[UR20][R8.64], R7 ;  /* 0x0000000708002986 */ /* 0x0001e2000c101114 */
[----:B------:R-:W-:Y:S02]  /*105c0*/  LOP3.LUT R12, R18, 0x16, RZ, 0xfc, !PT ;  /* 0x00000016120c7812 */ /* 0x000fe400078efcff */
[----:B------:R-:W-:Y:S02]  /*105d0*/  ISETP.LT.AND P2, PT, R3, UR15, !P0 ;  /* 0x0000000f03007c0c */ /* 0x000fe4000c741270 */
[----:B------:R-:W-:Y:S01]  /*105e0*/  LEA.HI.X.SX32 R3, R0, R23, 0x1, P5 ;  /* 0x0000001700037211 */ /* 0x000fe200028f0eff */
[----:B------:R-:W-:Y:S01]  /*105f0*/  IMAD R0, R29, 0x2, R6 ;  /* 0x000000021d007824 */ /* 0x000fe200078e0206 */
[----:B------:R-:W-:-:S02]  /*10600*/  PRMT R19, R10, 0x7772, RZ ;  /* 0x000077720a137816 */ /* 0x000fc400000000ff */
[----:B------:R-:W-:Y:S02]  /*10610*/  ISETP.LT.AND P4, PT, R12, UR15, !P0 ;  /* 0x0000000f0c007c0c */ /* 0x000fe4000c781270 */
[----:B--2---:R-:W-:Y:S01]  /*10620*/  LOP3.LUT R4, R18, 0x1e, RZ, 0xfc, !PT ;  /* 0x0000001e12047812 */ /* 0x004fe200078efcff */
[----:B------:R1:W-:Y:S01]  /*10630*/  @P1 STG.E.U8 desc[UR20][R2.64], R19 ;  /* 0x0000001302001986 */ /* 0x0003e2000c101114 */
[----:B------:R-:W-:Y:S02]  /*10640*/  IADD3 R12, P5, PT, R6, R21, RZ ;  /* 0x00000015060c7210 */ /* 0x000fe40007fbe0ff */
[----:B------:R-:W-:Y:S02]  /*10650*/  ISETP.LT.AND P1, PT, R4, UR15, !P0 ;  /* 0x0000000f04007c0c */ /* 0x000fe4000c721270 */
[----:B------:R-:W-:Y:S02]  /*10660*/  LEA.HI.X.SX32 R13, R6, R23, 0x1, P5 ;  /* 0x00000017060d7211 */ /* 0x000fe400028f0eff */
[----:B------:R-:W2:Y:S01]  /*10670*/  LDS.128 R4, [R36+0x1000] ;  /* 0x0010000024047984 */ /* 0x000ea20000000c00 */
[----:B0-----:R-:W-:-:S02]  /*10680*/  IADD3 R8, P5, PT, R0, R21, RZ ;  /* 0x0000001500087210 */ /* 0x001fc40007fbe0ff */
[----:B------:R-:W-:Y:S01]  /*10690*/  PRMT R17, R10, 0x7773, RZ ;  /* 0x000077730a117816 */ /* 0x000fe200000000ff */
[----:B------:R-:W-:Y:S01]  /*106a0*/  IMAD R10, R29, 0x2, R0 ;  /* 0x000000021d0a7824 */ /* 0x000fe200078e0200 */
[----:B------:R-:W-:Y:S02]  /*106b0*/  LEA.HI.X.SX32 R9, R0, R23, 0x1, P5 ;  /* 0x0000001700097211 */ /* 0x000fe400028f0eff */
[----:B------:R-:W-:Y:S01]  /*106c0*/  PRMT R15, R11, 0x7770, RZ ;  /* 0x000077700b0f7816 */ /* 0x000fe200000000ff */
[----:B------:R0:W-:Y:S01]  /*106d0*/  @P4 STG.E.U8 desc[UR20][R12.64], R17 ;  /* 0x000000110c004986 */ /* 0x0001e2000c101114 */
[----:B------:R-:W-:Y:S02]  /*106e0*/  LOP3.LUT R0, R18, 0x22, RZ, 0xfc, !PT ;  /* 0x0000002212007812 */ /* 0x000fe400078efcff */
[----:B-1----:R-:W-:Y:S01]  /*106f0*/  IADD3 R2, P5, PT, R10, R21, RZ ;  /* 0x000000150a027210 */ /* 0x002fe20007fbe0ff */
[----:B------:R1:W-:Y:S01]  /*10700*/  @P6 STG.E.U8 desc[UR20][R8.64], R15 ;  /* 0x0000000f08006986 */ /* 0x0003e2000c101114 */
[----:B------:R-:W-:Y:S01]  /*10710*/  ISETP.LT.AND P6, PT, R0, UR15, !P0 ;  /* 0x0000000f00007c0c */ /* 0x000fe2000c7c1270 */
[----:B------:R-:W-:Y:S01]  /*10720*/  IMAD R0, R29, 0x2, R10 ;  /* 0x000000021d007824 */ /* 0x000fe200078e020a */
[----:B------:R-:W-:-:S02]  /*10730*/  LEA.HI.X.SX32 R3, R10, R23, 0x1, P5 ;  /* 0x000000170a037211 */ /* 0x000fc400028f0eff */
[----:B------:R-:W-:Y:S01]  /*10740*/  PRMT R19, R11, 0x7771, RZ ;  /* 0x000077710b137816 */ /* 0x000fe200000000ff */
[----:B------:R-:W-:Y:S01]  /*10750*/  IMAD R10, R29, 0x2, R0 ;  /* 0x000000021d0a7824 */ /* 0x000fe200078e0200 */
[C---:B------:R-:W-:Y:S02]  /*10760*/  LOP3.LUT R14, R18.reuse, 0x20, RZ, 0xfc, !PT ;  /* 0x00000020120e7812 */ /* 0x040fe400078efcff */
[----:B0-----:R-:W-:Y:S01]  /*10770*/  LOP3.LUT R13, R18, 0x24, RZ, 0xfc, !PT ;  /* 0x00000024120d7812 */ /* 0x001fe200078efcff */
[----:B------:R0:W-:Y:S01]  /*10780*/  @P3 STG.E.U8 desc[UR20][R2.64], R19 ;  /* 0x0000001302003986 */ /* 0x0001e2000c101114 */
[C---:B------:R-:W-:Y:S02]  /*10790*/  IADD3 R12, P5, PT, R0.reuse, R21, RZ ;  /* 0x00000015000c7210 */ /* 0x040fe40007fbe0ff */
[----:B------:R-:W-:Y:S02]  /*107a0*/  ISETP.LT.AND P3, PT, R13, UR15, !P0 ;  /* 0x0000000f0d007c0c */ /* 0x000fe4000c761270 */
[----:B------:R-:W-:Y:S01]  /*107b0*/  LEA.HI.X.SX32 R13, R0, R23, 0x1, P5 ;  /* 0x00000017000d7211 */ /* 0x000fe200028f0eff */
[----:B------:R-:W-:Y:S01]  /*107c0*/  IMAD R0, R29, 0x2, R10 ;  /* 0x000000021d007824 */ /* 0x000fe200078e020a */
[----:B-1----:R-:W-:-:S02]  /*107d0*/  IADD3 R8, P5, PT, R10, R21, RZ ;  /* 0x000000150a087210 */ /* 0x002fc40007fbe0ff */
[C---:B------:R-:W-:Y:S02]  /*107e0*/  PRMT R17, R11.reuse, 0x7772, RZ ;  /* 0x000077720b117816 */ /* 0x040fe400000000ff */
[----:B------:R-:W-:Y:S02]  /*107f0*/  PRMT R15, R11, 0x7773, RZ ;  /* 0x000077730b0f7816 */ /* 0x000fe400000000ff */
[----:B------:R-:W-:Y:S01]  /*10800*/  LEA.HI.X.SX32 R9, R10, R23, 0x1, P5 ;  /* 0x000000170a097211 */ /* 0x000fe200028f0eff */
[----:B------:R2:W-:Y:S01]  /*10810*/  @P2 STG.E.U8 desc[UR20][R12.64], R17 ;  /* 0x000000110c002986 */ /* 0x0005e2000c101114 */
[----:B------:R-:W-:Y:S01]  /*10820*/  ISETP.LT.AND P4, PT, R14, UR15, !P0 ;  /* 0x0000000f0e007c0c */ /* 0x000fe2000c781270 */
[----:B------:R-:W-:Y:S01]  /*10830*/  IMAD R14, R29, 0x2, R0 ;  /* 0x000000021d0e7824 */ /* 0x000fe200078e0200 */
[----:B------:R-:W-:Y:S01]  /*10840*/  LOP3.LUT R11, R18, 0x26, RZ, 0xfc, !PT ;  /* 0x00000026120b7812 */ /* 0x000fe200078efcff */
[----:B------:R1:W-:Y:S01]  /*10850*/  @P1 STG.E.U8 desc[UR20][R8.64], R15 ;  /* 0x0000000f08001986 */ /* 0x0003e2000c101114 */
[----:B0-----:R-:W-:-:S02]  /*10860*/  IADD3 R2, P1, PT, R0, R21, RZ ;  /* 0x0000001500027210 */ /* 0x001fc40007f3e0ff */
[----:B------:R-:W-:Y:S02]  /*10870*/  ISETP.LT.AND P2, PT, R11, UR15, !P0 ;  /* 0x0000000f0b007c0c */ /* 0x000fe4000c741270 */
[----:B------:R-:W-:Y:S02]  /*10880*/  LOP3.LUT R11, R18, 0x28, RZ, 0xfc, !PT ;  /* 0x00000028120b7812 */ /* 0x000fe400078efcff */
[----:B------:R-:W-:Y:S02]  /*10890*/  IADD3 R10, P5, PT, R14, R21, RZ ;  /* 0x000000150e0a7210 */ /* 0x000fe40007fbe0ff */
[----:B------:R-:W-:Y:S02]  /*108a0*/  LEA.HI.X.SX32 R3, R0, R23, 0x1, P1 ;  /* 0x0000001700037211 */ /* 0x000fe400008f0eff */
[----:B------:R-:W-:Y:S02]  /*108b0*/  ISETP.LT.AND P1, PT, R11, UR15, !P0 ;  /* 0x0000000f0b007c0c */ /* 0x000fe4000c721270 */
[----:B--2---:R-:W-:-:S02]  /*108c0*/  PRMT R17, R4, 0x7770, RZ ;  /* 0x0000777004117816 */ /* 0x004fc400000000ff */
[----:B------:R-:W-:Y:S01]  /*108d0*/  LEA.HI.X.SX32 R11, R14, R23, 0x1, P5 ;  /* 0x000000170e0b7211 */ /* 0x000fe200028f0eff */
[C---:B------:R-:W-:Y:S01]  /*108e0*/  IMAD R14, R29.reuse, 0x2, R14 ;  /* 0x000000021d0e7824 */ /* 0x040fe200078e020e */
[----:B-1----:R-:W-:Y:S01]  /*108f0*/  PRMT R15, R4, 0x7771, RZ ;  /* 0x00007771040f7816 */ /* 0x002fe200000000ff */
[----:B------:R0:W-:Y:S01]  /*10900*/  @P4 STG.E.U8 desc[UR20][R2.64], R17 ;  /* 0x0000001102004986 */ /* 0x0001e2000c101114 */
[----:B------:R-:W-:Y:S01]  /*10910*/  LOP3.LUT R9, R18, 0x2c, RZ, 0xfc, !PT ;  /* 0x0000002c12097812 */ /* 0x000fe200078efcff */
[----:B------:R-:W-:Y:S01]  /*10920*/  IMAD R0, R29, 0x2, R14 ;  /* 0x000000021d007824 */ /* 0x000fe200078e020e */
[----:B------:R-:W-:Y:S01]  /*10930*/  PRMT R19, R4, 0x7772, RZ ;  /* 0x0000777204137816 */ /* 0x000fe200000000ff */
[----:B------:R1:W-:Y:S01]  /*10940*/  @P6 STG.E.U8 desc[UR20][R10.64], R15 ;  /* 0x0000000f0a006986 */ /* 0x0003e2000c101114 */
[----:B------:R-:W-:Y:S02]  /*10950*/  IADD3 R8, P6, PT, R14, R21, RZ ;  /* 0x000000150e087210 */ /* 0x000fe40007fde0ff */
[----:B------:R-:W-:-:S02]  /*10960*/  ISETP.LT.AND P4, PT, R9, UR15, !P0 ;  /* 0x0000000f09007c0c */ /* 0x000fc4000c781270 */
[----:B------:R-:W-:Y:S02]  /*10970*/  LEA.HI.X.SX32 R9, R14, R23, 0x1, P6 ;  /* 0x000000170e097211 */ /* 0x000fe400030f0eff */
[----:B------:R-:W-:Y:S01]  /*10980*/  IADD3 R12, P6, PT, R0, R21, RZ ;  /* 0x00000015000c7210 */ /* 0x000fe20007fde0ff */
[C---:B0-----:R-:W-:Y:S01]  /*10990*/  IMAD R3, R29.reuse, 0x2, R0 ;  /* 0x000000021d037824 */ /* 0x041fe200078e0200 */
[----:B------:R-:W-:Y:S01]  /*109a0*/  PRMT R17, R4, 0x7773, RZ ;  /* 0x0000777304117816 */ /* 0x000fe200000000ff */
[----:B------:R0:W-:Y:S01]  /*109b0*/  @P3 STG.E.U8 desc[UR20][R8.64], R19 ;  /* 0x0000001308003986 */ /* 0x0001e2000c101114 */
[----:B------:R-:W-:Y:S01]  /*109c0*/  LEA.HI.X.SX32 R13, R0, R23, 0x1, P6 ;  /* 0x00000017000d7211 */ /* 0x000fe200030f0eff */
[----:B------:R-:W-:Y:S01]  /*109d0*/  IMAD R0, R29, 0x2, R3 ;  /* 0x000000021d007824 */ /* 0x000fe200078e0203 */
[C---:B------:R-:W-:Y:S02]  /*109e0*/  IADD3 R2, P6, PT, R3.reuse, R21, RZ ;  /* 0x0000001503027210 */ /* 0x040fe40007fde0ff */
[----:B------:R-:W-:Y:S01]  /*109f0*/  ISETP.LT.AND P5, PT, R16, UR15, !P0 ;  /* 0x0000000f10007c0c */ /* 0x000fe2000c7a1270 */
[----:B------:R-:W-:Y:S01]  /*10a00*/  @P2 STG.E.U8 desc[UR20][R12.64], R17 ;  /* 0x000000110c002986 */ /* 0x000fe2000c101114 */
[----:B------:R-:W-:-:S02]  /*10a10*/  LEA.HI.X.SX32 R3, R3, R23, 0x1, P6 ;  /* 0x0000001703037211 */ /* 0x000fc400030f0eff */
[----:B------:R-:W-:Y:S02]  /*10a20*/  LOP3.LUT R4, R18, 0x30, RZ, 0xfc, !PT ;  /* 0x0000003012047812 */ /* 0x000fe400078efcff */
[----:B-1----:R-:W-:Y:S02]  /*10a30*/  IADD3 R10, P6, PT, R0, R21, RZ ;  /* 0x00000015000a7210 */ /* 0x002fe40007fde0ff */
[----:B------:R-:W-:Y:S02]  /*10a40*/  PRMT R15, R5, 0x7770, RZ ;  /* 0x00007770050f7816 */ /* 0x000fe400000000ff */
[----:B------:R-:W-:Y:S02]  /*10a50*/  ISETP.LT.AND P2, PT, R4, UR15, !P0 ;  /* 0x0000000f04007c0c */ /* 0x000fe4000c741270 */
[----:B------:R-:W-:Y:S01]  /*10a60*/  LEA.HI.X.SX32 R11, R0, R23, 0x1, P6 ;  /* 0x00000017000b7211 */ /* 0x000fe200030f0eff */
[----:B------:R-:W-:Y:S01]  /*10a70*/  IMAD R0, R29, 0x2, R0 ;  /* 0x000000021d007824 */ /* 0x000fe200078e0200 */
[----:B------:R-:W-:Y:S01]  /*10a80*/  LOP3.LUT R4, R18, 0x32, RZ, 0xfc, !PT ;  /* 0x0000003212047812 */ /* 0x000fe200078efcff */
[----:B------:R1:W-:Y:S01]  /*10a90*/  @P1 STG.E.U8 desc[UR20][R2.64], R15 ;  /* 0x0000000f02001986 */ /* 0x0003e2000c101114 */
[----:B0-----:R-:W-:-:S02]  /*10aa0*/  PRMT R19, R5, 0x7771, RZ ;  /* 0x0000777105137816 */ /* 0x001fc400000000ff */
[----:B------:R-:W-:Y:S02]  /*10ab0*/  LOP3.LUT R16, R18, 0x2e, RZ, 0xfc, !PT ;  /* 0x0000002e12107812 */ /* 0x000fe400078efcff */
[----:B------:R-:W-:Y:S01]  /*10ac0*/  ISETP.LT.AND P1, PT, R4, UR15, !P0 ;  /* 0x0000000f04007c0c */ /* 0x000fe2000c721270 */
[----:B------:R-:W-:Y:S01]  /*10ad0*/  IMAD R4, R29, 0x2, R0 ;  /* 0x000000021d047824 */ /* 0x000fe200078e0200 */
[----:B------:R-:W-:Y:S01]  /*10ae0*/  LOP3.LUT R9, R18, 0x34, RZ, 0xfc, !PT ;  /* 0x0000003412097812 */ /* 0x000fe200078efcff */
[----:B------:R0:W-:Y:S01]  /*10af0*/  @P5 STG.E.U8 desc[UR20][R10.64], R19 ;  /* 0x000000130a005986 */ /* 0x0001e2000c101114 */
[----:B------:R-:W-:Y:S02]  /*10b00*/  IADD3 R8, P6, PT, R0, R21, RZ ;  /* 0x0000001500087210 */ /* 0x000fe40007fde0ff */
[----:B------:R-:W-:Y:S02]  /*10b10*/  ISETP.LT.AND P3, PT, R16, UR15, !P0 ;  /* 0x0000000f10007c0c */ /* 0x000fe4000c761270 */
[----:B------:R-:W-:-:S02]  /*10b20*/  ISETP.LT.AND P5, PT, R9, UR15, !P0 ;  /* 0x0000000f09007c0c */ /* 0x000fc4000c7a1270 */
[----:B------:R-:W-:Y:S01]  /*10b30*/  LEA.HI.X.SX32 R9, R0, R23, 0x1, P6 ;  /* 0x0000001700097211 */ /* 0x000fe200030f0eff */
[----:B------:R-:W-:Y:S01]  /*10b40*/  IMAD R0, R29, 0x2, R4 ;  /* 0x000000021d007824 */ /* 0x000fe200078e0204 */
[C---:B-1----:R-:W-:Y:S02]  /*10b50*/  IADD3 R2, P6, PT, R4.reuse, R21, RZ ;  /* 0x0000001504027210 */ /* 0x042fe40007fde0ff */
[----:B------:R-:W-:Y:S01]  /*10b60*/  PRMT R17, R5, 0x7772, RZ ;  /* 0x0000777205117816 */ /* 0x000fe200000000ff */
[----:B0-----:R-:W-:Y:S01]  /*10b70*/  IMAD R11, R29, 0x2, R0 ;  /* 0x000000021d0b7824 */ /* 0x001fe200078e0200 */
[----:B------:R-:W-:Y:S02]  /*10b80*/  LEA.HI.X.SX32 R3, R4, R23, 0x1, P6 ;  /* 0x0000001704037211 */ /* 0x000fe400030f0eff */
[----:B------:R-:W-:Y:S01]  /*10b90*/  PRMT R15, R5, 0x7773, RZ ;  /* 0x00007773050f7816 */ /* 0x000fe200000000ff */
[----:B------:R0:W-:Y:S01]  /*10ba0*/  @P4 STG.E.U8 desc[UR20][R8.64], R17 ;  /* 0x0000001108004986 */ /* 0x0001e2000c101114 */
[----:B------:R-:W-:-:S02]  /*10bb0*/  IADD3 R4, P6, PT, R0, R21, RZ ;  /* 0x0000001500047210 */ /* 0x000fc40007fde0ff */
[----:B------:R-:W-:Y:S01]  /*10bc0*/  LOP3.LUT R10, R18, 0x38, RZ, 0xfc, !PT ;  /* 0x00000038120a7812 */ /* 0x000fe200078efcff */
[----:B------:R1:W-:Y:S01]  /*10bd0*/  @P3 STG.E.U8 desc[UR20][R2.64], R15 ;  /* 0x0000000f02003986 */ /* 0x0003e2000c101114 */
[----:B------:R-:W-:Y:S01]  /*10be0*/  LEA.HI.X.SX32 R5, R0, R23, 0x1, P6 ;  /* 0x0000001700057211 */ /* 0x000fe200030f0eff */
[----:B------:R-:W-:Y:S01]  /*10bf0*/  IMAD R0, R29, 0x2, R11 ;  /* 0x000000021d007824 */ /* 0x000fe200078e020b */
[----:B------:R-:W-:Y:S02]  /*10c00*/  ISETP.LT.AND P3, PT, R10, UR15, !P0 ;  /* 0x0000000f0a007c0c */ /* 0x000fe4000c761270 */
[----:B------:R-:W-:Y:S02]  /*10c10*/  IADD3 R10, P6, PT, R11, R21, RZ ;  /* 0x000000150b0a7210 */ /* 0x000fe40007fde0ff */
[----:B------:R-:W-:Y:S01]  /*10c20*/  LOP3.LUT R12, R18, 0x36, RZ, 0xfc, !PT ;  /* 0x00000036120c7812 */ /* 0x000fe200078efcff */
[----:B0-----:R-:W-:Y:S01]  /*10c30*/  IMAD R9, R29, 0x2, R0 ;  /* 0x000000021d097824 */ /* 0x001fe200078e0200 */
[----:B------:R-:W-:-:S02]  /*10c40*/  LEA.HI.X.SX32 R11, R11, R23, 0x1, P6 ;  /* 0x000000170b0b7211 */ /* 0x000fc400030f0eff */
[----:B------:R-:W-:Y:S01]  /*10c50*/  ISETP.LT.AND P4, PT, R12, UR15, !P0 ;  /* 0x0000000f0c007c0c */ /* 0x000fe2000c781270 */
[C---:B------:R-:W-:Y:S01]  /*10c60*/  IMAD R12, R29.reuse, 0x2, R9 ;  /* 0x000000021d0c7824 */ /* 0x040fe200078e0209 */
[----:B-1----:R-:W-:Y:S02]  /*10c70*/  IADD3 R2, P6, PT, R0, R21, RZ ;  /* 0x0000001500027210 */ /* 0x002fe40007fde0ff */
[C---:B------:R-:W-:Y:S02]  /*10c80*/  PRMT R13, R6.reuse, 0x7770, RZ ;  /* 0x00007770060d7816 */ /* 0x040fe400000000ff */
[----:B------:R-:W-:Y:S02]  /*10c90*/  PRMT R17, R6, 0x7771, RZ ;  /* 0x0000777106117816 */ /* 0x000fe400000000ff */
[----:B------:R-:W-:Y:S01]  /*10ca0*/  LOP3.LUT R8, R18, 0x3a, RZ, 0xfc, !PT ;  /* 0x0000003a12087812 */ /* 0x000fe200078efcff */
[----:B------:R0:W-:Y:S01]  /*10cb0*/  @P2 STG.E.U8 desc[UR20][R4.64], R13 ;  /* 0x0000000d04002986 */ /* 0x0001e2000c101114 */
[----:B------:R-:W-:Y:S01]  /*10cc0*/  LEA.HI.X.SX32 R3, R0, R23, 0x1, P6 ;  /* 0x0000001700037211 */ /* 0x000fe200030f0eff */
[C---:B------:R-:W-:Y:S01]  /*10cd0*/  IMAD R0, R29.reuse, 0x2, R12 ;  /* 0x000000021d007824 */ /* 0x040fe200078e020c */
[----:B------:R-:W-:Y:S01]  /*10ce0*/  ISETP.LT.AND P2, PT, R8, UR15, !P0 ;  /* 0x0000000f08007c0c */ /* 0x000fe2000c741270 */
[----:B------:R1:W-:Y:S01]  /*10cf0*/  @P1 STG.E.U8 desc[UR20][R10.64], R17 ;  /* 0x000000110a001986 */ /* 0x0003e2000c101114 */
[----:B------:R-:W-:Y:S01]  /*10d00*/  IADD3 R8, P6, PT, R12, R21, RZ ;  /* 0x000000150c087210 */ /* 0x000fe20007fde0ff */
[----:B------:R-:W-:Y:S01]  /*10d10*/  IMAD R15, R29, 0x2, R0 ;  /* 0x000000021d0f7824 */ /* 0x000fe200078e0200 */
[----:B------:R-:W-:-:S02]  /*10d20*/  LOP3.LUT R19, R18, 0x3c, RZ, 0xfc, !PT ;  /* 0x0000003c12137812 */ /* 0x000fc400078efcff */
[----:B------:R-:W-:Y:S01]  /*10d30*/  LOP3.LUT R18, R18, 0x3e, RZ, 0xfc, !PT ;  /* 0x0000003e12127812 */ /* 0x000fe200078efcff */
[----:B------:R-:W-:Y:S01]  /*10d40*/  IMAD R16, R29, 0x2, R15 ;  /* 0x000000021d107824 */ /* 0x000fe200078e020f */
[----:B------:R-:W-:Y:S02]  /*10d50*/  PRMT R25, R6, 0x7772, RZ ;  /* 0x0000777206197816 */ /* 0x000fe400000000ff */
[----:B0-----:R-:W-:Y:S02]  /*10d60*/  IADD3 R4, P1, PT, R9, R21, RZ ;  /* 0x0000001509047210 */ /* 0x001fe40007f3e0ff */
[----:B-1----:R-:W-:Y:S01]  /*10d70*/  PRMT R17, R7, 0x7773, RZ ;  /* 0x0000777307117816 */ /* 0x002fe200000000ff */
[----:B------:R0:W-:Y:S01]  /*10d80*/  @P5 STG.E.U8 desc[UR20][R2.64], R25 ;  /* 0x0000001902005986 */ /* 0x0001e2000c101114 */
[-C--:B------:R-:W-:Y:S02]  /*10d90*/  LEA.HI.X.SX32 R5, R9, R23.reuse, 0x1, P1 ;  /* 0x0000001709057211 */ /* 0x080fe400008f0eff */
[----:B------:R-:W-:-:S02]  /*10da0*/  LEA.HI.X.SX32 R9, R12, R23, 0x1, P6 ;  /* 0x000000170c097211 */ /* 0x000fc400030f0eff */
[CC--:B------:R-:W-:Y:S02]  /*10db0*/  IADD3 R12, P6, PT, R0.reuse, R21.reuse, RZ ;  /* 0x00000015000c7210 */ /* 0x0c0fe40007fde0ff */
[C---:B------:R-:W-:Y:S02]  /*10dc0*/  IADD3 R10, P1, PT, R15.reuse, R21, RZ ;  /* 0x000000150f0a7210 */ /* 0x040fe40007f3e0ff */
[-C--:B------:R-:W-:Y:S02]  /*10dd0*/  LEA.HI.X.SX32 R13, R0, R23.reuse, 0x1, P6 ;  /* 0x00000017000d7211 */ /* 0x080fe400030f0eff */
[----:B------:R-:W-:Y:S02]  /*10de0*/  LEA.HI.X.SX32 R11, R15, R23, 0x1, P1 ;  /* 0x000000170f0b7211 */ /* 0x000fe400008f0eff */
[----:B------:R-:W-:Y:S02]  /*10df0*/  IADD3 R14, P6, PT, R16, R21, RZ ;  /* 0x00000015100e7210 */ /* 0x000fe40007fde0ff */
[----:B------:R-:W-:-:S02]  /*10e00*/  ISETP.LT.AND P1, PT, R19, UR15, !P0 ;  /* 0x0000000f13007c0c */ /* 0x000fc4000c721270 */
[----:B------:R-:W-:Y:S02]  /*10e10*/  ISETP.LT.AND P0, PT, R18, UR15, !P0 ;  /* 0x0000000f12007c0c */ /* 0x000fe4000c701270 */
[----:B------:R-:W-:Y:S02]  /*10e20*/  LEA.HI.X.SX32 R15, R16, R23, 0x1, P6 ;  /* 0x00000017100f7211 */ /* 0x000fe400030f0eff */
[----:B------:R-:W-:Y:S02]  /*10e30*/  PRMT R23, R6, 0x7773, RZ ;  /* 0x0000777306177816 */ /* 0x000fe400000000ff */
[C---:B------:R-:W-:Y:S02]  /*10e40*/  PRMT R19, R7.reuse, 0x7772, RZ ;  /* 0x0000777207137816 */ /* 0x040fe400000000ff */
[C---:B------:R-:W-:Y:S01]  /*10e50*/  PRMT R21, R7.reuse, 0x7771, RZ ;  /* 0x0000777107157816 */ /* 0x040fe200000000ff */
[----:B------:R0:W-:Y:S01]  /*10e60*/  @P4 STG.E.U8 desc[UR20][R4.64], R23 ;  /* 0x0000001704004986 */ /* 0x0001e2000c101114 */
[----:B------:R-:W-:-:S05]  /*10e70*/  PRMT R7, R7, 0x7770, RZ ;  /* 0x0000777007077816 */ /* 0x000fca00000000ff */
[----:B------:R0:W-:Y:S04]  /*10e80*/  @P3 STG.E.U8 desc[UR20][R8.64], R7 ;  /* 0x0000000708003986 */ /* 0x0001e8000c101114 */
[----:B------:R0:W-:Y:S04]  /*10e90*/  @P2 STG.E.U8 desc[UR20][R12.64], R21 ;  /* 0x000000150c002986 */ /* 0x0001e8000c101114 */
[----:B------:R0:W-:Y:S04]  /*10ea0*/  @P1 STG.E.U8 desc[UR20][R10.64], R19 ;  /* 0x000000130a001986 */ /* 0x0001e8000c101114 */
[----:B------:R0:W-:Y:S01]  /*10eb0*/  @P0 STG.E.U8 desc[UR20][R14.64], R17 ;  /* 0x000000110e000986 */ /* 0x0001e2000c101114 */
[----:B------:R-:W-:Y:S06]  /*10ec0*/  BAR.SYNC.DEFER_BLOCKING 0x0 ;  /* 0x0000000000007b1d */ /* 0x000fec0000010000 */
[----:B------:R-:W-:Y:S05]  /*10ed0*/  BRA.U UP0, `(.L_x_13) ;  /* 0x0000000100a07547 */ /* 0x000fea000b800000 */
[----:B------:R-:W1:Y:S01]  /*10ee0*/  S2UR UR5, SR_CgaCtaId ;  /* 0x00000000000579c3 */ /* 0x000e620000008800 */
[----:B------:R-:W-:Y:S01]  /*10ef0*/  NOP ;  /* 0x0000000000007918 */ /* 0x000fe20000000000 */
[----:B------:R-:W-:Y:S01]  /*10f00*/  UMOV UR4, 0x50 ;  /* 0x0000005000047882 */ /* 0x000fe20000000000 */
[----:B------:R-:W-:Y:S02]  /*10f10*/  IMAD.U32 R0, RZ, RZ, UR8 ;  /* 0x00000008ff007e24 */ /* 0x000fe4000f8e00ff */
[----:B0-----:R-:W-:Y:S02]  /*10f20*/  IMAD.MOV.U32 R3, RZ, RZ, 0x3 ;  /* 0x00000003ff037424 */ /* 0x001fe400078e00ff */
[----:B------:R-:W-:Y:S01]  /*10f30*/  IMAD.MOV.U32 R7, RZ, RZ, 0x1 ;  /* 0x00000001ff077424 */ /* 0x000fe200078e00ff */
[----:B------:R-:W-:-:S04]  /*10f40*/  LOP3.LUT R0, R0, 0xffff, RZ, 0xc0, !PT ;  /* 0x0000ffff00007812 */ /* 0x000fc800078ec0ff */
[----:B------:R-:W-:-:S05]  /*10f50*/  SHF.R.U32.HI R0, RZ, 0x5, R0 ;  /* 0x00000005ff007819 */ /* 0x000fca0000011600 */
[----:B------:R-:W-:Y:S01]  /*10f60*/  VIADD R2, R0, 0x10 ;  /* 0x0000001000027836 */ /* 0x000fe20000000000 */
[----:B------:R-:W-:Y:S01]  /*10f70*/  SHF.L.U32 R0, R3, R0, RZ ;  /* 0x0000000003007219 */ /* 0x000fe200000006ff */
[----:B-1----:R-:W-:-:S03]  /*10f80*/  ULEA UR6, UR5, UR4, 0x18 ;  /* 0x0000000405067291 */ /* 0x002fc6000f8ec0ff */
[----:B------:R-:W-:-:S04]  /*10f90*/  SHF.L.U32 R3, R7, R2, RZ ;  /* 0x0000000207037219 */ /* 0x000fc800000006ff */
[----:B------:R-:W-:Y:S02]  /*10fa0*/  LOP3.LUT R0, R3, R0, RZ, 0xfc, !PT ;  /* 0x0000000003007212 */ /* 0x000fe400078efcff */
[----:B------:R-:W0:Y:S02]  /*10fb0*/  LDS R5, [UR6] ;  /* 0x00000006ff057984 */ /* 0x000e240008000800 */
[C---:B------:R-:W-:Y:S02]  /*10fc0*/  LOP3.LUT R2, R0.reuse, 0xffff, RZ, 0xc0, !PT ;  /* 0x0000ffff00027812 */ /* 0x040fe400078ec0ff */
[----:B0-----:R-:W-:-:S04]  /*10fd0*/  LOP3.LUT R3, R0, 0xffff, R5, 0x80, !PT ;  /* 0x0000ffff00037812 */ /* 0x001fc800078e8005 */
[----:B------:R-:W-:-:S13]  /*10fe0*/  ISETP.NE.AND P0, PT, R3, R2, PT ;  /* 0x000000020300720c */ /* 0x000fda0003f05270 */
[----:B------:R-:W-:Y:S05]  /*10ff0*/  @P0 BRA `(.L_x_14) ;  /* 0x0000000000500947 */ /* 0x000fea0003800000 */
[----:B------:R-:W-:Y:S02]  /*11000*/  SHF.R.U32.HI R5, RZ, 0x10, R5 ;  /* 0x00000010ff057819 */ /* 0x000fe40000011605 */
[----:B------:R-:W-:-:S04]  /*11010*/  SHF.R.U32.HI R2, RZ, 0x10, R0 ;  /* 0x00000010ff027819 */ /* 0x000fc80000011600 */
[----:B------:R-:W-:-:S04]  /*11020*/  LOP3.LUT R5, R5, R2, RZ, 0xc0, !PT ;  /* 0x0000000205057212 */ /* 0x000fc800078ec0ff */
[----:B------:R-:W-:-:S13]  /*11030*/  ISETP.NE.AND P0, PT, R5, R2, PT ;  /* 0x000000020500720c */ /* 0x000fda0003f05270 */
[----:B------:R-:W-:Y:S05]  /*11040*/  @P0 BRA `(.L_x_15) ;  /* 0x0000000000300947 */ /* 0x000fea0003800000 */
[----:B------:R-:W-:Y:S01]  /*11050*/  R2UR UR4, R0 ;  /* 0x00000000000472ca */ /* 0x000fe200000e0000 */
[----:B------:R-:W-:Y:S01]  /*11060*/  VOTEU.ANY UR5, UPT, PT ;  /* 0x0000000000057886 */ /* 0x000fe200038e0100 */
[----:B------:R-:W0:Y:S01]  /*11070*/  S2R R0, SR_LANEID ;  /* 0x0000000000007919 */ /* 0x000e220000000000 */
[----:B------:R-:W-:-:S10]  /*11080*/  UFLO.U32 UR5, UR5 ;  /* 0x00000005000572bd */ /* 0x000fd400080e0000 */
[----:B------:R-:W-:-:S06]  /*11090*/  ULOP3.LUT UR4, URZ, UR4, URZ, 0x33, !UPT ;  /* 0x00000004ff047292 */ /* 0x000fcc000f8e33ff */
[----:B------:R-:W-:-:S04]  /*110a0*/  IMAD.U32 R2, RZ, RZ, UR4 ;  /* 0x00000004ff027e24 */ /* 0x000fc8000f8e00ff */
[----:B------:R-:W1:Y:S02]  /*110b0*/  REDUX UR7, R2 ;  /* 0x00000000020773c4 */ /* 0x000e640000000000 */
[----:B------:R2:W-:Y:S01]  /*110c0*/  UTCATOMSWS.AND URZ, UR4 ;  /* 0x0000000400ff79e3 */ /* 0x0005e20008000000 */
[----:B0-----:R-:W-:Y:S01]  /*110d0*/  ISETP.EQ.U32.AND P0, PT, R0, UR5, PT ;  /* 0x0000000500007c0c */ /* 0x001fe2000bf02070 */
[----:B-1----:R-:W-:-:S12]  /*110e0*/  IMAD.U32 R0, RZ, RZ, UR7 ;  /* 0x00000007ff007e24 */ /* 0x002fd8000f8e00ff */
[----:B------:R2:W-:Y:S01]  /*110f0*/  @P0 ATOMS.AND RZ, [UR6], R0 ;  /* 0x00000000ffff098c */ /* 0x0005e2000a800006 */
[----:B------:R-:W-:Y:S05]  /*11100*/  BRA `(.L_x_13) ;  /* 0x0000000000147947 */ /* 0x000fea0003800000 */
.L_x_15:
[----:B------:R-:W-:-:S07]  /*11110*/  MOV R2, 0x11130 ;  /* 0x0001113000027802 */ /* 0x000fce0000000f00 */
[----:B------:R-:W-:Y:S05]  /*11120*/  CALL.REL.NOINC `($__internal_0_$__cuda_sm10x_tcgen05_guardrail_trap_col_being_dealloced_not_returned_by_alloc) ;  /* 0x00000000002c7944 */ /* 0x000fea0003c00000 */
[----:B------:R-:W-:Y:S05]  /*11130*/  BRA `(.L_x_13) ;  /* 0x0000000000087947 */ /* 0x000fea0003800000 */
.L_x_14:
[----:B------:R-:W-:-:S07]  /*11140*/  MOV R2, 0x11160 ;  /* 0x0001116000027802 */ /* 0x000fce0000000f00 */
[----:B------:R-:W-:Y:S05]  /*11150*/  CALL.REL.NOINC `($__internal_2_$__cuda_sm10x_tcgen05_guardrail_trap_unallocated_columns_being_dealloced) ;  /* 0x0000000000387944 */ /* 0x000fea0003c00000 */
.L_x_13:
[----:B------:R-:W-:Y:S01]  /*11160*/  NOP ;  /* 0x0000000000007918 */ /* 0x000fe20000000000 */
[----:B--2---:R-:W-:Y:S05]  /*11170*/  EXIT ;  /* 0x000000000000794d */ /* 0x004fea0003800000 */
.L_x_8:
[----:B------:R-:W0:Y:S02]  /*11180*/  SYNCS.PHASECHK.TRANS64.TRYWAIT P3, [UR6], R101 ;  /* 0x00000065ff0075a7 */ /* 0x000e240008061106 */
[----:B0-----:R-:W-:Y:S05]  /*11190*/  @!P3 BRA `(.L_x_8) ;  /* 0xfffffffc00f8b947 */ /* 0x001fea000383ffff */
[----:B------:R-:W-:Y:S05]  /*111a0*/  BRA `(.L_x_16) ;  /* 0xffffffa000d87947 */ /* 0x000fea000383ffff */
.L_x_12:
[----:B------:R-:W1:Y:S02]  /*111b0*/  SYNCS.PHASECHK.TRANS64.TRYWAIT P0, [UR6], R2 ;  /* 0x00000002ff0075a7 */ /* 0x000e640008001106 */
[----:B-1----:R-:W-:Y:S05]  /*111c0*/  @!P0 BRA `(.L_x_12) ;  /* 0xfffffffc00f88947 */ /* 0x002fea000383ffff */
[----:B------:R-:W-:Y:S05]  /*111d0*/  BRA `(.L_x_11) ;  /* 0xffffffe400c07947 */ /* 0x000fea000383ffff */
        .weak           $__internal_0_$__cuda_sm10x_tcgen05_guardrail_trap_col_being_dealloced_not_returned_by_alloc
        .type           $__internal_0_$__cuda_sm10x_tcgen05_guardrail_trap_col_being_dealloced_not_returned_by_alloc,@function
        .size           $__internal_0_$__cuda_sm10x_tcgen05_guardrail_trap_col_being_dealloced_not_returned_by_alloc,($__internal_1_$__cuda_sm10x_tcgen05_guardrail_trap_phase_invalid_during_alloc - $__internal_0_$__cuda_sm10x_tcgen05_guardrail_trap_col_being_dealloced_not_returned_by_alloc)
$__internal_0_$__cuda_sm10x_tcgen05_guardrail_trap_col_being_dealloced_not_returned_by_alloc:
[----:B------:R-:W-:Y:S05]  /*111e0*/  BPT.TRAP 0x1 ;  /* 0x000000040000795c */ /* 0x000fea0000300000 */
[----:B------:R-:W-:-:S04]  /*111f0*/  IMAD.MOV.U32 R3, RZ, RZ, 0x0 ;  /* 0x00000000ff037424 */ /* 0x000fc800078e00ff */
[----:B------:R-:W-:Y:S05]  /*11200*/  RET.REL.NODEC R2 `(matmul_kernel) ;  /* 0xfffffeec027c7950 */ /* 0x000fea0003c3ffff */
        .weak           $__internal_1_$__cuda_sm10x_tcgen05_guardrail_trap_phase_invalid_during_alloc
        .type           $__internal_1_$__cuda_sm10x_tcgen05_guardrail_trap_phase_invalid_during_alloc,@function
        .size           $__internal_1_$__cuda_sm10x_tcgen05_guardrail_trap_phase_invalid_during_alloc,($__internal_2_$__cuda_sm10x_tcgen05_guardrail_trap_unallocated_columns_being_dealloced - $__internal_1_$__cuda_sm10x_tcgen05_guardrail_trap_phase_invalid_during_alloc)
$__internal_1_$__cuda_sm10x_tcgen05_guardrail_trap_phase_invalid_during_alloc:
[----:B------:R-:W-:Y:S05]  /*11210*/  BPT.TRAP 0x1 ;  /* 0x000000040000795c */ /* 0x000fea0000300000 */
[----:B------:R-:W-:-:S04]  /*11220*/  IMAD.MOV.U32 R3, RZ, RZ, 0x0 ;  /* 0x00000000ff037424 */ /* 0x000fc800078e00ff */
[----:B------:R-:W-:Y:S05]  /*11230*/  RET.REL.NODEC R2 `(matmul_kernel) ;  /* 0xfffffeec02707950 */ /* 0x000fea0003c3ffff */
        .weak           $__internal_2_$__cuda_sm10x_tcgen05_guardrail_trap_unallocated_columns_being_dealloced
        .type           $__internal_2_$__cuda_sm10x_tcgen05_guardrail_trap_unallocated_columns_being_dealloced,@function
        .size           $__internal_2_$__cuda_sm10x_tcgen05_guardrail_trap_unallocated_columns_being_dealloced,(.L_x_20 - $__internal_2_$__cuda_sm10x_tcgen05_guardrail_trap_unallocated_columns_being_dealloced)
$__internal_2_$__cuda_sm10x_tcgen05_guardrail_trap_unallocated_columns_being_dealloced:
[----:B------:R-:W-:Y:S05]  /*11240*/  BPT.TRAP 0x1 ;  /* 0x000000040000795c */ /* 0x000fea0000300000 */
[----:B------:R-:W-:-:S04]  /*11250*/  IMAD.MOV.U32 R3, RZ, RZ, 0x0 ;  /* 0x00000000ff037424 */ /* 0x000fc800078e00ff */
[----:B------:R-:W-:Y:S05]  /*11260*/  RET.REL.NODEC R2 `(matmul_kernel) ;  /* 0xfffffeec02647950 */ /* 0x000fea0003c3ffff */
.L_x_17:
[----:B------:R-:W-:-:S00]  /*11270*/  BRA `(.L_x_17) ;  /* 0xfffffffc00fc7947 */ /* 0x000fc0000383ffff */
[----:B------:R-:W-:-:S00]  /*11280*/  NOP ;  /* 0x0000000000007918 */ /* 0x000fc00000000000 */
[----:B------:R-:W-:-:S00]  /*11290*/  NOP ;  /* 0x0000000000007918 */ /* 0x000fc00000000000 */
[----:B------:R-:W-:-:S00]  /*112a0*/  NOP ;  /* 0x0000000000007918 */ /* 0x000fc00000000000 */
[----:B------:R-:W-:-:S00]  /*112b0*/  NOP ;  /* 0x0000000000007918 */ /* 0x000fc00000000000 */
[----:B------:R-:W-:-:S00]  /*112c0*/  NOP ;  /* 0x0000000000007918 */ /* 0x000fc00000000000 */
[----:B------:R-:W-:-:S00]  /*112d0*/  NOP ;  /* 0x0000000000007918 */ /* 0x000fc00000000000 */
[----:B------:R-:W-:-:S00]  /*112e0*/  NOP ;  /* 0x0000000000007918 */ /* 0x000fc00000000000 */
[----:B------:R-:W-:-:S00]  /*112f0*/  NOP ;  /* 0x0000000000007918 */ /* 0x000fc00000000000 */
.L_x_20:


//--------------------- .nv.shared.matmul_kernel  --------------------------
	.section	.nv.shared.matmul_kernel,"aw",@nobits
	.sectionflags	@""
	.align	16
	.zero		1024


//--------------------- .nv.shared.reserved.0     --------------------------
	.section	.nv.shared.reserved.0,"aw",@nobits
	.align	8
	.weak		__nv_reservedSMEM_offset_0_alias
	.size		__nv_reservedSMEM_offset_0_alias, 0, 64
	.other		__nv_reservedSMEM_offset_0_alias,@"STO_CUDA_RESERVED_SHARED STV_DEFAULT"
__nv_reservedSMEM_offset_0_alias:
	.zero		0
.nv.shared.reserved.0:
	.zero		64
	.weak		__nv_reservedSMEM_allocation_phase
	.type		__nv_reservedSMEM_allocation_phase,@object
	.size		__nv_reservedSMEM_allocation_phase,(.L_0 - __nv_reservedSMEM_allocation_phase)
__nv_reservedSMEM_allocation_phase:
	.zero		1
.L_0:
	.zero		7
	.weak		__nv_reservedSMEM_devtool_atexit_pc
	.type		__nv_reservedSMEM_devtool_atexit_pc,@object
	.size		__nv_reservedSMEM_devtool_atexit_pc,(__nv_reservedSMEM_allocation_mask - __nv_reservedSMEM_devtool_atexit_pc)
__nv_reservedSMEM_devtool_atexit_pc:
	.zero		8
	.weak		__nv_reservedSMEM_allocation_mask
	.type		__nv_reservedSMEM_allocation_mask,@object
	.size		__nv_reservedSMEM_allocation_mask,(.L_2 - __nv_reservedSMEM_allocation_mask)
__nv_reservedSMEM_allocation_mask:
	.zero		4
.L_2:


//--------------------- .nv.constant0.matmul_kernel --------------------------
	.section	.nv.constant0.matmul_kernel,"a",@progbits
	.sectionflags	@""
	.align	4
.nv.constant0.matmul_kernel:
	.zero		976


//--------------------- SYMBOLS --------------------------

	.type		.nv.reservedSmem.offset0,@object
	.size		.nv.reservedSmem.offset0,0x4
	.type		.nv.reservedSmem.cap,@object
	.size		.nv.reservedSmem.cap,0x4
